//
// Generated by NVIDIA NVVM Compiler
//
// Compiler Build ID: CL-36424714
// Cuda compilation tools, release 13.0, V13.0.88
// Based on NVVM 20.0.0
//

.version 9.0
.target sm_100
.address_size 64

	// .globl	_Z17warp_softmax_vec2ILi32ELi2EEvPfS0_ii

.visible .entry _Z17warp_softmax_vec2ILi32ELi2EEvPfS0_ii(
	.param .u64 .ptr .align 1 _Z17warp_softmax_vec2ILi32ELi2EEvPfS0_ii_param_0,
	.param .u64 .ptr .align 1 _Z17warp_softmax_vec2ILi32ELi2EEvPfS0_ii_param_1,
	.param .u32 _Z17warp_softmax_vec2ILi32ELi2EEvPfS0_ii_param_2,
	.param .u32 _Z17warp_softmax_vec2ILi32ELi2EEvPfS0_ii_param_3
)
{
	.local .align 8 .b8 	__local_depot0[8];
	.reg .b64 	%SP;
	.reg .b64 	%SPL;
	.reg .pred 	%p<29>;
	.reg .b32 	%r<72>;
	.reg .b32 	%f<94>;
	.reg .b64 	%rd<30>;

	mov.u64 	%SPL, __local_depot0;
	ld.param.u64 	%rd10, [_Z17warp_softmax_vec2ILi32ELi2EEvPfS0_ii_param_0];
	ld.param.u64 	%rd11, [_Z17warp_softmax_vec2ILi32ELi2EEvPfS0_ii_param_1];
	ld.param.u32 	%r28, [_Z17warp_softmax_vec2ILi32ELi2EEvPfS0_ii_param_2];
	ld.param.u32 	%r29, [_Z17warp_softmax_vec2ILi32ELi2EEvPfS0_ii_param_3];
	add.u64 	%rd1, %SPL, 0;
	mov.u32 	%r30, %tid.y;
	mov.u32 	%r31, %ctaid.x;
	mov.u32 	%r1, %ntid.y;
	mad.lo.s32 	%r62, %r31, %r1, %r30;
	setp.ge.s32 	%p1, %r62, %r28;
	@%p1 bra 	$L__BB0_25;
	mov.u32 	%r32, %tid.x;
	shl.b32 	%r3, %r32, 1;
	mov.u32 	%r33, %ntid.x;
	shl.b32 	%r4, %r33, 1;
	mov.u32 	%r34, %nctaid.x;
	mul.lo.s32 	%r5, %r1, %r34;
	add.s64 	%rd2, %rd1, 8;
	cvta.to.global.u64 	%rd3, %rd11;
	cvta.to.global.u64 	%rd4, %rd10;
$L__BB0_2:
	setp.ge.s32 	%p2, %r3, %r29;
	mul.lo.s32 	%r36, %r62, %r29;
	cvt.s64.s32 	%rd5, %r36;
	mov.b32 	%r65, 0;
	mov.f32 	%f89, 0fFF7FFFFF;
	@%p2 bra 	$L__BB0_5;
	mov.f32 	%f89, 0fFF7FFFFF;
	mov.b32 	%r65, 0;
	mov.u32 	%r63, %r3;
$L__BB0_4:
	cvt.s64.s32 	%rd13, %r63;
	add.s64 	%rd14, %rd13, %rd5;
	shl.b64 	%rd15, %rd14, 2;
	add.s64 	%rd16, %rd4, %rd15;
	ld.global.v2.f32 	{%f16, %f17}, [%rd16];
	mul.wide.u32 	%rd17, %r65, 4;
	add.s64 	%rd18, %rd1, %rd17;
	st.local.v2.f32 	[%rd18], {%f16, %f17};
	max.f32 	%f18, %f16, %f17;
	max.f32 	%f89, %f18, %f89;
	add.s32 	%r65, %r65, 2;
	add.s32 	%r63, %r63, %r4;
	setp.lt.s32 	%p3, %r63, %r29;
	@%p3 bra 	$L__BB0_4;
$L__BB0_5:
	mov.b32 	%r38, %f89;
	shfl.sync.bfly.b32	%r39|%p4, %r38, 16, 31, -1;
	mov.b32 	%f20, %r39;
	max.f32 	%f21, %f89, %f20;
	mov.b32 	%r40, %f21;
	shfl.sync.bfly.b32	%r41|%p5, %r40, 8, 31, -1;
	mov.b32 	%f22, %r41;
	max.f32 	%f23, %f21, %f22;
	mov.b32 	%r42, %f23;
	shfl.sync.bfly.b32	%r43|%p6, %r42, 4, 31, -1;
	mov.b32 	%f24, %r43;
	max.f32 	%f25, %f23, %f24;
	mov.b32 	%r44, %f25;
	shfl.sync.bfly.b32	%r45|%p7, %r44, 2, 31, -1;
	mov.b32 	%f26, %r45;
	max.f32 	%f27, %f25, %f26;
	mov.b32 	%r46, %f27;
	shfl.sync.bfly.b32	%r47|%p8, %r46, 1, 31, -1;
	mov.b32 	%f28, %r47;
	max.f32 	%f4, %f27, %f28;
	setp.eq.s32 	%p9, %r65, 0;
	mov.f32 	%f93, 0f00000000;
	@%p9 bra 	$L__BB0_13;
	and.b32  	%r11, %r65, 3;
	setp.lt.u32 	%p10, %r65, 4;
	mov.f32 	%f93, 0f00000000;
	mov.b32 	%r66, 0;
	@%p10 bra 	$L__BB0_9;
	and.b32  	%r66, %r65, -4;
	neg.s32 	%r67, %r66;
	mov.f32 	%f93, 0f00000000;
	mov.u64 	%rd29, %rd2;
$L__BB0_8:
	ld.local.v2.f32 	{%f32, %f33}, [%rd29+-8];
	sub.f32 	%f34, %f32, %f4;
	mul.f32 	%f35, %f34, 0f3FB8AA3B;
	ex2.approx.f32 	%f36, %f35;
	add.f32 	%f37, %f93, %f36;
	sub.f32 	%f38, %f33, %f4;
	mul.f32 	%f39, %f38, 0f3FB8AA3B;
	ex2.approx.f32 	%f40, %f39;
	st.local.v2.f32 	[%rd29+-8], {%f36, %f40};
	add.f32 	%f41, %f37, %f40;
	ld.local.v2.f32 	{%f42, %f43}, [%rd29];
	sub.f32 	%f44, %f42, %f4;
	mul.f32 	%f45, %f44, 0f3FB8AA3B;
	ex2.approx.f32 	%f46, %f45;
	add.f32 	%f47, %f41, %f46;
	sub.f32 	%f48, %f43, %f4;
	mul.f32 	%f49, %f48, 0f3FB8AA3B;
	ex2.approx.f32 	%f50, %f49;
	st.local.v2.f32 	[%rd29], {%f46, %f50};
	add.f32 	%f93, %f47, %f50;
	add.s32 	%r67, %r67, 4;
	add.s64 	%rd29, %rd29, 16;
	setp.eq.s32 	%p11, %r67, 0;
	@%p11 bra 	$L__BB0_9;
	bra.uni 	$L__BB0_8;
$L__BB0_9:
	setp.eq.s32 	%p12, %r11, 0;
	@%p12 bra 	$L__BB0_13;
	mul.wide.u32 	%rd19, %r66, 4;
	add.s64 	%rd6, %rd1, %rd19;
	ld.local.f32 	%f51, [%rd6];
	sub.f32 	%f52, %f51, %f4;
	mul.f32 	%f53, %f52, 0f3FB8AA3B;
	ex2.approx.f32 	%f54, %f53;
	st.local.f32 	[%rd6], %f54;
	add.f32 	%f93, %f93, %f54;
	setp.eq.s32 	%p13, %r11, 1;
	@%p13 bra 	$L__BB0_13;
	ld.local.f32 	%f55, [%rd6+4];
	sub.f32 	%f56, %f55, %f4;
	mul.f32 	%f57, %f56, 0f3FB8AA3B;
	ex2.approx.f32 	%f58, %f57;
	st.local.f32 	[%rd6+4], %f58;
	add.f32 	%f93, %f93, %f58;
	setp.eq.s32 	%p14, %r11, 2;
	@%p14 bra 	$L__BB0_13;
	ld.local.f32 	%f59, [%rd6+8];
	sub.f32 	%f60, %f59, %f4;
	mul.f32 	%f61, %f60, 0f3FB8AA3B;
	ex2.approx.f32 	%f62, %f61;
	st.local.f32 	[%rd6+8], %f62;
	add.f32 	%f93, %f93, %f62;
$L__BB0_13:
	setp.eq.s32 	%p15, %r65, 0;
	mov.b32 	%r49, %f93;
	shfl.sync.bfly.b32	%r50|%p16, %r49, 16, 31, -1;
	mov.b32 	%f63, %r50;
	add.f32 	%f64, %f93, %f63;
	mov.b32 	%r51, %f64;
	shfl.sync.bfly.b32	%r52|%p17, %r51, 8, 31, -1;
	mov.b32 	%f65, %r52;
	add.f32 	%f66, %f64, %f65;
	mov.b32 	%r53, %f66;
	shfl.sync.bfly.b32	%r54|%p18, %r53, 4, 31, -1;
	mov.b32 	%f67, %r54;
	add.f32 	%f68, %f66, %f67;
	mov.b32 	%r55, %f68;
	shfl.sync.bfly.b32	%r56|%p19, %r55, 2, 31, -1;
	mov.b32 	%f69, %r56;
	add.f32 	%f70, %f68, %f69;
	mov.b32 	%r57, %f70;
	shfl.sync.bfly.b32	%r58|%p20, %r57, 1, 31, -1;
	mov.b32 	%f71, %r58;
	add.f32 	%f13, %f70, %f71;
	@%p15 bra 	$L__BB0_21;
	and.b32  	%r18, %r65, 3;
	setp.lt.u32 	%p21, %r65, 4;
	mov.b32 	%r68, 0;
	@%p21 bra 	$L__BB0_17;
	and.b32  	%r68, %r65, -4;
	mov.b32 	%r69, 0;
$L__BB0_16:
	mul.wide.u32 	%rd20, %r69, 4;
	add.s64 	%rd21, %rd1, %rd20;
	ld.local.v2.f32 	{%f72, %f73}, [%rd21];
	div.approx.f32 	%f74, %f72, %f13;
	div.approx.f32 	%f75, %f73, %f13;
	st.local.v2.f32 	[%rd21], {%f74, %f75};
	ld.local.v2.f32 	{%f76, %f77}, [%rd21+8];
	div.approx.f32 	%f78, %f76, %f13;
	div.approx.f32 	%f79, %f77, %f13;
	st.local.v2.f32 	[%rd21+8], {%f78, %f79};
	add.s32 	%r69, %r69, 4;
	setp.eq.s32 	%p22, %r69, %r68;
	@%p22 bra 	$L__BB0_17;
	bra.uni 	$L__BB0_16;
$L__BB0_17:
	setp.eq.s32 	%p23, %r18, 0;
	@%p23 bra 	$L__BB0_21;
	mul.wide.u32 	%rd22, %r68, 4;
	add.s64 	%rd9, %rd1, %rd22;
	ld.local.f32 	%f80, [%rd9];
	div.approx.f32 	%f81, %f80, %f13;
	st.local.f32 	[%rd9], %f81;
	setp.eq.s32 	%p24, %r18, 1;
	@%p24 bra 	$L__BB0_21;
	ld.local.f32 	%f82, [%rd9+4];
	div.approx.f32 	%f83, %f82, %f13;
	st.local.f32 	[%rd9+4], %f83;
	setp.eq.s32 	%p25, %r18, 2;
	@%p25 bra 	$L__BB0_21;
	ld.local.f32 	%f84, [%rd9+8];
	div.approx.f32 	%f85, %f84, %f13;
	st.local.f32 	[%rd9+8], %f85;
$L__BB0_21:
	setp.ge.s32 	%p26, %r3, %r29;
	@%p26 bra 	$L__BB0_24;
	mov.b32 	%r71, 0;
	mov.u32 	%r70, %r3;
$L__BB0_23:
	mul.wide.u32 	%rd23, %r71, 4;
	add.s64 	%rd24, %rd1, %rd23;
	ld.local.v2.f32 	{%f86, %f87}, [%rd24];
	cvt.s64.s32 	%rd25, %r70;
	add.s64 	%rd26, %rd25, %rd5;
	shl.b64 	%rd27, %rd26, 2;
	add.s64 	%rd28, %rd3, %rd27;
	st.global.v2.f32 	[%rd28], {%f86, %f87};
	add.s32 	%r71, %r71, 2;
	add.s32 	%r70, %r70, %r4;
	setp.lt.s32 	%p27, %r70, %r29;
	@%p27 bra 	$L__BB0_23;
$L__BB0_24:
	add.s32 	%r62, %r62, %r5;
	setp.lt.s32 	%p28, %r62, %r28;
	@%p28 bra 	$L__BB0_2;
$L__BB0_25:
	ret;

}
	// .globl	_Z17warp_softmax_vec2ILi32ELi3EEvPfS0_ii
.visible .entry _Z17warp_softmax_vec2ILi32ELi3EEvPfS0_ii(
	.param .u64 .ptr .align 1 _Z17warp_softmax_vec2ILi32ELi3EEvPfS0_ii_param_0,
	.param .u64 .ptr .align 1 _Z17warp_softmax_vec2ILi32ELi3EEvPfS0_ii_param_1,
	.param .u32 _Z17warp_softmax_vec2ILi32ELi3EEvPfS0_ii_param_2,
	.param .u32 _Z17warp_softmax_vec2ILi32ELi3EEvPfS0_ii_param_3
)
{
	.local .align 4 .b8 	__local_depot1[12];
	.reg .b64 	%SP;
	.reg .b64 	%SPL;
	.reg .pred 	%p<29>;
	.reg .b32 	%r<72>;
	.reg .b32 	%f<94>;
	.reg .b64 	%rd<30>;

	mov.u64 	%SPL, __local_depot1;
	ld.param.u64 	%rd10, [_Z17warp_softmax_vec2ILi32ELi3EEvPfS0_ii_param_0];
	ld.param.u64 	%rd11, [_Z17warp_softmax_vec2ILi32ELi3EEvPfS0_ii_param_1];
	ld.param.u32 	%r28, [_Z17warp_softmax_vec2ILi32ELi3EEvPfS0_ii_param_2];
	ld.param.u32 	%r29, [_Z17warp_softmax_vec2ILi32ELi3EEvPfS0_ii_param_3];
	add.u64 	%rd1, %SPL, 0;
	mov.u32 	%r30, %tid.y;
	mov.u32 	%r31, %ctaid.x;
	mov.u32 	%r1, %ntid.y;
	mad.lo.s32 	%r62, %r31, %r1, %r30;
	setp.ge.s32 	%p1, %r62, %r28;
	@%p1 bra 	$L__BB1_25;
	mov.u32 	%r32, %tid.x;
	shl.b32 	%r3, %r32, 1;
	mov.u32 	%r33, %ntid.x;
	shl.b32 	%r4, %r33, 1;
	mov.u32 	%r34, %nctaid.x;
	mul.lo.s32 	%r5, %r1, %r34;
	add.s64 	%rd2, %rd1, 8;
	cvta.to.global.u64 	%rd3, %rd11;
	cvta.to.global.u64 	%rd4, %rd10;
$L__BB1_2:
	setp.ge.s32 	%p2, %r3, %r29;
	mul.lo.s32 	%r36, %r62, %r29;
	cvt.s64.s32 	%rd5, %r36;
	mov.b32 	%r65, 0;
	mov.f32 	%f89, 0fFF7FFFFF;
	@%p2 bra 	$L__BB1_5;
	mov.f32 	%f89, 0fFF7FFFFF;
	mov.b32 	%r65, 0;
	mov.u32 	%r63, %r3;
$L__BB1_4:
	cvt.s64.s32 	%rd13, %r63;
	add.s64 	%rd14, %rd13, %rd5;
	shl.b64 	%rd15, %rd14, 2;
	add.s64 	%rd16, %rd4, %rd15;
	ld.global.v2.f32 	{%f16, %f17}, [%rd16];
	mul.wide.u32 	%rd17, %r65, 4;
	add.s64 	%rd18, %rd1, %rd17;
	st.local.f32 	[%rd18], %f16;
	st.local.f32 	[%rd18+4], %f17;
	max.f32 	%f18, %f16, %f17;
	max.f32 	%f89, %f18, %f89;
	add.s32 	%r65, %r65, 2;
	add.s32 	%r63, %r63, %r4;
	setp.lt.s32 	%p3, %r63, %r29;
	@%p3 bra 	$L__BB1_4;
$L__BB1_5:
	mov.b32 	%r38, %f89;
	shfl.sync.bfly.b32	%r39|%p4, %r38, 16, 31, -1;
	mov.b32 	%f20, %r39;
	max.f32 	%f21, %f89, %f20;
	mov.b32 	%r40, %f21;
	shfl.sync.bfly.b32	%r41|%p5, %r40, 8, 31, -1;
	mov.b32 	%f22, %r41;
	max.f32 	%f23, %f21, %f22;
	mov.b32 	%r42, %f23;
	shfl.sync.bfly.b32	%r43|%p6, %r42, 4, 31, -1;
	mov.b32 	%f24, %r43;
	max.f32 	%f25, %f23, %f24;
	mov.b32 	%r44, %f25;
	shfl.sync.bfly.b32	%r45|%p7, %r44, 2, 31, -1;
	mov.b32 	%f26, %r45;
	max.f32 	%f27, %f25, %f26;
	mov.b32 	%r46, %f27;
	shfl.sync.bfly.b32	%r47|%p8, %r46, 1, 31, -1;
	mov.b32 	%f28, %r47;
	max.f32 	%f4, %f27, %f28;
	setp.eq.s32 	%p9, %r65, 0;
	mov.f32 	%f93, 0f00000000;
	@%p9 bra 	$L__BB1_13;
	and.b32  	%r11, %r65, 3;
	setp.lt.u32 	%p10, %r65, 4;
	mov.f32 	%f93, 0f00000000;
	mov.b32 	%r66, 0;
	@%p10 bra 	$L__BB1_9;
	and.b32  	%r66, %r65, -4;
	neg.s32 	%r67, %r66;
	mov.f32 	%f93, 0f00000000;
	mov.u64 	%rd29, %rd2;
$L__BB1_8:
	ld.local.f32 	%f32, [%rd29+-8];
	sub.f32 	%f33, %f32, %f4;
	mul.f32 	%f34, %f33, 0f3FB8AA3B;
	ex2.approx.f32 	%f35, %f34;
	st.local.f32 	[%rd29+-8], %f35;
	add.f32 	%f36, %f93, %f35;
	ld.local.f32 	%f37, [%rd29+-4];
	sub.f32 	%f38, %f37, %f4;
	mul.f32 	%f39, %f38, 0f3FB8AA3B;
	ex2.approx.f32 	%f40, %f39;
	st.local.f32 	[%rd29+-4], %f40;
	add.f32 	%f41, %f36, %f40;
	ld.local.f32 	%f42, [%rd29];
	sub.f32 	%f43, %f42, %f4;
	mul.f32 	%f44, %f43, 0f3FB8AA3B;
	ex2.approx.f32 	%f45, %f44;
	st.local.f32 	[%rd29], %f45;
	add.f32 	%f46, %f41, %f45;
	ld.local.f32 	%f47, [%rd29+4];
	sub.f32 	%f48, %f47, %f4;
	mul.f32 	%f49, %f48, 0f3FB8AA3B;
	ex2.approx.f32 	%f50, %f49;
	st.local.f32 	[%rd29+4], %f50;
	add.f32 	%f93, %f46, %f50;
	add.s32 	%r67, %r67, 4;
	add.s64 	%rd29, %rd29, 16;
	setp.eq.s32 	%p11, %r67, 0;
	@%p11 bra 	$L__BB1_9;
	bra.uni 	$L__BB1_8;
$L__BB1_9:
	setp.eq.s32 	%p12, %r11, 0;
	@%p12 bra 	$L__BB1_13;
	mul.wide.u32 	%rd19, %r66, 4;
	add.s64 	%rd6, %rd1, %rd19;
	ld.local.f32 	%f51, [%rd6];
	sub.f32 	%f52, %f51, %f4;
	mul.f32 	%f53, %f52, 0f3FB8AA3B;
	ex2.approx.f32 	%f54, %f53;
	st.local.f32 	[%rd6], %f54;
	add.f32 	%f93, %f93, %f54;
	setp.eq.s32 	%p13, %r11, 1;
	@%p13 bra 	$L__BB1_13;
	ld.local.f32 	%f55, [%rd6+4];
	sub.f32 	%f56, %f55, %f4;
	mul.f32 	%f57, %f56, 0f3FB8AA3B;
	ex2.approx.f32 	%f58, %f57;
	st.local.f32 	[%rd6+4], %f58;
	add.f32 	%f93, %f93, %f58;
	setp.eq.s32 	%p14, %r11, 2;
	@%p14 bra 	$L__BB1_13;
	ld.local.f32 	%f59, [%rd6+8];
	sub.f32 	%f60, %f59, %f4;
	mul.f32 	%f61, %f60, 0f3FB8AA3B;
	ex2.approx.f32 	%f62, %f61;
	st.local.f32 	[%rd6+8], %f62;
	add.f32 	%f93, %f93, %f62;
$L__BB1_13:
	setp.eq.s32 	%p15, %r65, 0;
	mov.b32 	%r49, %f93;
	shfl.sync.bfly.b32	%r50|%p16, %r49, 16, 31, -1;
	mov.b32 	%f63, %r50;
	add.f32 	%f64, %f93, %f63;
	mov.b32 	%r51, %f64;
	shfl.sync.bfly.b32	%r52|%p17, %r51, 8, 31, -1;
	mov.b32 	%f65, %r52;
	add.f32 	%f66, %f64, %f65;
	mov.b32 	%r53, %f66;
	shfl.sync.bfly.b32	%r54|%p18, %r53, 4, 31, -1;
	mov.b32 	%f67, %r54;
	add.f32 	%f68, %f66, %f67;
	mov.b32 	%r55, %f68;
	shfl.sync.bfly.b32	%r56|%p19, %r55, 2, 31, -1;
	mov.b32 	%f69, %r56;
	add.f32 	%f70, %f68, %f69;
	mov.b32 	%r57, %f70;
	shfl.sync.bfly.b32	%r58|%p20, %r57, 1, 31, -1;
	mov.b32 	%f71, %r58;
	add.f32 	%f13, %f70, %f71;
	@%p15 bra 	$L__BB1_21;
	and.b32  	%r18, %r65, 3;
	setp.lt.u32 	%p21, %r65, 4;
	mov.b32 	%r68, 0;
	@%p21 bra 	$L__BB1_17;
	and.b32  	%r68, %r65, -4;
	mov.b32 	%r69, 0;
$L__BB1_16:
	mul.wide.u32 	%rd20, %r69, 4;
	add.s64 	%rd21, %rd1, %rd20;
	ld.local.f32 	%f72, [%rd21];
	div.approx.f32 	%f73, %f72, %f13;
	st.local.f32 	[%rd21], %f73;
	ld.local.f32 	%f74, [%rd21+4];
	div.approx.f32 	%f75, %f74, %f13;
	st.local.f32 	[%rd21+4], %f75;
	ld.local.f32 	%f76, [%rd21+8];
	div.approx.f32 	%f77, %f76, %f13;
	st.local.f32 	[%rd21+8], %f77;
	ld.local.f32 	%f78, [%rd21+12];
	div.approx.f32 	%f79, %f78, %f13;
	st.local.f32 	[%rd21+12], %f79;
	add.s32 	%r69, %r69, 4;
	setp.eq.s32 	%p22, %r69, %r68;
	@%p22 bra 	$L__BB1_17;
	bra.uni 	$L__BB1_16;
$L__BB1_17:
	setp.eq.s32 	%p23, %r18, 0;
	@%p23 bra 	$L__BB1_21;
	mul.wide.u32 	%rd22, %r68, 4;
	add.s64 	%rd9, %rd1, %rd22;
	ld.local.f32 	%f80, [%rd9];
	div.approx.f32 	%f81, %f80, %f13;
	st.local.f32 	[%rd9], %f81;
	setp.eq.s32 	%p24, %r18, 1;
	@%p24 bra 	$L__BB1_21;
	ld.local.f32 	%f82, [%rd9+4];
	div.approx.f32 	%f83, %f82, %f13;
	st.local.f32 	[%rd9+4], %f83;
	setp.eq.s32 	%p25, %r18, 2;
	@%p25 bra 	$L__BB1_21;
	ld.local.f32 	%f84, [%rd9+8];
	div.approx.f32 	%f85, %f84, %f13;
	st.local.f32 	[%rd9+8], %f85;
$L__BB1_21:
	setp.ge.s32 	%p26, %r3, %r29;
	@%p26 bra 	$L__BB1_24;
	mov.b32 	%r71, 0;
	mov.u32 	%r70, %r3;
$L__BB1_23:
	mul.wide.u32 	%rd23, %r71, 4;
	add.s64 	%rd24, %rd1, %rd23;
	ld.local.f32 	%f86, [%rd24];
	ld.local.f32 	%f87, [%rd24+4];
	cvt.s64.s32 	%rd25, %r70;
	add.s64 	%rd26, %rd25, %rd5;
	shl.b64 	%rd27, %rd26, 2;
	add.s64 	%rd28, %rd3, %rd27;
	st.global.v2.f32 	[%rd28], {%f86, %f87};
	add.s32 	%r71, %r71, 2;
	add.s32 	%r70, %r70, %r4;
	setp.lt.s32 	%p27, %r70, %r29;
	@%p27 bra 	$L__BB1_23;
$L__BB1_24:
	add.s32 	%r62, %r62, %r5;
	setp.lt.s32 	%p28, %r62, %r28;
	@%p28 bra 	$L__BB1_2;
$L__BB1_25:
	ret;

}
	// .globl	_Z17warp_softmax_vec2ILi32ELi4EEvPfS0_ii
.visible .entry _Z17warp_softmax_vec2ILi32ELi4EEvPfS0_ii(
	.param .u64 .ptr .align 1 _Z17warp_softmax_vec2ILi32ELi4EEvPfS0_ii_param_0,
	.param .u64 .ptr .align 1 _Z17warp_softmax_vec2ILi32ELi4EEvPfS0_ii_param_1,
	.param .u32 _Z17warp_softmax_vec2ILi32ELi4EEvPfS0_ii_param_2,
	.param .u32 _Z17warp_softmax_vec2ILi32ELi4EEvPfS0_ii_param_3
)
{
	.local .align 16 .b8 	__local_depot2[16];
	.reg .b64 	%SP;
	.reg .b64 	%SPL;
	.reg .pred 	%p<29>;
	.reg .b32 	%r<72>;
	.reg .b32 	%f<94>;
	.reg .b64 	%rd<29>;

	mov.u64 	%SPL, __local_depot2;
	ld.param.u64 	%rd9, [_Z17warp_softmax_vec2ILi32ELi4EEvPfS0_ii_param_0];
	ld.param.u64 	%rd10, [_Z17warp_softmax_vec2ILi32ELi4EEvPfS0_ii_param_1];
	ld.param.u32 	%r28, [_Z17warp_softmax_vec2ILi32ELi4EEvPfS0_ii_param_2];
	ld.param.u32 	%r29, [_Z17warp_softmax_vec2ILi32ELi4EEvPfS0_ii_param_3];
	add.u64 	%rd1, %SPL, 0;
	mov.u32 	%r30, %tid.y;
	mov.u32 	%r31, %ctaid.x;
	mov.u32 	%r1, %ntid.y;
	mad.lo.s32 	%r62, %r31, %r1, %r30;
	setp.ge.s32 	%p1, %r62, %r28;
	@%p1 bra 	$L__BB2_25;
	mov.u32 	%r32, %tid.x;
	shl.b32 	%r3, %r32, 1;
	mov.u32 	%r33, %ntid.x;
	shl.b32 	%r4, %r33, 1;
	mov.u32 	%r34, %nctaid.x;
	mul.lo.s32 	%r5, %r1, %r34;
	cvta.to.global.u64 	%rd2, %rd10;
	cvta.to.global.u64 	%rd3, %rd9;
$L__BB2_2:
	setp.ge.s32 	%p2, %r3, %r29;
	mul.lo.s32 	%r36, %r62, %r29;
	cvt.s64.s32 	%rd4, %r36;
	mov.b32 	%r65, 0;
	mov.f32 	%f89, 0fFF7FFFFF;
	@%p2 bra 	$L__BB2_5;
	mov.f32 	%f89, 0fFF7FFFFF;
	mov.b32 	%r65, 0;
	mov.u32 	%r63, %r3;
$L__BB2_4:
	cvt.s64.s32 	%rd12, %r63;
	add.s64 	%rd13, %rd12, %rd4;
	shl.b64 	%rd14, %rd13, 2;
	add.s64 	%rd15, %rd3, %rd14;
	ld.global.v2.f32 	{%f16, %f17}, [%rd15];
	mul.wide.u32 	%rd16, %r65, 4;
	add.s64 	%rd17, %rd1, %rd16;
	st.local.v2.f32 	[%rd17], {%f16, %f17};
	max.f32 	%f18, %f16, %f17;
	max.f32 	%f89, %f18, %f89;
	add.s32 	%r65, %r65, 2;
	add.s32 	%r63, %r63, %r4;
	setp.lt.s32 	%p3, %r63, %r29;
	@%p3 bra 	$L__BB2_4;
$L__BB2_5:
	mov.b32 	%r38, %f89;
	shfl.sync.bfly.b32	%r39|%p4, %r38, 16, 31, -1;
	mov.b32 	%f20, %r39;
	max.f32 	%f21, %f89, %f20;
	mov.b32 	%r40, %f21;
	shfl.sync.bfly.b32	%r41|%p5, %r40, 8, 31, -1;
	mov.b32 	%f22, %r41;
	max.f32 	%f23, %f21, %f22;
	mov.b32 	%r42, %f23;
	shfl.sync.bfly.b32	%r43|%p6, %r42, 4, 31, -1;
	mov.b32 	%f24, %r43;
	max.f32 	%f25, %f23, %f24;
	mov.b32 	%r44, %f25;
	shfl.sync.bfly.b32	%r45|%p7, %r44, 2, 31, -1;
	mov.b32 	%f26, %r45;
	max.f32 	%f27, %f25, %f26;
	mov.b32 	%r46, %f27;
	shfl.sync.bfly.b32	%r47|%p8, %r46, 1, 31, -1;
	mov.b32 	%f28, %r47;
	max.f32 	%f4, %f27, %f28;
	setp.eq.s32 	%p9, %r65, 0;
	mov.f32 	%f93, 0f00000000;
	@%p9 bra 	$L__BB2_13;
	and.b32  	%r11, %r65, 3;
	setp.lt.u32 	%p10, %r65, 4;
	mov.f32 	%f93, 0f00000000;
	mov.b32 	%r66, 0;
	@%p10 bra 	$L__BB2_9;
	and.b32  	%r66, %r65, -4;
	neg.s32 	%r67, %r66;
	mov.f32 	%f93, 0f00000000;
	mov.u64 	%rd28, %rd1;
$L__BB2_8:
	ld.local.v4.f32 	{%f32, %f33, %f34, %f35}, [%rd28];
	sub.f32 	%f36, %f32, %f4;
	mul.f32 	%f37, %f36, 0f3FB8AA3B;
	ex2.approx.f32 	%f38, %f37;
	add.f32 	%f39, %f93, %f38;
	sub.f32 	%f40, %f33, %f4;
	mul.f32 	%f41, %f40, 0f3FB8AA3B;
	ex2.approx.f32 	%f42, %f41;
	add.f32 	%f43, %f39, %f42;
	sub.f32 	%f44, %f34, %f4;
	mul.f32 	%f45, %f44, 0f3FB8AA3B;
	ex2.approx.f32 	%f46, %f45;
	add.f32 	%f47, %f43, %f46;
	sub.f32 	%f48, %f35, %f4;
	mul.f32 	%f49, %f48, 0f3FB8AA3B;
	ex2.approx.f32 	%f50, %f49;
	st.local.v4.f32 	[%rd28], {%f38, %f42, %f46, %f50};
	add.f32 	%f93, %f47, %f50;
	add.s32 	%r67, %r67, 4;
	add.s64 	%rd28, %rd28, 16;
	setp.eq.s32 	%p11, %r67, 0;
	@%p11 bra 	$L__BB2_9;
	bra.uni 	$L__BB2_8;
$L__BB2_9:
	setp.eq.s32 	%p12, %r11, 0;
	@%p12 bra 	$L__BB2_13;
	mul.wide.u32 	%rd18, %r66, 4;
	add.s64 	%rd5, %rd1, %rd18;
	ld.local.f32 	%f51, [%rd5];
	sub.f32 	%f52, %f51, %f4;
	mul.f32 	%f53, %f52, 0f3FB8AA3B;
	ex2.approx.f32 	%f54, %f53;
	st.local.f32 	[%rd5], %f54;
	add.f32 	%f93, %f93, %f54;
	setp.eq.s32 	%p13, %r11, 1;
	@%p13 bra 	$L__BB2_13;
	ld.local.f32 	%f55, [%rd5+4];
	sub.f32 	%f56, %f55, %f4;
	mul.f32 	%f57, %f56, 0f3FB8AA3B;
	ex2.approx.f32 	%f58, %f57;
	st.local.f32 	[%rd5+4], %f58;
	add.f32 	%f93, %f93, %f58;
	setp.eq.s32 	%p14, %r11, 2;
	@%p14 bra 	$L__BB2_13;
	ld.local.f32 	%f59, [%rd5+8];
	sub.f32 	%f60, %f59, %f4;
	mul.f32 	%f61, %f60, 0f3FB8AA3B;
	ex2.approx.f32 	%f62, %f61;
	st.local.f32 	[%rd5+8], %f62;
	add.f32 	%f93, %f93, %f62;
$L__BB2_13:
	setp.eq.s32 	%p15, %r65, 0;
	mov.b32 	%r49, %f93;
	shfl.sync.bfly.b32	%r50|%p16, %r49, 16, 31, -1;
	mov.b32 	%f63, %r50;
	add.f32 	%f64, %f93, %f63;
	mov.b32 	%r51, %f64;
	shfl.sync.bfly.b32	%r52|%p17, %r51, 8, 31, -1;
	mov.b32 	%f65, %r52;
	add.f32 	%f66, %f64, %f65;
	mov.b32 	%r53, %f66;
	shfl.sync.bfly.b32	%r54|%p18, %r53, 4, 31, -1;
	mov.b32 	%f67, %r54;
	add.f32 	%f68, %f66, %f67;
	mov.b32 	%r55, %f68;
	shfl.sync.bfly.b32	%r56|%p19, %r55, 2, 31, -1;
	mov.b32 	%f69, %r56;
	add.f32 	%f70, %f68, %f69;
	mov.b32 	%r57, %f70;
	shfl.sync.bfly.b32	%r58|%p20, %r57, 1, 31, -1;
	mov.b32 	%f71, %r58;
	add.f32 	%f13, %f70, %f71;
	@%p15 bra 	$L__BB2_21;
	and.b32  	%r18, %r65, 3;
	setp.lt.u32 	%p21, %r65, 4;
	mov.b32 	%r68, 0;
	@%p21 bra 	$L__BB2_17;
	and.b32  	%r68, %r65, -4;
	mov.b32 	%r69, 0;
$L__BB2_16:
	mul.wide.u32 	%rd19, %r69, 4;
	add.s64 	%rd20, %rd1, %rd19;
	ld.local.v4.f32 	{%f72, %f73, %f74, %f75}, [%rd20];
	div.approx.f32 	%f76, %f72, %f13;
	div.approx.f32 	%f77, %f73, %f13;
	div.approx.f32 	%f78, %f74, %f13;
	div.approx.f32 	%f79, %f75, %f13;
	st.local.v4.f32 	[%rd20], {%f76, %f77, %f78, %f79};
	add.s32 	%r69, %r69, 4;
	setp.eq.s32 	%p22, %r69, %r68;
	@%p22 bra 	$L__BB2_17;
	bra.uni 	$L__BB2_16;
$L__BB2_17:
	setp.eq.s32 	%p23, %r18, 0;
	@%p23 bra 	$L__BB2_21;
	mul.wide.u32 	%rd21, %r68, 4;
	add.s64 	%rd8, %rd1, %rd21;
	ld.local.f32 	%f80, [%rd8];
	div.approx.f32 	%f81, %f80, %f13;
	st.local.f32 	[%rd8], %f81;
	setp.eq.s32 	%p24, %r18, 1;
	@%p24 bra 	$L__BB2_21;
	ld.local.f32 	%f82, [%rd8+4];
	div.approx.f32 	%f83, %f82, %f13;
	st.local.f32 	[%rd8+4], %f83;
	setp.eq.s32 	%p25, %r18, 2;
	@%p25 bra 	$L__BB2_21;
	ld.local.f32 	%f84, [%rd8+8];
	div.approx.f32 	%f85, %f84, %f13;
	st.local.f32 	[%rd8+8], %f85;
$L__BB2_21:
	setp.ge.s32 	%p26, %r3, %r29;
	@%p26 bra 	$L__BB2_24;
	mov.b32 	%r71, 0;
	mov.u32 	%r70, %r3;
$L__BB2_23:
	mul.wide.u32 	%rd22, %r71, 4;
	add.s64 	%rd23, %rd1, %rd22;
	ld.local.v2.f32 	{%f86, %f87}, [%rd23];
	cvt.s64.s32 	%rd24, %r70;
	add.s64 	%rd25, %rd24, %rd4;
	shl.b64 	%rd26, %rd25, 2;
	add.s64 	%rd27, %rd2, %rd26;
	st.global.v2.f32 	[%rd27], {%f86, %f87};
	add.s32 	%r71, %r71, 2;
	add.s32 	%r70, %r70, %r4;
	setp.lt.s32 	%p27, %r70, %r29;
	@%p27 bra 	$L__BB2_23;
$L__BB2_24:
	add.s32 	%r62, %r62, %r5;
	setp.lt.s32 	%p28, %r62, %r28;
	@%p28 bra 	$L__BB2_2;
$L__BB2_25:
	ret;

}
	// .globl	_Z17warp_softmax_vec2ILi32ELi5EEvPfS0_ii
.visible .entry _Z17warp_softmax_vec2ILi32ELi5EEvPfS0_ii(
	.param .u64 .ptr .align 1 _Z17warp_softmax_vec2ILi32ELi5EEvPfS0_ii_param_0,
	.param .u64 .ptr .align 1 _Z17warp_softmax_vec2ILi32ELi5EEvPfS0_ii_param_1,
	.param .u32 _Z17warp_softmax_vec2ILi32ELi5EEvPfS0_ii_param_2,
	.param .u32 _Z17warp_softmax_vec2ILi32ELi5EEvPfS0_ii_param_3
)
{
	.local .align 4 .b8 	__local_depot3[20];
	.reg .b64 	%SP;
	.reg .b64 	%SPL;
	.reg .pred 	%p<29>;
	.reg .b32 	%r<72>;
	.reg .b32 	%f<94>;
	.reg .b64 	%rd<30>;

	mov.u64 	%SPL, __local_depot3;
	ld.param.u64 	%rd10, [_Z17warp_softmax_vec2ILi32ELi5EEvPfS0_ii_param_0];
	ld.param.u64 	%rd11, [_Z17warp_softmax_vec2ILi32ELi5EEvPfS0_ii_param_1];
	ld.param.u32 	%r28, [_Z17warp_softmax_vec2ILi32ELi5EEvPfS0_ii_param_2];
	ld.param.u32 	%r29, [_Z17warp_softmax_vec2ILi32ELi5EEvPfS0_ii_param_3];
	add.u64 	%rd1, %SPL, 0;
	mov.u32 	%r30, %tid.y;
	mov.u32 	%r31, %ctaid.x;
	mov.u32 	%r1, %ntid.y;
	mad.lo.s32 	%r62, %r31, %r1, %r30;
	setp.ge.s32 	%p1, %r62, %r28;
	@%p1 bra 	$L__BB3_25;
	mov.u32 	%r32, %tid.x;
	shl.b32 	%r3, %r32, 1;
	mov.u32 	%r33, %ntid.x;
	shl.b32 	%r4, %r33, 1;
	mov.u32 	%r34, %nctaid.x;
	mul.lo.s32 	%r5, %r1, %r34;
	add.s64 	%rd2, %rd1, 8;
	cvta.to.global.u64 	%rd3, %rd11;
	cvta.to.global.u64 	%rd4, %rd10;
$L__BB3_2:
	setp.ge.s32 	%p2, %r3, %r29;
	mul.lo.s32 	%r36, %r62, %r29;
	cvt.s64.s32 	%rd5, %r36;
	mov.b32 	%r65, 0;
	mov.f32 	%f89, 0fFF7FFFFF;
	@%p2 bra 	$L__BB3_5;
	mov.f32 	%f89, 0fFF7FFFFF;
	mov.b32 	%r65, 0;
	mov.u32 	%r63, %r3;
$L__BB3_4:
	cvt.s64.s32 	%rd13, %r63;
	add.s64 	%rd14, %rd13, %rd5;
	shl.b64 	%rd15, %rd14, 2;
	add.s64 	%rd16, %rd4, %rd15;
	ld.global.v2.f32 	{%f16, %f17}, [%rd16];
	mul.wide.u32 	%rd17, %r65, 4;
	add.s64 	%rd18, %rd1, %rd17;
	st.local.f32 	[%rd18], %f16;
	st.local.f32 	[%rd18+4], %f17;
	max.f32 	%f18, %f16, %f17;
	max.f32 	%f89, %f18, %f89;
	add.s32 	%r65, %r65, 2;
	add.s32 	%r63, %r63, %r4;
	setp.lt.s32 	%p3, %r63, %r29;
	@%p3 bra 	$L__BB3_4;
$L__BB3_5:
	mov.b32 	%r38, %f89;
	shfl.sync.bfly.b32	%r39|%p4, %r38, 16, 31, -1;
	mov.b32 	%f20, %r39;
	max.f32 	%f21, %f89, %f20;
	mov.b32 	%r40, %f21;
	shfl.sync.bfly.b32	%r41|%p5, %r40, 8, 31, -1;
	mov.b32 	%f22, %r41;
	max.f32 	%f23, %f21, %f22;
	mov.b32 	%r42, %f23;
	shfl.sync.bfly.b32	%r43|%p6, %r42, 4, 31, -1;
	mov.b32 	%f24, %r43;
	max.f32 	%f25, %f23, %f24;
	mov.b32 	%r44, %f25;
	shfl.sync.bfly.b32	%r45|%p7, %r44, 2, 31, -1;
	mov.b32 	%f26, %r45;
	max.f32 	%f27, %f25, %f26;
	mov.b32 	%r46, %f27;
	shfl.sync.bfly.b32	%r47|%p8, %r46, 1, 31, -1;
	mov.b32 	%f28, %r47;
	max.f32 	%f4, %f27, %f28;
	setp.eq.s32 	%p9, %r65, 0;
	mov.f32 	%f93, 0f00000000;
	@%p9 bra 	$L__BB3_13;
	and.b32  	%r11, %r65, 3;
	setp.lt.u32 	%p10, %r65, 4;
	mov.f32 	%f93, 0f00000000;
	mov.b32 	%r66, 0;
	@%p10 bra 	$L__BB3_9;
	and.b32  	%r66, %r65, -4;
	neg.s32 	%r67, %r66;
	mov.f32 	%f93, 0f00000000;
	mov.u64 	%rd29, %rd2;
$L__BB3_8:
	ld.local.f32 	%f32, [%rd29+-8];
	sub.f32 	%f33, %f32, %f4;
	mul.f32 	%f34, %f33, 0f3FB8AA3B;
	ex2.approx.f32 	%f35, %f34;
	st.local.f32 	[%rd29+-8], %f35;
	add.f32 	%f36, %f93, %f35;
	ld.local.f32 	%f37, [%rd29+-4];
	sub.f32 	%f38, %f37, %f4;
	mul.f32 	%f39, %f38, 0f3FB8AA3B;
	ex2.approx.f32 	%f40, %f39;
	st.local.f32 	[%rd29+-4], %f40;
	add.f32 	%f41, %f36, %f40;
	ld.local.f32 	%f42, [%rd29];
	sub.f32 	%f43, %f42, %f4;
	mul.f32 	%f44, %f43, 0f3FB8AA3B;
	ex2.approx.f32 	%f45, %f44;
	st.local.f32 	[%rd29], %f45;
	add.f32 	%f46, %f41, %f45;
	ld.local.f32 	%f47, [%rd29+4];
	sub.f32 	%f48, %f47, %f4;
	mul.f32 	%f49, %f48, 0f3FB8AA3B;
	ex2.approx.f32 	%f50, %f49;
	st.local.f32 	[%rd29+4], %f50;
	add.f32 	%f93, %f46, %f50;
	add.s32 	%r67, %r67, 4;
	add.s64 	%rd29, %rd29, 16;
	setp.eq.s32 	%p11, %r67, 0;
	@%p11 bra 	$L__BB3_9;
	bra.uni 	$L__BB3_8;
$L__BB3_9:
	setp.eq.s32 	%p12, %r11, 0;
	@%p12 bra 	$L__BB3_13;
	mul.wide.u32 	%rd19, %r66, 4;
	add.s64 	%rd6, %rd1, %rd19;
	ld.local.f32 	%f51, [%rd6];
	sub.f32 	%f52, %f51, %f4;
	mul.f32 	%f53, %f52, 0f3FB8AA3B;
	ex2.approx.f32 	%f54, %f53;
	st.local.f32 	[%rd6], %f54;
	add.f32 	%f93, %f93, %f54;
	setp.eq.s32 	%p13, %r11, 1;
	@%p13 bra 	$L__BB3_13;
	ld.local.f32 	%f55, [%rd6+4];
	sub.f32 	%f56, %f55, %f4;
	mul.f32 	%f57, %f56, 0f3FB8AA3B;
	ex2.approx.f32 	%f58, %f57;
	st.local.f32 	[%rd6+4], %f58;
	add.f32 	%f93, %f93, %f58;
	setp.eq.s32 	%p14, %r11, 2;
	@%p14 bra 	$L__BB3_13;
	ld.local.f32 	%f59, [%rd6+8];
	sub.f32 	%f60, %f59, %f4;
	mul.f32 	%f61, %f60, 0f3FB8AA3B;
	ex2.approx.f32 	%f62, %f61;
	st.local.f32 	[%rd6+8], %f62;
	add.f32 	%f93, %f93, %f62;
$L__BB3_13:
	setp.eq.s32 	%p15, %r65, 0;
	mov.b32 	%r49, %f93;
	shfl.sync.bfly.b32	%r50|%p16, %r49, 16, 31, -1;
	mov.b32 	%f63, %r50;
	add.f32 	%f64, %f93, %f63;
	mov.b32 	%r51, %f64;
	shfl.sync.bfly.b32	%r52|%p17, %r51, 8, 31, -1;
	mov.b32 	%f65, %r52;
	add.f32 	%f66, %f64, %f65;
	mov.b32 	%r53, %f66;
	shfl.sync.bfly.b32	%r54|%p18, %r53, 4, 31, -1;
	mov.b32 	%f67, %r54;
	add.f32 	%f68, %f66, %f67;
	mov.b32 	%r55, %f68;
	shfl.sync.bfly.b32	%r56|%p19, %r55, 2, 31, -1;
	mov.b32 	%f69, %r56;
	add.f32 	%f70, %f68, %f69;
	mov.b32 	%r57, %f70;
	shfl.sync.bfly.b32	%r58|%p20, %r57, 1, 31, -1;
	mov.b32 	%f71, %r58;
	add.f32 	%f13, %f70, %f71;
	@%p15 bra 	$L__BB3_21;
	and.b32  	%r18, %r65, 3;
	setp.lt.u32 	%p21, %r65, 4;
	mov.b32 	%r68, 0;
	@%p21 bra 	$L__BB3_17;
	and.b32  	%r68, %r65, -4;
	mov.b32 	%r69, 0;
$L__BB3_16:
	mul.wide.u32 	%rd20, %r69, 4;
	add.s64 	%rd21, %rd1, %rd20;
	ld.local.f32 	%f72, [%rd21];
	div.approx.f32 	%f73, %f72, %f13;
	st.local.f32 	[%rd21], %f73;
	ld.local.f32 	%f74, [%rd21+4];
	div.approx.f32 	%f75, %f74, %f13;
	st.local.f32 	[%rd21+4], %f75;
	ld.local.f32 	%f76, [%rd21+8];
	div.approx.f32 	%f77, %f76, %f13;
	st.local.f32 	[%rd21+8], %f77;
	ld.local.f32 	%f78, [%rd21+12];
	div.approx.f32 	%f79, %f78, %f13;
	st.local.f32 	[%rd21+12], %f79;
	add.s32 	%r69, %r69, 4;
	setp.eq.s32 	%p22, %r69, %r68;
	@%p22 bra 	$L__BB3_17;
	bra.uni 	$L__BB3_16;
$L__BB3_17:
	setp.eq.s32 	%p23, %r18, 0;
	@%p23 bra 	$L__BB3_21;
	mul.wide.u32 	%rd22, %r68, 4;
	add.s64 	%rd9, %rd1, %rd22;
	ld.local.f32 	%f80, [%rd9];
	div.approx.f32 	%f81, %f80, %f13;
	st.local.f32 	[%rd9], %f81;
	setp.eq.s32 	%p24, %r18, 1;
	@%p24 bra 	$L__BB3_21;
	ld.local.f32 	%f82, [%rd9+4];
	div.approx.f32 	%f83, %f82, %f13;
	st.local.f32 	[%rd9+4], %f83;
	setp.eq.s32 	%p25, %r18, 2;
	@%p25 bra 	$L__BB3_21;
	ld.local.f32 	%f84, [%rd9+8];
	div.approx.f32 	%f85, %f84, %f13;
	st.local.f32 	[%rd9+8], %f85;
$L__BB3_21:
	setp.ge.s32 	%p26, %r3, %r29;
	@%p26 bra 	$L__BB3_24;
	mov.b32 	%r71, 0;
	mov.u32 	%r70, %r3;
$L__BB3_23:
	mul.wide.u32 	%rd23, %r71, 4;
	add.s64 	%rd24, %rd1, %rd23;
	ld.local.f32 	%f86, [%rd24];
	ld.local.f32 	%f87, [%rd24+4];
	cvt.s64.s32 	%rd25, %r70;
	add.s64 	%rd26, %rd25, %rd5;
	shl.b64 	%rd27, %rd26, 2;
	add.s64 	%rd28, %rd3, %rd27;
	st.global.v2.f32 	[%rd28], {%f86, %f87};
	add.s32 	%r71, %r71, 2;
	add.s32 	%r70, %r70, %r4;
	setp.lt.s32 	%p27, %r70, %r29;
	@%p27 bra 	$L__BB3_23;
$L__BB3_24:
	add.s32 	%r62, %r62, %r5;
	setp.lt.s32 	%p28, %r62, %r28;
	@%p28 bra 	$L__BB3_2;
$L__BB3_25:
	ret;

}
	// .globl	_Z17warp_softmax_vec2ILi32ELi6EEvPfS0_ii
.visible .entry _Z17warp_softmax_vec2ILi32ELi6EEvPfS0_ii(
	.param .u64 .ptr .align 1 _Z17warp_softmax_vec2ILi32ELi6EEvPfS0_ii_param_0,
	.param .u64 .ptr .align 1 _Z17warp_softmax_vec2ILi32ELi6EEvPfS0_ii_param_1,
	.param .u32 _Z17warp_softmax_vec2ILi32ELi6EEvPfS0_ii_param_2,
	.param .u32 _Z17warp_softmax_vec2ILi32ELi6EEvPfS0_ii_param_3
)
{
	.local .align 8 .b8 	__local_depot4[24];
	.reg .b64 	%SP;
	.reg .b64 	%SPL;
	.reg .pred 	%p<29>;
	.reg .b32 	%r<72>;
	.reg .b32 	%f<94>;
	.reg .b64 	%rd<30>;

	mov.u64 	%SPL, __local_depot4;
	ld.param.u64 	%rd10, [_Z17warp_softmax_vec2ILi32ELi6EEvPfS0_ii_param_0];
	ld.param.u64 	%rd11, [_Z17warp_softmax_vec2ILi32ELi6EEvPfS0_ii_param_1];
	ld.param.u32 	%r28, [_Z17warp_softmax_vec2ILi32ELi6EEvPfS0_ii_param_2];
	ld.param.u32 	%r29, [_Z17warp_softmax_vec2ILi32ELi6EEvPfS0_ii_param_3];
	add.u64 	%rd1, %SPL, 0;
	mov.u32 	%r30, %tid.y;
	mov.u32 	%r31, %ctaid.x;
	mov.u32 	%r1, %ntid.y;
	mad.lo.s32 	%r62, %r31, %r1, %r30;
	setp.ge.s32 	%p1, %r62, %r28;
	@%p1 bra 	$L__BB4_25;
	mov.u32 	%r32, %tid.x;
	shl.b32 	%r3, %r32, 1;
	mov.u32 	%r33, %ntid.x;
	shl.b32 	%r4, %r33, 1;
	mov.u32 	%r34, %nctaid.x;
	mul.lo.s32 	%r5, %r1, %r34;
	add.s64 	%rd2, %rd1, 8;
	cvta.to.global.u64 	%rd3, %rd11;
	cvta.to.global.u64 	%rd4, %rd10;
$L__BB4_2:
	setp.ge.s32 	%p2, %r3, %r29;
	mul.lo.s32 	%r36, %r62, %r29;
	cvt.s64.s32 	%rd5, %r36;
	mov.b32 	%r65, 0;
	mov.f32 	%f89, 0fFF7FFFFF;
	@%p2 bra 	$L__BB4_5;
	mov.f32 	%f89, 0fFF7FFFFF;
	mov.b32 	%r65, 0;
	mov.u32 	%r63, %r3;
$L__BB4_4:
	cvt.s64.s32 	%rd13, %r63;
	add.s64 	%rd14, %rd13, %rd5;
	shl.b64 	%rd15, %rd14, 2;
	add.s64 	%rd16, %rd4, %rd15;
	ld.global.v2.f32 	{%f16, %f17}, [%rd16];
	mul.wide.u32 	%rd17, %r65, 4;
	add.s64 	%rd18, %rd1, %rd17;
	st.local.v2.f32 	[%rd18], {%f16, %f17};
	max.f32 	%f18, %f16, %f17;
	max.f32 	%f89, %f18, %f89;
	add.s32 	%r65, %r65, 2;
	add.s32 	%r63, %r63, %r4;
	setp.lt.s32 	%p3, %r63, %r29;
	@%p3 bra 	$L__BB4_4;
$L__BB4_5:
	mov.b32 	%r38, %f89;
	shfl.sync.bfly.b32	%r39|%p4, %r38, 16, 31, -1;
	mov.b32 	%f20, %r39;
	max.f32 	%f21, %f89, %f20;
	mov.b32 	%r40, %f21;
	shfl.sync.bfly.b32	%r41|%p5, %r40, 8, 31, -1;
	mov.b32 	%f22, %r41;
	max.f32 	%f23, %f21, %f22;
	mov.b32 	%r42, %f23;
	shfl.sync.bfly.b32	%r43|%p6, %r42, 4, 31, -1;
	mov.b32 	%f24, %r43;
	max.f32 	%f25, %f23, %f24;
	mov.b32 	%r44, %f25;
	shfl.sync.bfly.b32	%r45|%p7, %r44, 2, 31, -1;
	mov.b32 	%f26, %r45;
	max.f32 	%f27, %f25, %f26;
	mov.b32 	%r46, %f27;
	shfl.sync.bfly.b32	%r47|%p8, %r46, 1, 31, -1;
	mov.b32 	%f28, %r47;
	max.f32 	%f4, %f27, %f28;
	setp.eq.s32 	%p9, %r65, 0;
	mov.f32 	%f93, 0f00000000;
	@%p9 bra 	$L__BB4_13;
	and.b32  	%r11, %r65, 3;
	setp.lt.u32 	%p10, %r65, 4;
	mov.f32 	%f93, 0f00000000;
	mov.b32 	%r66, 0;
	@%p10 bra 	$L__BB4_9;
	and.b32  	%r66, %r65, -4;
	neg.s32 	%r67, %r66;
	mov.f32 	%f93, 0f00000000;
	mov.u64 	%rd29, %rd2;
$L__BB4_8:
	ld.local.v2.f32 	{%f32, %f33}, [%rd29+-8];
	sub.f32 	%f34, %f32, %f4;
	mul.f32 	%f35, %f34, 0f3FB8AA3B;
	ex2.approx.f32 	%f36, %f35;
	add.f32 	%f37, %f93, %f36;
	sub.f32 	%f38, %f33, %f4;
	mul.f32 	%f39, %f38, 0f3FB8AA3B;
	ex2.approx.f32 	%f40, %f39;
	st.local.v2.f32 	[%rd29+-8], {%f36, %f40};
	add.f32 	%f41, %f37, %f40;
	ld.local.v2.f32 	{%f42, %f43}, [%rd29];
	sub.f32 	%f44, %f42, %f4;
	mul.f32 	%f45, %f44, 0f3FB8AA3B;
	ex2.approx.f32 	%f46, %f45;
	add.f32 	%f47, %f41, %f46;
	sub.f32 	%f48, %f43, %f4;
	mul.f32 	%f49, %f48, 0f3FB8AA3B;
	ex2.approx.f32 	%f50, %f49;
	st.local.v2.f32 	[%rd29], {%f46, %f50};
	add.f32 	%f93, %f47, %f50;
	add.s32 	%r67, %r67, 4;
	add.s64 	%rd29, %rd29, 16;
	setp.eq.s32 	%p11, %r67, 0;
	@%p11 bra 	$L__BB4_9;
	bra.uni 	$L__BB4_8;
$L__BB4_9:
	setp.eq.s32 	%p12, %r11, 0;
	@%p12 bra 	$L__BB4_13;
	mul.wide.u32 	%rd19, %r66, 4;
	add.s64 	%rd6, %rd1, %rd19;
	ld.local.f32 	%f51, [%rd6];
	sub.f32 	%f52, %f51, %f4;
	mul.f32 	%f53, %f52, 0f3FB8AA3B;
	ex2.approx.f32 	%f54, %f53;
	st.local.f32 	[%rd6], %f54;
	add.f32 	%f93, %f93, %f54;
	setp.eq.s32 	%p13, %r11, 1;
	@%p13 bra 	$L__BB4_13;
	ld.local.f32 	%f55, [%rd6+4];
	sub.f32 	%f56, %f55, %f4;
	mul.f32 	%f57, %f56, 0f3FB8AA3B;
	ex2.approx.f32 	%f58, %f57;
	st.local.f32 	[%rd6+4], %f58;
	add.f32 	%f93, %f93, %f58;
	setp.eq.s32 	%p14, %r11, 2;
	@%p14 bra 	$L__BB4_13;
	ld.local.f32 	%f59, [%rd6+8];
	sub.f32 	%f60, %f59, %f4;
	mul.f32 	%f61, %f60, 0f3FB8AA3B;
	ex2.approx.f32 	%f62, %f61;
	st.local.f32 	[%rd6+8], %f62;
	add.f32 	%f93, %f93, %f62;
$L__BB4_13:
	setp.eq.s32 	%p15, %r65, 0;
	mov.b32 	%r49, %f93;
	shfl.sync.bfly.b32	%r50|%p16, %r49, 16, 31, -1;
	mov.b32 	%f63, %r50;
	add.f32 	%f64, %f93, %f63;
	mov.b32 	%r51, %f64;
	shfl.sync.bfly.b32	%r52|%p17, %r51, 8, 31, -1;
	mov.b32 	%f65, %r52;
	add.f32 	%f66, %f64, %f65;
	mov.b32 	%r53, %f66;
	shfl.sync.bfly.b32	%r54|%p18, %r53, 4, 31, -1;
	mov.b32 	%f67, %r54;
	add.f32 	%f68, %f66, %f67;
	mov.b32 	%r55, %f68;
	shfl.sync.bfly.b32	%r56|%p19, %r55, 2, 31, -1;
	mov.b32 	%f69, %r56;
	add.f32 	%f70, %f68, %f69;
	mov.b32 	%r57, %f70;
	shfl.sync.bfly.b32	%r58|%p20, %r57, 1, 31, -1;
	mov.b32 	%f71, %r58;
	add.f32 	%f13, %f70, %f71;
	@%p15 bra 	$L__BB4_21;
	and.b32  	%r18, %r65, 3;
	setp.lt.u32 	%p21, %r65, 4;
	mov.b32 	%r68, 0;
	@%p21 bra 	$L__BB4_17;
	and.b32  	%r68, %r65, -4;
	mov.b32 	%r69, 0;
$L__BB4_16:
	mul.wide.u32 	%rd20, %r69, 4;
	add.s64 	%rd21, %rd1, %rd20;
	ld.local.v2.f32 	{%f72, %f73}, [%rd21];
	div.approx.f32 	%f74, %f72, %f13;
	div.approx.f32 	%f75, %f73, %f13;
	st.local.v2.f32 	[%rd21], {%f74, %f75};
	ld.local.v2.f32 	{%f76, %f77}, [%rd21+8];
	div.approx.f32 	%f78, %f76, %f13;
	div.approx.f32 	%f79, %f77, %f13;
	st.local.v2.f32 	[%rd21+8], {%f78, %f79};
	add.s32 	%r69, %r69, 4;
	setp.eq.s32 	%p22, %r69, %r68;
	@%p22 bra 	$L__BB4_17;
	bra.uni 	$L__BB4_16;
$L__BB4_17:
	setp.eq.s32 	%p23, %r18, 0;
	@%p23 bra 	$L__BB4_21;
	mul.wide.u32 	%rd22, %r68, 4;
	add.s64 	%rd9, %rd1, %rd22;
	ld.local.f32 	%f80, [%rd9];
	div.approx.f32 	%f81, %f80, %f13;
	st.local.f32 	[%rd9], %f81;
	setp.eq.s32 	%p24, %r18, 1;
	@%p24 bra 	$L__BB4_21;
	ld.local.f32 	%f82, [%rd9+4];
	div.approx.f32 	%f83, %f82, %f13;
	st.local.f32 	[%rd9+4], %f83;
	setp.eq.s32 	%p25, %r18, 2;
	@%p25 bra 	$L__BB4_21;
	ld.local.f32 	%f84, [%rd9+8];
	div.approx.f32 	%f85, %f84, %f13;
	st.local.f32 	[%rd9+8], %f85;
$L__BB4_21:
	setp.ge.s32 	%p26, %r3, %r29;
	@%p26 bra 	$L__BB4_24;
	mov.b32 	%r71, 0;
	mov.u32 	%r70, %r3;
$L__BB4_23:
	mul.wide.u32 	%rd23, %r71, 4;
	add.s64 	%rd24, %rd1, %rd23;
	ld.local.v2.f32 	{%f86, %f87}, [%rd24];
	cvt.s64.s32 	%rd25, %r70;
	add.s64 	%rd26, %rd25, %rd5;
	shl.b64 	%rd27, %rd26, 2;
	add.s64 	%rd28, %rd3, %rd27;
	st.global.v2.f32 	[%rd28], {%f86, %f87};
	add.s32 	%r71, %r71, 2;
	add.s32 	%r70, %r70, %r4;
	setp.lt.s32 	%p27, %r70, %r29;
	@%p27 bra 	$L__BB4_23;
$L__BB4_24:
	add.s32 	%r62, %r62, %r5;
	setp.lt.s32 	%p28, %r62, %r28;
	@%p28 bra 	$L__BB4_2;
$L__BB4_25:
	ret;

}
	// .globl	_Z17warp_softmax_vec2ILi32ELi7EEvPfS0_ii
.visible .entry _Z17warp_softmax_vec2ILi32ELi7EEvPfS0_ii(
	.param .u64 .ptr .align 1 _Z17warp_softmax_vec2ILi32ELi7EEvPfS0_ii_param_0,
	.param .u64 .ptr .align 1 _Z17warp_softmax_vec2ILi32ELi7EEvPfS0_ii_param_1,
	.param .u32 _Z17warp_softmax_vec2ILi32ELi7EEvPfS0_ii_param_2,
	.param .u32 _Z17warp_softmax_vec2ILi32ELi7EEvPfS0_ii_param_3
)
{
	.local .align 4 .b8 	__local_depot5[28];
	.reg .b64 	%SP;
	.reg .b64 	%SPL;
	.reg .pred 	%p<29>;
	.reg .b32 	%r<72>;
	.reg .b32 	%f<94>;
	.reg .b64 	%rd<30>;

	mov.u64 	%SPL, __local_depot5;
	ld.param.u64 	%rd10, [_Z17warp_softmax_vec2ILi32ELi7EEvPfS0_ii_param_0];
	ld.param.u64 	%rd11, [_Z17warp_softmax_vec2ILi32ELi7EEvPfS0_ii_param_1];
	ld.param.u32 	%r28, [_Z17warp_softmax_vec2ILi32ELi7EEvPfS0_ii_param_2];
	ld.param.u32 	%r29, [_Z17warp_softmax_vec2ILi32ELi7EEvPfS0_ii_param_3];
	add.u64 	%rd1, %SPL, 0;
	mov.u32 	%r30, %tid.y;
	mov.u32 	%r31, %ctaid.x;
	mov.u32 	%r1, %ntid.y;
	mad.lo.s32 	%r62, %r31, %r1, %r30;
	setp.ge.s32 	%p1, %r62, %r28;
	@%p1 bra 	$L__BB5_25;
	mov.u32 	%r32, %tid.x;
	shl.b32 	%r3, %r32, 1;
	mov.u32 	%r33, %ntid.x;
	shl.b32 	%r4, %r33, 1;
	mov.u32 	%r34, %nctaid.x;
	mul.lo.s32 	%r5, %r1, %r34;
	add.s64 	%rd2, %rd1, 8;
	cvta.to.global.u64 	%rd3, %rd11;
	cvta.to.global.u64 	%rd4, %rd10;
$L__BB5_2:
	setp.ge.s32 	%p2, %r3, %r29;
	mul.lo.s32 	%r36, %r62, %r29;
	cvt.s64.s32 	%rd5, %r36;
	mov.b32 	%r65, 0;
	mov.f32 	%f89, 0fFF7FFFFF;
	@%p2 bra 	$L__BB5_5;
	mov.f32 	%f89, 0fFF7FFFFF;
	mov.b32 	%r65, 0;
	mov.u32 	%r63, %r3;
$L__BB5_4:
	cvt.s64.s32 	%rd13, %r63;
	add.s64 	%rd14, %rd13, %rd5;
	shl.b64 	%rd15, %rd14, 2;
	add.s64 	%rd16, %rd4, %rd15;
	ld.global.v2.f32 	{%f16, %f17}, [%rd16];
	mul.wide.u32 	%rd17, %r65, 4;
	add.s64 	%rd18, %rd1, %rd17;
	st.local.f32 	[%rd18], %f16;
	st.local.f32 	[%rd18+4], %f17;
	max.f32 	%f18, %f16, %f17;
	max.f32 	%f89, %f18, %f89;
	add.s32 	%r65, %r65, 2;
	add.s32 	%r63, %r63, %r4;
	setp.lt.s32 	%p3, %r63, %r29;
	@%p3 bra 	$L__BB5_4;
$L__BB5_5:
	mov.b32 	%r38, %f89;
	shfl.sync.bfly.b32	%r39|%p4, %r38, 16, 31, -1;
	mov.b32 	%f20, %r39;
	max.f32 	%f21, %f89, %f20;
	mov.b32 	%r40, %f21;
	shfl.sync.bfly.b32	%r41|%p5, %r40, 8, 31, -1;
	mov.b32 	%f22, %r41;
	max.f32 	%f23, %f21, %f22;
	mov.b32 	%r42, %f23;
	shfl.sync.bfly.b32	%r43|%p6, %r42, 4, 31, -1;
	mov.b32 	%f24, %r43;
	max.f32 	%f25, %f23, %f24;
	mov.b32 	%r44, %f25;
	shfl.sync.bfly.b32	%r45|%p7, %r44, 2, 31, -1;
	mov.b32 	%f26, %r45;
	max.f32 	%f27, %f25, %f26;
	mov.b32 	%r46, %f27;
	shfl.sync.bfly.b32	%r47|%p8, %r46, 1, 31, -1;
	mov.b32 	%f28, %r47;
	max.f32 	%f4, %f27, %f28;
	setp.eq.s32 	%p9, %r65, 0;
	mov.f32 	%f93, 0f00000000;
	@%p9 bra 	$L__BB5_13;
	and.b32  	%r11, %r65, 3;
	setp.lt.u32 	%p10, %r65, 4;
	mov.f32 	%f93, 0f00000000;
	mov.b32 	%r66, 0;
	@%p10 bra 	$L__BB5_9;
	and.b32  	%r66, %r65, -4;
	neg.s32 	%r67, %r66;
	mov.f32 	%f93, 0f00000000;
	mov.u64 	%rd29, %rd2;
$L__BB5_8:
	ld.local.f32 	%f32, [%rd29+-8];
	sub.f32 	%f33, %f32, %f4;
	mul.f32 	%f34, %f33, 0f3FB8AA3B;
	ex2.approx.f32 	%f35, %f34;
	st.local.f32 	[%rd29+-8], %f35;
	add.f32 	%f36, %f93, %f35;
	ld.local.f32 	%f37, [%rd29+-4];
	sub.f32 	%f38, %f37, %f4;
	mul.f32 	%f39, %f38, 0f3FB8AA3B;
	ex2.approx.f32 	%f40, %f39;
	st.local.f32 	[%rd29+-4], %f40;
	add.f32 	%f41, %f36, %f40;
	ld.local.f32 	%f42, [%rd29];
	sub.f32 	%f43, %f42, %f4;
	mul.f32 	%f44, %f43, 0f3FB8AA3B;
	ex2.approx.f32 	%f45, %f44;
	st.local.f32 	[%rd29], %f45;
	add.f32 	%f46, %f41, %f45;
	ld.local.f32 	%f47, [%rd29+4];
	sub.f32 	%f48, %f47, %f4;
	mul.f32 	%f49, %f48, 0f3FB8AA3B;
	ex2.approx.f32 	%f50, %f49;
	st.local.f32 	[%rd29+4], %f50;
	add.f32 	%f93, %f46, %f50;
	add.s32 	%r67, %r67, 4;
	add.s64 	%rd29, %rd29, 16;
	setp.eq.s32 	%p11, %r67, 0;
	@%p11 bra 	$L__BB5_9;
	bra.uni 	$L__BB5_8;
$L__BB5_9:
	setp.eq.s32 	%p12, %r11, 0;
	@%p12 bra 	$L__BB5_13;
	mul.wide.u32 	%rd19, %r66, 4;
	add.s64 	%rd6, %rd1, %rd19;
	ld.local.f32 	%f51, [%rd6];
	sub.f32 	%f52, %f51, %f4;
	mul.f32 	%f53, %f52, 0f3FB8AA3B;
	ex2.approx.f32 	%f54, %f53;
	st.local.f32 	[%rd6], %f54;
	add.f32 	%f93, %f93, %f54;
	setp.eq.s32 	%p13, %r11, 1;
	@%p13 bra 	$L__BB5_13;
	ld.local.f32 	%f55, [%rd6+4];
	sub.f32 	%f56, %f55, %f4;
	mul.f32 	%f57, %f56, 0f3FB8AA3B;
	ex2.approx.f32 	%f58, %f57;
	st.local.f32 	[%rd6+4], %f58;
	add.f32 	%f93, %f93, %f58;
	setp.eq.s32 	%p14, %r11, 2;
	@%p14 bra 	$L__BB5_13;
	ld.local.f32 	%f59, [%rd6+8];
	sub.f32 	%f60, %f59, %f4;
	mul.f32 	%f61, %f60, 0f3FB8AA3B;
	ex2.approx.f32 	%f62, %f61;
	st.local.f32 	[%rd6+8], %f62;
	add.f32 	%f93, %f93, %f62;
$L__BB5_13:
	setp.eq.s32 	%p15, %r65, 0;
	mov.b32 	%r49, %f93;
	shfl.sync.bfly.b32	%r50|%p16, %r49, 16, 31, -1;
	mov.b32 	%f63, %r50;
	add.f32 	%f64, %f93, %f63;
	mov.b32 	%r51, %f64;
	shfl.sync.bfly.b32	%r52|%p17, %r51, 8, 31, -1;
	mov.b32 	%f65, %r52;
	add.f32 	%f66, %f64, %f65;
	mov.b32 	%r53, %f66;
	shfl.sync.bfly.b32	%r54|%p18, %r53, 4, 31, -1;
	mov.b32 	%f67, %r54;
	add.f32 	%f68, %f66, %f67;
	mov.b32 	%r55, %f68;
	shfl.sync.bfly.b32	%r56|%p19, %r55, 2, 31, -1;
	mov.b32 	%f69, %r56;
	add.f32 	%f70, %f68, %f69;
	mov.b32 	%r57, %f70;
	shfl.sync.bfly.b32	%r58|%p20, %r57, 1, 31, -1;
	mov.b32 	%f71, %r58;
	add.f32 	%f13, %f70, %f71;
	@%p15 bra 	$L__BB5_21;
	and.b32  	%r18, %r65, 3;
	setp.lt.u32 	%p21, %r65, 4;
	mov.b32 	%r68, 0;
	@%p21 bra 	$L__BB5_17;
	and.b32  	%r68, %r65, -4;
	mov.b32 	%r69, 0;
$L__BB5_16:
	mul.wide.u32 	%rd20, %r69, 4;
	add.s64 	%rd21, %rd1, %rd20;
	ld.local.f32 	%f72, [%rd21];
	div.approx.f32 	%f73, %f72, %f13;
	st.local.f32 	[%rd21], %f73;
	ld.local.f32 	%f74, [%rd21+4];
	div.approx.f32 	%f75, %f74, %f13;
	st.local.f32 	[%rd21+4], %f75;
	ld.local.f32 	%f76, [%rd21+8];
	div.approx.f32 	%f77, %f76, %f13;
	st.local.f32 	[%rd21+8], %f77;
	ld.local.f32 	%f78, [%rd21+12];
	div.approx.f32 	%f79, %f78, %f13;
	st.local.f32 	[%rd21+12], %f79;
	add.s32 	%r69, %r69, 4;
	setp.eq.s32 	%p22, %r69, %r68;
	@%p22 bra 	$L__BB5_17;
	bra.uni 	$L__BB5_16;
$L__BB5_17:
	setp.eq.s32 	%p23, %r18, 0;
	@%p23 bra 	$L__BB5_21;
	mul.wide.u32 	%rd22, %r68, 4;
	add.s64 	%rd9, %rd1, %rd22;
	ld.local.f32 	%f80, [%rd9];
	div.approx.f32 	%f81, %f80, %f13;
	st.local.f32 	[%rd9], %f81;
	setp.eq.s32 	%p24, %r18, 1;
	@%p24 bra 	$L__BB5_21;
	ld.local.f32 	%f82, [%rd9+4];
	div.approx.f32 	%f83, %f82, %f13;
	st.local.f32 	[%rd9+4], %f83;
	setp.eq.s32 	%p25, %r18, 2;
	@%p25 bra 	$L__BB5_21;
	ld.local.f32 	%f84, [%rd9+8];
	div.approx.f32 	%f85, %f84, %f13;
	st.local.f32 	[%rd9+8], %f85;
$L__BB5_21:
	setp.ge.s32 	%p26, %r3, %r29;
	@%p26 bra 	$L__BB5_24;
	mov.b32 	%r71, 0;
	mov.u32 	%r70, %r3;
$L__BB5_23:
	mul.wide.u32 	%rd23, %r71, 4;
	add.s64 	%rd24, %rd1, %rd23;
	ld.local.f32 	%f86, [%rd24];
	ld.local.f32 	%f87, [%rd24+4];
	cvt.s64.s32 	%rd25, %r70;
	add.s64 	%rd26, %rd25, %rd5;
	shl.b64 	%rd27, %rd26, 2;
	add.s64 	%rd28, %rd3, %rd27;
	st.global.v2.f32 	[%rd28], {%f86, %f87};
	add.s32 	%r71, %r71, 2;
	add.s32 	%r70, %r70, %r4;
	setp.lt.s32 	%p27, %r70, %r29;
	@%p27 bra 	$L__BB5_23;
$L__BB5_24:
	add.s32 	%r62, %r62, %r5;
	setp.lt.s32 	%p28, %r62, %r28;
	@%p28 bra 	$L__BB5_2;
$L__BB5_25:
	ret;

}
	// .globl	_Z17warp_softmax_vec2ILi32ELi8EEvPfS0_ii
.visible .entry _Z17warp_softmax_vec2ILi32ELi8EEvPfS0_ii(
	.param .u64 .ptr .align 1 _Z17warp_softmax_vec2ILi32ELi8EEvPfS0_ii_param_0,
	.param .u64 .ptr .align 1 _Z17warp_softmax_vec2ILi32ELi8EEvPfS0_ii_param_1,
	.param .u32 _Z17warp_softmax_vec2ILi32ELi8EEvPfS0_ii_param_2,
	.param .u32 _Z17warp_softmax_vec2ILi32ELi8EEvPfS0_ii_param_3
)
{
	.local .align 16 .b8 	__local_depot6[32];
	.reg .b64 	%SP;
	.reg .b64 	%SPL;
	.reg .pred 	%p<29>;
	.reg .b32 	%r<72>;
	.reg .b32 	%f<94>;
	.reg .b64 	%rd<29>;

	mov.u64 	%SPL, __local_depot6;
	ld.param.u64 	%rd9, [_Z17warp_softmax_vec2ILi32ELi8EEvPfS0_ii_param_0];
	ld.param.u64 	%rd10, [_Z17warp_softmax_vec2ILi32ELi8EEvPfS0_ii_param_1];
	ld.param.u32 	%r28, [_Z17warp_softmax_vec2ILi32ELi8EEvPfS0_ii_param_2];
	ld.param.u32 	%r29, [_Z17warp_softmax_vec2ILi32ELi8EEvPfS0_ii_param_3];
	add.u64 	%rd1, %SPL, 0;
	mov.u32 	%r30, %tid.y;
	mov.u32 	%r31, %ctaid.x;
	mov.u32 	%r1, %ntid.y;
	mad.lo.s32 	%r62, %r31, %r1, %r30;
	setp.ge.s32 	%p1, %r62, %r28;
	@%p1 bra 	$L__BB6_25;
	mov.u32 	%r32, %tid.x;
	shl.b32 	%r3, %r32, 1;
	mov.u32 	%r33, %ntid.x;
	shl.b32 	%r4, %r33, 1;
	mov.u32 	%r34, %nctaid.x;
	mul.lo.s32 	%r5, %r1, %r34;
	cvta.to.global.u64 	%rd2, %rd10;
	cvta.to.global.u64 	%rd3, %rd9;
$L__BB6_2:
	setp.ge.s32 	%p2, %r3, %r29;
	mul.lo.s32 	%r36, %r62, %r29;
	cvt.s64.s32 	%rd4, %r36;
	mov.b32 	%r65, 0;
	mov.f32 	%f89, 0fFF7FFFFF;
	@%p2 bra 	$L__BB6_5;
	mov.f32 	%f89, 0fFF7FFFFF;
	mov.b32 	%r65, 0;
	mov.u32 	%r63, %r3;
$L__BB6_4:
	cvt.s64.s32 	%rd12, %r63;
	add.s64 	%rd13, %rd12, %rd4;
	shl.b64 	%rd14, %rd13, 2;
	add.s64 	%rd15, %rd3, %rd14;
	ld.global.v2.f32 	{%f16, %f17}, [%rd15];
	mul.wide.u32 	%rd16, %r65, 4;
	add.s64 	%rd17, %rd1, %rd16;
	st.local.v2.f32 	[%rd17], {%f16, %f17};
	max.f32 	%f18, %f16, %f17;
	max.f32 	%f89, %f18, %f89;
	add.s32 	%r65, %r65, 2;
	add.s32 	%r63, %r63, %r4;
	setp.lt.s32 	%p3, %r63, %r29;
	@%p3 bra 	$L__BB6_4;
$L__BB6_5:
	mov.b32 	%r38, %f89;
	shfl.sync.bfly.b32	%r39|%p4, %r38, 16, 31, -1;
	mov.b32 	%f20, %r39;
	max.f32 	%f21, %f89, %f20;
	mov.b32 	%r40, %f21;
	shfl.sync.bfly.b32	%r41|%p5, %r40, 8, 31, -1;
	mov.b32 	%f22, %r41;
	max.f32 	%f23, %f21, %f22;
	mov.b32 	%r42, %f23;
	shfl.sync.bfly.b32	%r43|%p6, %r42, 4, 31, -1;
	mov.b32 	%f24, %r43;
	max.f32 	%f25, %f23, %f24;
	mov.b32 	%r44, %f25;
	shfl.sync.bfly.b32	%r45|%p7, %r44, 2, 31, -1;
	mov.b32 	%f26, %r45;
	max.f32 	%f27, %f25, %f26;
	mov.b32 	%r46, %f27;
	shfl.sync.bfly.b32	%r47|%p8, %r46, 1, 31, -1;
	mov.b32 	%f28, %r47;
	max.f32 	%f4, %f27, %f28;
	setp.eq.s32 	%p9, %r65, 0;
	mov.f32 	%f93, 0f00000000;
	@%p9 bra 	$L__BB6_13;
	and.b32  	%r11, %r65, 3;
	setp.lt.u32 	%p10, %r65, 4;
	mov.f32 	%f93, 0f00000000;
	mov.b32 	%r66, 0;
	@%p10 bra 	$L__BB6_9;
	and.b32  	%r66, %r65, -4;
	neg.s32 	%r67, %r66;
	mov.f32 	%f93, 0f00000000;
	mov.u64 	%rd28, %rd1;
$L__BB6_8:
	ld.local.v4.f32 	{%f32, %f33, %f34, %f35}, [%rd28];
	sub.f32 	%f36, %f32, %f4;
	mul.f32 	%f37, %f36, 0f3FB8AA3B;
	ex2.approx.f32 	%f38, %f37;
	add.f32 	%f39, %f93, %f38;
	sub.f32 	%f40, %f33, %f4;
	mul.f32 	%f41, %f40, 0f3FB8AA3B;
	ex2.approx.f32 	%f42, %f41;
	add.f32 	%f43, %f39, %f42;
	sub.f32 	%f44, %f34, %f4;
	mul.f32 	%f45, %f44, 0f3FB8AA3B;
	ex2.approx.f32 	%f46, %f45;
	add.f32 	%f47, %f43, %f46;
	sub.f32 	%f48, %f35, %f4;
	mul.f32 	%f49, %f48, 0f3FB8AA3B;
	ex2.approx.f32 	%f50, %f49;
	st.local.v4.f32 	[%rd28], {%f38, %f42, %f46, %f50};
	add.f32 	%f93, %f47, %f50;
	add.s32 	%r67, %r67, 4;
	add.s64 	%rd28, %rd28, 16;
	setp.eq.s32 	%p11, %r67, 0;
	@%p11 bra 	$L__BB6_9;
	bra.uni 	$L__BB6_8;
$L__BB6_9:
	setp.eq.s32 	%p12, %r11, 0;
	@%p12 bra 	$L__BB6_13;
	mul.wide.u32 	%rd18, %r66, 4;
	add.s64 	%rd5, %rd1, %rd18;
	ld.local.f32 	%f51, [%rd5];
	sub.f32 	%f52, %f51, %f4;
	mul.f32 	%f53, %f52, 0f3FB8AA3B;
	ex2.approx.f32 	%f54, %f53;
	st.local.f32 	[%rd5], %f54;
	add.f32 	%f93, %f93, %f54;
	setp.eq.s32 	%p13, %r11, 1;
	@%p13 bra 	$L__BB6_13;
	ld.local.f32 	%f55, [%rd5+4];
	sub.f32 	%f56, %f55, %f4;
	mul.f32 	%f57, %f56, 0f3FB8AA3B;
	ex2.approx.f32 	%f58, %f57;
	st.local.f32 	[%rd5+4], %f58;
	add.f32 	%f93, %f93, %f58;
	setp.eq.s32 	%p14, %r11, 2;
	@%p14 bra 	$L__BB6_13;
	ld.local.f32 	%f59, [%rd5+8];
	sub.f32 	%f60, %f59, %f4;
	mul.f32 	%f61, %f60, 0f3FB8AA3B;
	ex2.approx.f32 	%f62, %f61;
	st.local.f32 	[%rd5+8], %f62;
	add.f32 	%f93, %f93, %f62;
$L__BB6_13:
	setp.eq.s32 	%p15, %r65, 0;
	mov.b32 	%r49, %f93;
	shfl.sync.bfly.b32	%r50|%p16, %r49, 16, 31, -1;
	mov.b32 	%f63, %r50;
	add.f32 	%f64, %f93, %f63;
	mov.b32 	%r51, %f64;
	shfl.sync.bfly.b32	%r52|%p17, %r51, 8, 31, -1;
	mov.b32 	%f65, %r52;
	add.f32 	%f66, %f64, %f65;
	mov.b32 	%r53, %f66;
	shfl.sync.bfly.b32	%r54|%p18, %r53, 4, 31, -1;
	mov.b32 	%f67, %r54;
	add.f32 	%f68, %f66, %f67;
	mov.b32 	%r55, %f68;
	shfl.sync.bfly.b32	%r56|%p19, %r55, 2, 31, -1;
	mov.b32 	%f69, %r56;
	add.f32 	%f70, %f68, %f69;
	mov.b32 	%r57, %f70;
	shfl.sync.bfly.b32	%r58|%p20, %r57, 1, 31, -1;
	mov.b32 	%f71, %r58;
	add.f32 	%f13, %f70, %f71;
	@%p15 bra 	$L__BB6_21;
	and.b32  	%r18, %r65, 3;
	setp.lt.u32 	%p21, %r65, 4;
	mov.b32 	%r68, 0;
	@%p21 bra 	$L__BB6_17;
	and.b32  	%r68, %r65, -4;
	mov.b32 	%r69, 0;
$L__BB6_16:
	mul.wide.u32 	%rd19, %r69, 4;
	add.s64 	%rd20, %rd1, %rd19;
	ld.local.v4.f32 	{%f72, %f73, %f74, %f75}, [%rd20];
	div.approx.f32 	%f76, %f72, %f13;
	div.approx.f32 	%f77, %f73, %f13;
	div.approx.f32 	%f78, %f74, %f13;
	div.approx.f32 	%f79, %f75, %f13;
	st.local.v4.f32 	[%rd20], {%f76, %f77, %f78, %f79};
	add.s32 	%r69, %r69, 4;
	setp.eq.s32 	%p22, %r69, %r68;
	@%p22 bra 	$L__BB6_17;
	bra.uni 	$L__BB6_16;
$L__BB6_17:
	setp.eq.s32 	%p23, %r18, 0;
	@%p23 bra 	$L__BB6_21;
	mul.wide.u32 	%rd21, %r68, 4;
	add.s64 	%rd8, %rd1, %rd21;
	ld.local.f32 	%f80, [%rd8];
	div.approx.f32 	%f81, %f80, %f13;
	st.local.f32 	[%rd8], %f81;
	setp.eq.s32 	%p24, %r18, 1;
	@%p24 bra 	$L__BB6_21;
	ld.local.f32 	%f82, [%rd8+4];
	div.approx.f32 	%f83, %f82, %f13;
	st.local.f32 	[%rd8+4], %f83;
	setp.eq.s32 	%p25, %r18, 2;
	@%p25 bra 	$L__BB6_21;
	ld.local.f32 	%f84, [%rd8+8];
	div.approx.f32 	%f85, %f84, %f13;
	st.local.f32 	[%rd8+8], %f85;
$L__BB6_21:
	setp.ge.s32 	%p26, %r3, %r29;
	@%p26 bra 	$L__BB6_24;
	mov.b32 	%r71, 0;
	mov.u32 	%r70, %r3;
$L__BB6_23:
	mul.wide.u32 	%rd22, %r71, 4;
	add.s64 	%rd23, %rd1, %rd22;
	ld.local.v2.f32 	{%f86, %f87}, [%rd23];
	cvt.s64.s32 	%rd24, %r70;
	add.s64 	%rd25, %rd24, %rd4;
	shl.b64 	%rd26, %rd25, 2;
	add.s64 	%rd27, %rd2, %rd26;
	st.global.v2.f32 	[%rd27], {%f86, %f87};
	add.s32 	%r71, %r71, 2;
	add.s32 	%r70, %r70, %r4;
	setp.lt.s32 	%p27, %r70, %r29;
	@%p27 bra 	$L__BB6_23;
$L__BB6_24:
	add.s32 	%r62, %r62, %r5;
	setp.lt.s32 	%p28, %r62, %r28;
	@%p28 bra 	$L__BB6_2;
$L__BB6_25:
	ret;

}
	// .globl	_Z17warp_softmax_vec2ILi32ELi9EEvPfS0_ii
.visible .entry _Z17warp_softmax_vec2ILi32ELi9EEvPfS0_ii(
	.param .u64 .ptr .align 1 _Z17warp_softmax_vec2ILi32ELi9EEvPfS0_ii_param_0,
	.param .u64 .ptr .align 1 _Z17warp_softmax_vec2ILi32ELi9EEvPfS0_ii_param_1,
	.param .u32 _Z17warp_softmax_vec2ILi32ELi9EEvPfS0_ii_param_2,
	.param .u32 _Z17warp_softmax_vec2ILi32ELi9EEvPfS0_ii_param_3
)
{
	.local .align 4 .b8 	__local_depot7[36];
	.reg .b64 	%SP;
	.reg .b64 	%SPL;
	.reg .pred 	%p<29>;
	.reg .b32 	%r<72>;
	.reg .b32 	%f<94>;
	.reg .b64 	%rd<30>;

	mov.u64 	%SPL, __local_depot7;
	ld.param.u64 	%rd10, [_Z17warp_softmax_vec2ILi32ELi9EEvPfS0_ii_param_0];
	ld.param.u64 	%rd11, [_Z17warp_softmax_vec2ILi32ELi9EEvPfS0_ii_param_1];
	ld.param.u32 	%r28, [_Z17warp_softmax_vec2ILi32ELi9EEvPfS0_ii_param_2];
	ld.param.u32 	%r29, [_Z17warp_softmax_vec2ILi32ELi9EEvPfS0_ii_param_3];
	add.u64 	%rd1, %SPL, 0;
	mov.u32 	%r30, %tid.y;
	mov.u32 	%r31, %ctaid.x;
	mov.u32 	%r1, %ntid.y;
	mad.lo.s32 	%r62, %r31, %r1, %r30;
	setp.ge.s32 	%p1, %r62, %r28;
	@%p1 bra 	$L__BB7_25;
	mov.u32 	%r32, %tid.x;
	shl.b32 	%r3, %r32, 1;
	mov.u32 	%r33, %ntid.x;
	shl.b32 	%r4, %r33, 1;
	mov.u32 	%r34, %nctaid.x;
	mul.lo.s32 	%r5, %r1, %r34;
	add.s64 	%rd2, %rd1, 8;
	cvta.to.global.u64 	%rd3, %rd11;
	cvta.to.global.u64 	%rd4, %rd10;
$L__BB7_2:
	setp.ge.s32 	%p2, %r3, %r29;
	mul.lo.s32 	%r36, %r62, %r29;
	cvt.s64.s32 	%rd5, %r36;
	mov.b32 	%r65, 0;
	mov.f32 	%f89, 0fFF7FFFFF;
	@%p2 bra 	$L__BB7_5;
	mov.f32 	%f89, 0fFF7FFFFF;
	mov.b32 	%r65, 0;
	mov.u32 	%r63, %r3;
$L__BB7_4:
	cvt.s64.s32 	%rd13, %r63;
	add.s64 	%rd14, %rd13, %rd5;
	shl.b64 	%rd15, %rd14, 2;
	add.s64 	%rd16, %rd4, %rd15;
	ld.global.v2.f32 	{%f16, %f17}, [%rd16];
	mul.wide.u32 	%rd17, %r65, 4;
	add.s64 	%rd18, %rd1, %rd17;
	st.local.f32 	[%rd18], %f16;
	st.local.f32 	[%rd18+4], %f17;
	max.f32 	%f18, %f16, %f17;
	max.f32 	%f89, %f18, %f89;
	add.s32 	%r65, %r65, 2;
	add.s32 	%r63, %r63, %r4;
	setp.lt.s32 	%p3, %r63, %r29;
	@%p3 bra 	$L__BB7_4;
$L__BB7_5:
	mov.b32 	%r38, %f89;
	shfl.sync.bfly.b32	%r39|%p4, %r38, 16, 31, -1;
	mov.b32 	%f20, %r39;
	max.f32 	%f21, %f89, %f20;
	mov.b32 	%r40, %f21;
	shfl.sync.bfly.b32	%r41|%p5, %r40, 8, 31, -1;
	mov.b32 	%f22, %r41;
	max.f32 	%f23, %f21, %f22;
	mov.b32 	%r42, %f23;
	shfl.sync.bfly.b32	%r43|%p6, %r42, 4, 31, -1;
	mov.b32 	%f24, %r43;
	max.f32 	%f25, %f23, %f24;
	mov.b32 	%r44, %f25;
	shfl.sync.bfly.b32	%r45|%p7, %r44, 2, 31, -1;
	mov.b32 	%f26, %r45;
	max.f32 	%f27, %f25, %f26;
	mov.b32 	%r46, %f27;
	shfl.sync.bfly.b32	%r47|%p8, %r46, 1, 31, -1;
	mov.b32 	%f28, %r47;
	max.f32 	%f4, %f27, %f28;
	setp.eq.s32 	%p9, %r65, 0;
	mov.f32 	%f93, 0f00000000;
	@%p9 bra 	$L__BB7_13;
	and.b32  	%r11, %r65, 3;
	setp.lt.u32 	%p10, %r65, 4;
	mov.f32 	%f93, 0f00000000;
	mov.b32 	%r66, 0;
	@%p10 bra 	$L__BB7_9;
	and.b32  	%r66, %r65, -4;
	neg.s32 	%r67, %r66;
	mov.f32 	%f93, 0f00000000;
	mov.u64 	%rd29, %rd2;
$L__BB7_8:
	ld.local.f32 	%f32, [%rd29+-8];
	sub.f32 	%f33, %f32, %f4;
	mul.f32 	%f34, %f33, 0f3FB8AA3B;
	ex2.approx.f32 	%f35, %f34;
	st.local.f32 	[%rd29+-8], %f35;
	add.f32 	%f36, %f93, %f35;
	ld.local.f32 	%f37, [%rd29+-4];
	sub.f32 	%f38, %f37, %f4;
	mul.f32 	%f39, %f38, 0f3FB8AA3B;
	ex2.approx.f32 	%f40, %f39;
	st.local.f32 	[%rd29+-4], %f40;
	add.f32 	%f41, %f36, %f40;
	ld.local.f32 	%f42, [%rd29];
	sub.f32 	%f43, %f42, %f4;
	mul.f32 	%f44, %f43, 0f3FB8AA3B;
	ex2.approx.f32 	%f45, %f44;
	st.local.f32 	[%rd29], %f45;
	add.f32 	%f46, %f41, %f45;
	ld.local.f32 	%f47, [%rd29+4];
	sub.f32 	%f48, %f47, %f4;
	mul.f32 	%f49, %f48, 0f3FB8AA3B;
	ex2.approx.f32 	%f50, %f49;
	st.local.f32 	[%rd29+4], %f50;
	add.f32 	%f93, %f46, %f50;
	add.s32 	%r67, %r67, 4;
	add.s64 	%rd29, %rd29, 16;
	setp.eq.s32 	%p11, %r67, 0;
	@%p11 bra 	$L__BB7_9;
	bra.uni 	$L__BB7_8;
$L__BB7_9:
	setp.eq.s32 	%p12, %r11, 0;
	@%p12 bra 	$L__BB7_13;
	mul.wide.u32 	%rd19, %r66, 4;
	add.s64 	%rd6, %rd1, %rd19;
	ld.local.f32 	%f51, [%rd6];
	sub.f32 	%f52, %f51, %f4;
	mul.f32 	%f53, %f52, 0f3FB8AA3B;
	ex2.approx.f32 	%f54, %f53;
	st.local.f32 	[%rd6], %f54;
	add.f32 	%f93, %f93, %f54;
	setp.eq.s32 	%p13, %r11, 1;
	@%p13 bra 	$L__BB7_13;
	ld.local.f32 	%f55, [%rd6+4];
	sub.f32 	%f56, %f55, %f4;
	mul.f32 	%f57, %f56, 0f3FB8AA3B;
	ex2.approx.f32 	%f58, %f57;
	st.local.f32 	[%rd6+4], %f58;
	add.f32 	%f93, %f93, %f58;
	setp.eq.s32 	%p14, %r11, 2;
	@%p14 bra 	$L__BB7_13;
	ld.local.f32 	%f59, [%rd6+8];
	sub.f32 	%f60, %f59, %f4;
	mul.f32 	%f61, %f60, 0f3FB8AA3B;
	ex2.approx.f32 	%f62, %f61;
	st.local.f32 	[%rd6+8], %f62;
	add.f32 	%f93, %f93, %f62;
$L__BB7_13:
	setp.eq.s32 	%p15, %r65, 0;
	mov.b32 	%r49, %f93;
	shfl.sync.bfly.b32	%r50|%p16, %r49, 16, 31, -1;
	mov.b32 	%f63, %r50;
	add.f32 	%f64, %f93, %f63;
	mov.b32 	%r51, %f64;
	shfl.sync.bfly.b32	%r52|%p17, %r51, 8, 31, -1;
	mov.b32 	%f65, %r52;
	add.f32 	%f66, %f64, %f65;
	mov.b32 	%r53, %f66;
	shfl.sync.bfly.b32	%r54|%p18, %r53, 4, 31, -1;
	mov.b32 	%f67, %r54;
	add.f32 	%f68, %f66, %f67;
	mov.b32 	%r55, %f68;
	shfl.sync.bfly.b32	%r56|%p19, %r55, 2, 31, -1;
	mov.b32 	%f69, %r56;
	add.f32 	%f70, %f68, %f69;
	mov.b32 	%r57, %f70;
	shfl.sync.bfly.b32	%r58|%p20, %r57, 1, 31, -1;
	mov.b32 	%f71, %r58;
	add.f32 	%f13, %f70, %f71;
	@%p15 bra 	$L__BB7_21;
	and.b32  	%r18, %r65, 3;
	setp.lt.u32 	%p21, %r65, 4;
	mov.b32 	%r68, 0;
	@%p21 bra 	$L__BB7_17;
	and.b32  	%r68, %r65, -4;
	mov.b32 	%r69, 0;
$L__BB7_16:
	mul.wide.u32 	%rd20, %r69, 4;
	add.s64 	%rd21, %rd1, %rd20;
	ld.local.f32 	%f72, [%rd21];
	div.approx.f32 	%f73, %f72, %f13;
	st.local.f32 	[%rd21], %f73;
	ld.local.f32 	%f74, [%rd21+4];
	div.approx.f32 	%f75, %f74, %f13;
	st.local.f32 	[%rd21+4], %f75;
	ld.local.f32 	%f76, [%rd21+8];
	div.approx.f32 	%f77, %f76, %f13;
	st.local.f32 	[%rd21+8], %f77;
	ld.local.f32 	%f78, [%rd21+12];
	div.approx.f32 	%f79, %f78, %f13;
	st.local.f32 	[%rd21+12], %f79;
	add.s32 	%r69, %r69, 4;
	setp.eq.s32 	%p22, %r69, %r68;
	@%p22 bra 	$L__BB7_17;
	bra.uni 	$L__BB7_16;
$L__BB7_17:
	setp.eq.s32 	%p23, %r18, 0;
	@%p23 bra 	$L__BB7_21;
	mul.wide.u32 	%rd22, %r68, 4;
	add.s64 	%rd9, %rd1, %rd22;
	ld.local.f32 	%f80, [%rd9];
	div.approx.f32 	%f81, %f80, %f13;
	st.local.f32 	[%rd9], %f81;
	setp.eq.s32 	%p24, %r18, 1;
	@%p24 bra 	$L__BB7_21;
	ld.local.f32 	%f82, [%rd9+4];
	div.approx.f32 	%f83, %f82, %f13;
	st.local.f32 	[%rd9+4], %f83;
	setp.eq.s32 	%p25, %r18, 2;
	@%p25 bra 	$L__BB7_21;
	ld.local.f32 	%f84, [%rd9+8];
	div.approx.f32 	%f85, %f84, %f13;
	st.local.f32 	[%rd9+8], %f85;
$L__BB7_21:
	setp.ge.s32 	%p26, %r3, %r29;
	@%p26 bra 	$L__BB7_24;
	mov.b32 	%r71, 0;
	mov.u32 	%r70, %r3;
$L__BB7_23:
	mul.wide.u32 	%rd23, %r71, 4;
	add.s64 	%rd24, %rd1, %rd23;
	ld.local.f32 	%f86, [%rd24];
	ld.local.f32 	%f87, [%rd24+4];
	cvt.s64.s32 	%rd25, %r70;
	add.s64 	%rd26, %rd25, %rd5;
	shl.b64 	%rd27, %rd26, 2;
	add.s64 	%rd28, %rd3, %rd27;
	st.global.v2.f32 	[%rd28], {%f86, %f87};
	add.s32 	%r71, %r71, 2;
	add.s32 	%r70, %r70, %r4;
	setp.lt.s32 	%p27, %r70, %r29;
	@%p27 bra 	$L__BB7_23;
$L__BB7_24:
	add.s32 	%r62, %r62, %r5;
	setp.lt.s32 	%p28, %r62, %r28;
	@%p28 bra 	$L__BB7_2;
$L__BB7_25:
	ret;

}
	// .globl	_Z17warp_softmax_vec2ILi32ELi10EEvPfS0_ii
.visible .entry _Z17warp_softmax_vec2ILi32ELi10EEvPfS0_ii(
	.param .u64 .ptr .align 1 _Z17warp_softmax_vec2ILi32ELi10EEvPfS0_ii_param_0,
	.param .u64 .ptr .align 1 _Z17warp_softmax_vec2ILi32ELi10EEvPfS0_ii_param_1,
	.param .u32 _Z17warp_softmax_vec2ILi32ELi10EEvPfS0_ii_param_2,
	.param .u32 _Z17warp_softmax_vec2ILi32ELi10EEvPfS0_ii_param_3
)
{
	.local .align 8 .b8 	__local_depot8[40];
	.reg .b64 	%SP;
	.reg .b64 	%SPL;
	.reg .pred 	%p<29>;
	.reg .b32 	%r<72>;
	.reg .b32 	%f<94>;
	.reg .b64 	%rd<30>;

	mov.u64 	%SPL, __local_depot8;
	ld.param.u64 	%rd10, [_Z17warp_softmax_vec2ILi32ELi10EEvPfS0_ii_param_0];
	ld.param.u64 	%rd11, [_Z17warp_softmax_vec2ILi32ELi10EEvPfS0_ii_param_1];
	ld.param.u32 	%r28, [_Z17warp_softmax_vec2ILi32ELi10EEvPfS0_ii_param_2];
	ld.param.u32 	%r29, [_Z17warp_softmax_vec2ILi32ELi10EEvPfS0_ii_param_3];
	add.u64 	%rd1, %SPL, 0;
	mov.u32 	%r30, %tid.y;
	mov.u32 	%r31, %ctaid.x;
	mov.u32 	%r1, %ntid.y;
	mad.lo.s32 	%r62, %r31, %r1, %r30;
	setp.ge.s32 	%p1, %r62, %r28;
	@%p1 bra 	$L__BB8_25;
	mov.u32 	%r32, %tid.x;
	shl.b32 	%r3, %r32, 1;
	mov.u32 	%r33, %ntid.x;
	shl.b32 	%r4, %r33, 1;
	mov.u32 	%r34, %nctaid.x;
	mul.lo.s32 	%r5, %r1, %r34;
	add.s64 	%rd2, %rd1, 8;
	cvta.to.global.u64 	%rd3, %rd11;
	cvta.to.global.u64 	%rd4, %rd10;
$L__BB8_2:
	setp.ge.s32 	%p2, %r3, %r29;
	mul.lo.s32 	%r36, %r62, %r29;
	cvt.s64.s32 	%rd5, %r36;
	mov.b32 	%r65, 0;
	mov.f32 	%f89, 0fFF7FFFFF;
	@%p2 bra 	$L__BB8_5;
	mov.f32 	%f89, 0fFF7FFFFF;
	mov.b32 	%r65, 0;
	mov.u32 	%r63, %r3;
$L__BB8_4:
	cvt.s64.s32 	%rd13, %r63;
	add.s64 	%rd14, %rd13, %rd5;
	shl.b64 	%rd15, %rd14, 2;
	add.s64 	%rd16, %rd4, %rd15;
	ld.global.v2.f32 	{%f16, %f17}, [%rd16];
	mul.wide.u32 	%rd17, %r65, 4;
	add.s64 	%rd18, %rd1, %rd17;
	st.local.v2.f32 	[%rd18], {%f16, %f17};
	max.f32 	%f18, %f16, %f17;
	max.f32 	%f89, %f18, %f89;
	add.s32 	%r65, %r65, 2;
	add.s32 	%r63, %r63, %r4;
	setp.lt.s32 	%p3, %r63, %r29;
	@%p3 bra 	$L__BB8_4;
$L__BB8_5:
	mov.b32 	%r38, %f89;
	shfl.sync.bfly.b32	%r39|%p4, %r38, 16, 31, -1;
	mov.b32 	%f20, %r39;
	max.f32 	%f21, %f89, %f20;
	mov.b32 	%r40, %f21;
	shfl.sync.bfly.b32	%r41|%p5, %r40, 8, 31, -1;
	mov.b32 	%f22, %r41;
	max.f32 	%f23, %f21, %f22;
	mov.b32 	%r42, %f23;
	shfl.sync.bfly.b32	%r43|%p6, %r42, 4, 31, -1;
	mov.b32 	%f24, %r43;
	max.f32 	%f25, %f23, %f24;
	mov.b32 	%r44, %f25;
	shfl.sync.bfly.b32	%r45|%p7, %r44, 2, 31, -1;
	mov.b32 	%f26, %r45;
	max.f32 	%f27, %f25, %f26;
	mov.b32 	%r46, %f27;
	shfl.sync.bfly.b32	%r47|%p8, %r46, 1, 31, -1;
	mov.b32 	%f28, %r47;
	max.f32 	%f4, %f27, %f28;
	setp.eq.s32 	%p9, %r65, 0;
	mov.f32 	%f93, 0f00000000;
	@%p9 bra 	$L__BB8_13;
	and.b32  	%r11, %r65, 3;
	setp.lt.u32 	%p10, %r65, 4;
	mov.f32 	%f93, 0f00000000;
	mov.b32 	%r66, 0;
	@%p10 bra 	$L__BB8_9;
	and.b32  	%r66, %r65, -4;
	neg.s32 	%r67, %r66;
	mov.f32 	%f93, 0f00000000;
	mov.u64 	%rd29, %rd2;
$L__BB8_8:
	ld.local.v2.f32 	{%f32, %f33}, [%rd29+-8];
	sub.f32 	%f34, %f32, %f4;
	mul.f32 	%f35, %f34, 0f3FB8AA3B;
	ex2.approx.f32 	%f36, %f35;
	add.f32 	%f37, %f93, %f36;
	sub.f32 	%f38, %f33, %f4;
	mul.f32 	%f39, %f38, 0f3FB8AA3B;
	ex2.approx.f32 	%f40, %f39;
	st.local.v2.f32 	[%rd29+-8], {%f36, %f40};
	add.f32 	%f41, %f37, %f40;
	ld.local.v2.f32 	{%f42, %f43}, [%rd29];
	sub.f32 	%f44, %f42, %f4;
	mul.f32 	%f45, %f44, 0f3FB8AA3B;
	ex2.approx.f32 	%f46, %f45;
	add.f32 	%f47, %f41, %f46;
	sub.f32 	%f48, %f43, %f4;
	mul.f32 	%f49, %f48, 0f3FB8AA3B;
	ex2.approx.f32 	%f50, %f49;
	st.local.v2.f32 	[%rd29], {%f46, %f50};
	add.f32 	%f93, %f47, %f50;
	add.s32 	%r67, %r67, 4;
	add.s64 	%rd29, %rd29, 16;
	setp.eq.s32 	%p11, %r67, 0;
	@%p11 bra 	$L__BB8_9;
	bra.uni 	$L__BB8_8;
$L__BB8_9:
	setp.eq.s32 	%p12, %r11, 0;
	@%p12 bra 	$L__BB8_13;
	mul.wide.u32 	%rd19, %r66, 4;
	add.s64 	%rd6, %rd1, %rd19;
	ld.local.f32 	%f51, [%rd6];
	sub.f32 	%f52, %f51, %f4;
	mul.f32 	%f53, %f52, 0f3FB8AA3B;
	ex2.approx.f32 	%f54, %f53;
	st.local.f32 	[%rd6], %f54;
	add.f32 	%f93, %f93, %f54;
	setp.eq.s32 	%p13, %r11, 1;
	@%p13 bra 	$L__BB8_13;
	ld.local.f32 	%f55, [%rd6+4];
	sub.f32 	%f56, %f55, %f4;
	mul.f32 	%f57, %f56, 0f3FB8AA3B;
	ex2.approx.f32 	%f58, %f57;
	st.local.f32 	[%rd6+4], %f58;
	add.f32 	%f93, %f93, %f58;
	setp.eq.s32 	%p14, %r11, 2;
	@%p14 bra 	$L__BB8_13;
	ld.local.f32 	%f59, [%rd6+8];
	sub.f32 	%f60, %f59, %f4;
	mul.f32 	%f61, %f60, 0f3FB8AA3B;
	ex2.approx.f32 	%f62, %f61;
	st.local.f32 	[%rd6+8], %f62;
	add.f32 	%f93, %f93, %f62;
$L__BB8_13:
	setp.eq.s32 	%p15, %r65, 0;
	mov.b32 	%r49, %f93;
	shfl.sync.bfly.b32	%r50|%p16, %r49, 16, 31, -1;
	mov.b32 	%f63, %r50;
	add.f32 	%f64, %f93, %f63;
	mov.b32 	%r51, %f64;
	shfl.sync.bfly.b32	%r52|%p17, %r51, 8, 31, -1;
	mov.b32 	%f65, %r52;
	add.f32 	%f66, %f64, %f65;
	mov.b32 	%r53, %f66;
	shfl.sync.bfly.b32	%r54|%p18, %r53, 4, 31, -1;
	mov.b32 	%f67, %r54;
	add.f32 	%f68, %f66, %f67;
	mov.b32 	%r55, %f68;
	shfl.sync.bfly.b32	%r56|%p19, %r55, 2, 31, -1;
	mov.b32 	%f69, %r56;
	add.f32 	%f70, %f68, %f69;
	mov.b32 	%r57, %f70;
	shfl.sync.bfly.b32	%r58|%p20, %r57, 1, 31, -1;
	mov.b32 	%f71, %r58;
	add.f32 	%f13, %f70, %f71;
	@%p15 bra 	$L__BB8_21;
	and.b32  	%r18, %r65, 3;
	setp.lt.u32 	%p21, %r65, 4;
	mov.b32 	%r68, 0;
	@%p21 bra 	$L__BB8_17;
	and.b32  	%r68, %r65, -4;
	mov.b32 	%r69, 0;
$L__BB8_16:
	mul.wide.u32 	%rd20, %r69, 4;
	add.s64 	%rd21, %rd1, %rd20;
	ld.local.v2.f32 	{%f72, %f73}, [%rd21];
	div.approx.f32 	%f74, %f72, %f13;
	div.approx.f32 	%f75, %f73, %f13;
	st.local.v2.f32 	[%rd21], {%f74, %f75};
	ld.local.v2.f32 	{%f76, %f77}, [%rd21+8];
	div.approx.f32 	%f78, %f76, %f13;
	div.approx.f32 	%f79, %f77, %f13;
	st.local.v2.f32 	[%rd21+8], {%f78, %f79};
	add.s32 	%r69, %r69, 4;
	setp.eq.s32 	%p22, %r69, %r68;
	@%p22 bra 	$L__BB8_17;
	bra.uni 	$L__BB8_16;
$L__BB8_17:
	setp.eq.s32 	%p23, %r18, 0;
	@%p23 bra 	$L__BB8_21;
	mul.wide.u32 	%rd22, %r68, 4;
	add.s64 	%rd9, %rd1, %rd22;
	ld.local.f32 	%f80, [%rd9];
	div.approx.f32 	%f81, %f80, %f13;
	st.local.f32 	[%rd9], %f81;
	setp.eq.s32 	%p24, %r18, 1;
	@%p24 bra 	$L__BB8_21;
	ld.local.f32 	%f82, [%rd9+4];
	div.approx.f32 	%f83, %f82, %f13;
	st.local.f32 	[%rd9+4], %f83;
	setp.eq.s32 	%p25, %r18, 2;
	@%p25 bra 	$L__BB8_21;
	ld.local.f32 	%f84, [%rd9+8];
	div.approx.f32 	%f85, %f84, %f13;
	st.local.f32 	[%rd9+8], %f85;
$L__BB8_21:
	setp.ge.s32 	%p26, %r3, %r29;
	@%p26 bra 	$L__BB8_24;
	mov.b32 	%r71, 0;
	mov.u32 	%r70, %r3;
$L__BB8_23:
	mul.wide.u32 	%rd23, %r71, 4;
	add.s64 	%rd24, %rd1, %rd23;
	ld.local.v2.f32 	{%f86, %f87}, [%rd24];
	cvt.s64.s32 	%rd25, %r70;
	add.s64 	%rd26, %rd25, %rd5;
	shl.b64 	%rd27, %rd26, 2;
	add.s64 	%rd28, %rd3, %rd27;
	st.global.v2.f32 	[%rd28], {%f86, %f87};
	add.s32 	%r71, %r71, 2;
	add.s32 	%r70, %r70, %r4;
	setp.lt.s32 	%p27, %r70, %r29;
	@%p27 bra 	$L__BB8_23;
$L__BB8_24:
	add.s32 	%r62, %r62, %r5;
	setp.lt.s32 	%p28, %r62, %r28;
	@%p28 bra 	$L__BB8_2;
$L__BB8_25:
	ret;

}
	// .globl	_Z17warp_softmax_vec2ILi32ELi11EEvPfS0_ii
.visible .entry _Z17warp_softmax_vec2ILi32ELi11EEvPfS0_ii(
	.param .u64 .ptr .align 1 _Z17warp_softmax_vec2ILi32ELi11EEvPfS0_ii_param_0,
	.param .u64 .ptr .align 1 _Z17warp_softmax_vec2ILi32ELi11EEvPfS0_ii_param_1,
	.param .u32 _Z17warp_softmax_vec2ILi32ELi11EEvPfS0_ii_param_2,
	.param .u32 _Z17warp_softmax_vec2ILi32ELi11EEvPfS0_ii_param_3
)
{
	.local .align 4 .b8 	__local_depot9[44];
	.reg .b64 	%SP;
	.reg .b64 	%SPL;
	.reg .pred 	%p<29>;
	.reg .b32 	%r<72>;
	.reg .b32 	%f<94>;
	.reg .b64 	%rd<30>;

	mov.u64 	%SPL, __local_depot9;
	ld.param.u64 	%rd10, [_Z17warp_softmax_vec2ILi32ELi11EEvPfS0_ii_param_0];
	ld.param.u64 	%rd11, [_Z17warp_softmax_vec2ILi32ELi11EEvPfS0_ii_param_1];
	ld.param.u32 	%r28, [_Z17warp_softmax_vec2ILi32ELi11EEvPfS0_ii_param_2];
	ld.param.u32 	%r29, [_Z17warp_softmax_vec2ILi32ELi11EEvPfS0_ii_param_3];
	add.u64 	%rd1, %SPL, 0;
	mov.u32 	%r30, %tid.y;
	mov.u32 	%r31, %ctaid.x;
	mov.u32 	%r1, %ntid.y;
	mad.lo.s32 	%r62, %r31, %r1, %r30;
	setp.ge.s32 	%p1, %r62, %r28;
	@%p1 bra 	$L__BB9_25;
	mov.u32 	%r32, %tid.x;
	shl.b32 	%r3, %r32, 1;
	mov.u32 	%r33, %ntid.x;
	shl.b32 	%r4, %r33, 1;
	mov.u32 	%r34, %nctaid.x;
	mul.lo.s32 	%r5, %r1, %r34;
	add.s64 	%rd2, %rd1, 8;
	cvta.to.global.u64 	%rd3, %rd11;
	cvta.to.global.u64 	%rd4, %rd10;
$L__BB9_2:
	setp.ge.s32 	%p2, %r3, %r29;
	mul.lo.s32 	%r36, %r62, %r29;
	cvt.s64.s32 	%rd5, %r36;
	mov.b32 	%r65, 0;
	mov.f32 	%f89, 0fFF7FFFFF;
	@%p2 bra 	$L__BB9_5;
	mov.f32 	%f89, 0fFF7FFFFF;
	mov.b32 	%r65, 0;
	mov.u32 	%r63, %r3;
$L__BB9_4:
	cvt.s64.s32 	%rd13, %r63;
	add.s64 	%rd14, %rd13, %rd5;
	shl.b64 	%rd15, %rd14, 2;
	add.s64 	%rd16, %rd4, %rd15;
	ld.global.v2.f32 	{%f16, %f17}, [%rd16];
	mul.wide.u32 	%rd17, %r65, 4;
	add.s64 	%rd18, %rd1, %rd17;
	st.local.f32 	[%rd18], %f16;
	st.local.f32 	[%rd18+4], %f17;
	max.f32 	%f18, %f16, %f17;
	max.f32 	%f89, %f18, %f89;
	add.s32 	%r65, %r65, 2;
	add.s32 	%r63, %r63, %r4;
	setp.lt.s32 	%p3, %r63, %r29;
	@%p3 bra 	$L__BB9_4;
$L__BB9_5:
	mov.b32 	%r38, %f89;
	shfl.sync.bfly.b32	%r39|%p4, %r38, 16, 31, -1;
	mov.b32 	%f20, %r39;
	max.f32 	%f21, %f89, %f20;
	mov.b32 	%r40, %f21;
	shfl.sync.bfly.b32	%r41|%p5, %r40, 8, 31, -1;
	mov.b32 	%f22, %r41;
	max.f32 	%f23, %f21, %f22;
	mov.b32 	%r42, %f23;
	shfl.sync.bfly.b32	%r43|%p6, %r42, 4, 31, -1;
	mov.b32 	%f24, %r43;
	max.f32 	%f25, %f23, %f24;
	mov.b32 	%r44, %f25;
	shfl.sync.bfly.b32	%r45|%p7, %r44, 2, 31, -1;
	mov.b32 	%f26, %r45;
	max.f32 	%f27, %f25, %f26;
	mov.b32 	%r46, %f27;
	shfl.sync.bfly.b32	%r47|%p8, %r46, 1, 31, -1;
	mov.b32 	%f28, %r47;
	max.f32 	%f4, %f27, %f28;
	setp.eq.s32 	%p9, %r65, 0;
	mov.f32 	%f93, 0f00000000;
	@%p9 bra 	$L__BB9_13;
	and.b32  	%r11, %r65, 3;
	setp.lt.u32 	%p10, %r65, 4;
	mov.f32 	%f93, 0f00000000;
	mov.b32 	%r66, 0;
	@%p10 bra 	$L__BB9_9;
	and.b32  	%r66, %r65, -4;
	neg.s32 	%r67, %r66;
	mov.f32 	%f93, 0f00000000;
	mov.u64 	%rd29, %rd2;
$L__BB9_8:
	ld.local.f32 	%f32, [%rd29+-8];
	sub.f32 	%f33, %f32, %f4;
	mul.f32 	%f34, %f33, 0f3FB8AA3B;
	ex2.approx.f32 	%f35, %f34;
	st.local.f32 	[%rd29+-8], %f35;
	add.f32 	%f36, %f93, %f35;
	ld.local.f32 	%f37, [%rd29+-4];
	sub.f32 	%f38, %f37, %f4;
	mul.f32 	%f39, %f38, 0f3FB8AA3B;
	ex2.approx.f32 	%f40, %f39;
	st.local.f32 	[%rd29+-4], %f40;
	add.f32 	%f41, %f36, %f40;
	ld.local.f32 	%f42, [%rd29];
	sub.f32 	%f43, %f42, %f4;
	mul.f32 	%f44, %f43, 0f3FB8AA3B;
	ex2.approx.f32 	%f45, %f44;
	st.local.f32 	[%rd29], %f45;
	add.f32 	%f46, %f41, %f45;
	ld.local.f32 	%f47, [%rd29+4];
	sub.f32 	%f48, %f47, %f4;
	mul.f32 	%f49, %f48, 0f3FB8AA3B;
	ex2.approx.f32 	%f50, %f49;
	st.local.f32 	[%rd29+4], %f50;
	add.f32 	%f93, %f46, %f50;
	add.s32 	%r67, %r67, 4;
	add.s64 	%rd29, %rd29, 16;
	setp.eq.s32 	%p11, %r67, 0;
	@%p11 bra 	$L__BB9_9;
	bra.uni 	$L__BB9_8;
$L__BB9_9:
	setp.eq.s32 	%p12, %r11, 0;
	@%p12 bra 	$L__BB9_13;
	mul.wide.u32 	%rd19, %r66, 4;
	add.s64 	%rd6, %rd1, %rd19;
	ld.local.f32 	%f51, [%rd6];
	sub.f32 	%f52, %f51, %f4;
	mul.f32 	%f53, %f52, 0f3FB8AA3B;
	ex2.approx.f32 	%f54, %f53;
	st.local.f32 	[%rd6], %f54;
	add.f32 	%f93, %f93, %f54;
	setp.eq.s32 	%p13, %r11, 1;
	@%p13 bra 	$L__BB9_13;
	ld.local.f32 	%f55, [%rd6+4];
	sub.f32 	%f56, %f55, %f4;
	mul.f32 	%f57, %f56, 0f3FB8AA3B;
	ex2.approx.f32 	%f58, %f57;
	st.local.f32 	[%rd6+4], %f58;
	add.f32 	%f93, %f93, %f58;
	setp.eq.s32 	%p14, %r11, 2;
	@%p14 bra 	$L__BB9_13;
	ld.local.f32 	%f59, [%rd6+8];
	sub.f32 	%f60, %f59, %f4;
	mul.f32 	%f61, %f60, 0f3FB8AA3B;
	ex2.approx.f32 	%f62, %f61;
	st.local.f32 	[%rd6+8], %f62;
	add.f32 	%f93, %f93, %f62;
$L__BB9_13:
	setp.eq.s32 	%p15, %r65, 0;
	mov.b32 	%r49, %f93;
	shfl.sync.bfly.b32	%r50|%p16, %r49, 16, 31, -1;
	mov.b32 	%f63, %r50;
	add.f32 	%f64, %f93, %f63;
	mov.b32 	%r51, %f64;
	shfl.sync.bfly.b32	%r52|%p17, %r51, 8, 31, -1;
	mov.b32 	%f65, %r52;
	add.f32 	%f66, %f64, %f65;
	mov.b32 	%r53, %f66;
	shfl.sync.bfly.b32	%r54|%p18, %r53, 4, 31, -1;
	mov.b32 	%f67, %r54;
	add.f32 	%f68, %f66, %f67;
	mov.b32 	%r55, %f68;
	shfl.sync.bfly.b32	%r56|%p19, %r55, 2, 31, -1;
	mov.b32 	%f69, %r56;
	add.f32 	%f70, %f68, %f69;
	mov.b32 	%r57, %f70;
	shfl.sync.bfly.b32	%r58|%p20, %r57, 1, 31, -1;
	mov.b32 	%f71, %r58;
	add.f32 	%f13, %f70, %f71;
	@%p15 bra 	$L__BB9_21;
	and.b32  	%r18, %r65, 3;
	setp.lt.u32 	%p21, %r65, 4;
	mov.b32 	%r68, 0;
	@%p21 bra 	$L__BB9_17;
	and.b32  	%r68, %r65, -4;
	mov.b32 	%r69, 0;
$L__BB9_16:
	mul.wide.u32 	%rd20, %r69, 4;
	add.s64 	%rd21, %rd1, %rd20;
	ld.local.f32 	%f72, [%rd21];
	div.approx.f32 	%f73, %f72, %f13;
	st.local.f32 	[%rd21], %f73;
	ld.local.f32 	%f74, [%rd21+4];
	div.approx.f32 	%f75, %f74, %f13;
	st.local.f32 	[%rd21+4], %f75;
	ld.local.f32 	%f76, [%rd21+8];
	div.approx.f32 	%f77, %f76, %f13;
	st.local.f32 	[%rd21+8], %f77;
	ld.local.f32 	%f78, [%rd21+12];
	div.approx.f32 	%f79, %f78, %f13;
	st.local.f32 	[%rd21+12], %f79;
	add.s32 	%r69, %r69, 4;
	setp.eq.s32 	%p22, %r69, %r68;
	@%p22 bra 	$L__BB9_17;
	bra.uni 	$L__BB9_16;
$L__BB9_17:
	setp.eq.s32 	%p23, %r18, 0;
	@%p23 bra 	$L__BB9_21;
	mul.wide.u32 	%rd22, %r68, 4;
	add.s64 	%rd9, %rd1, %rd22;
	ld.local.f32 	%f80, [%rd9];
	div.approx.f32 	%f81, %f80, %f13;
	st.local.f32 	[%rd9], %f81;
	setp.eq.s32 	%p24, %r18, 1;
	@%p24 bra 	$L__BB9_21;
	ld.local.f32 	%f82, [%rd9+4];
	div.approx.f32 	%f83, %f82, %f13;
	st.local.f32 	[%rd9+4], %f83;
	setp.eq.s32 	%p25, %r18, 2;
	@%p25 bra 	$L__BB9_21;
	ld.local.f32 	%f84, [%rd9+8];
	div.approx.f32 	%f85, %f84, %f13;
	st.local.f32 	[%rd9+8], %f85;
$L__BB9_21:
	setp.ge.s32 	%p26, %r3, %r29;
	@%p26 bra 	$L__BB9_24;
	mov.b32 	%r71, 0;
	mov.u32 	%r70, %r3;
$L__BB9_23:
	mul.wide.u32 	%rd23, %r71, 4;
	add.s64 	%rd24, %rd1, %rd23;
	ld.local.f32 	%f86, [%rd24];
	ld.local.f32 	%f87, [%rd24+4];
	cvt.s64.s32 	%rd25, %r70;
	add.s64 	%rd26, %rd25, %rd5;
	shl.b64 	%rd27, %rd26, 2;
	add.s64 	%rd28, %rd3, %rd27;
	st.global.v2.f32 	[%rd28], {%f86, %f87};
	add.s32 	%r71, %r71, 2;
	add.s32 	%r70, %r70, %r4;
	setp.lt.s32 	%p27, %r70, %r29;
	@%p27 bra 	$L__BB9_23;
$L__BB9_24:
	add.s32 	%r62, %r62, %r5;
	setp.lt.s32 	%p28, %r62, %r28;
	@%p28 bra 	$L__BB9_2;
$L__BB9_25:
	ret;

}
	// .globl	_Z17warp_softmax_vec2ILi32ELi12EEvPfS0_ii
.visible .entry _Z17warp_softmax_vec2ILi32ELi12EEvPfS0_ii(
	.param .u64 .ptr .align 1 _Z17warp_softmax_vec2ILi32ELi12EEvPfS0_ii_param_0,
	.param .u64 .ptr .align 1 _Z17warp_softmax_vec2ILi32ELi12EEvPfS0_ii_param_1,
	.param .u32 _Z17warp_softmax_vec2ILi32ELi12EEvPfS0_ii_param_2,
	.param .u32 _Z17warp_softmax_vec2ILi32ELi12EEvPfS0_ii_param_3
)
{
	.local .align 16 .b8 	__local_depot10[48];
	.reg .b64 	%SP;
	.reg .b64 	%SPL;
	.reg .pred 	%p<29>;
	.reg .b32 	%r<72>;
	.reg .b32 	%f<94>;
	.reg .b64 	%rd<29>;

	mov.u64 	%SPL, __local_depot10;
	ld.param.u64 	%rd9, [_Z17warp_softmax_vec2ILi32ELi12EEvPfS0_ii_param_0];
	ld.param.u64 	%rd10, [_Z17warp_softmax_vec2ILi32ELi12EEvPfS0_ii_param_1];
	ld.param.u32 	%r28, [_Z17warp_softmax_vec2ILi32ELi12EEvPfS0_ii_param_2];
	ld.param.u32 	%r29, [_Z17warp_softmax_vec2ILi32ELi12EEvPfS0_ii_param_3];
	add.u64 	%rd1, %SPL, 0;
	mov.u32 	%r30, %tid.y;
	mov.u32 	%r31, %ctaid.x;
	mov.u32 	%r1, %ntid.y;
	mad.lo.s32 	%r62, %r31, %r1, %r30;
	setp.ge.s32 	%p1, %r62, %r28;
	@%p1 bra 	$L__BB10_25;
	mov.u32 	%r32, %tid.x;
	shl.b32 	%r3, %r32, 1;
	mov.u32 	%r33, %ntid.x;
	shl.b32 	%r4, %r33, 1;
	mov.u32 	%r34, %nctaid.x;
	mul.lo.s32 	%r5, %r1, %r34;
	cvta.to.global.u64 	%rd2, %rd10;
	cvta.to.global.u64 	%rd3, %rd9;
$L__BB10_2:
	setp.ge.s32 	%p2, %r3, %r29;
	mul.lo.s32 	%r36, %r62, %r29;
	cvt.s64.s32 	%rd4, %r36;
	mov.b32 	%r65, 0;
	mov.f32 	%f89, 0fFF7FFFFF;
	@%p2 bra 	$L__BB10_5;
	mov.f32 	%f89, 0fFF7FFFFF;
	mov.b32 	%r65, 0;
	mov.u32 	%r63, %r3;
$L__BB10_4:
	cvt.s64.s32 	%rd12, %r63;
	add.s64 	%rd13, %rd12, %rd4;
	shl.b64 	%rd14, %rd13, 2;
	add.s64 	%rd15, %rd3, %rd14;
	ld.global.v2.f32 	{%f16, %f17}, [%rd15];
	mul.wide.u32 	%rd16, %r65, 4;
	add.s64 	%rd17, %rd1, %rd16;
	st.local.v2.f32 	[%rd17], {%f16, %f17};
	max.f32 	%f18, %f16, %f17;
	max.f32 	%f89, %f18, %f89;
	add.s32 	%r65, %r65, 2;
	add.s32 	%r63, %r63, %r4;
	setp.lt.s32 	%p3, %r63, %r29;
	@%p3 bra 	$L__BB10_4;
$L__BB10_5:
	mov.b32 	%r38, %f89;
	shfl.sync.bfly.b32	%r39|%p4, %r38, 16, 31, -1;
	mov.b32 	%f20, %r39;
	max.f32 	%f21, %f89, %f20;
	mov.b32 	%r40, %f21;
	shfl.sync.bfly.b32	%r41|%p5, %r40, 8, 31, -1;
	mov.b32 	%f22, %r41;
	max.f32 	%f23, %f21, %f22;
	mov.b32 	%r42, %f23;
	shfl.sync.bfly.b32	%r43|%p6, %r42, 4, 31, -1;
	mov.b32 	%f24, %r43;
	max.f32 	%f25, %f23, %f24;
	mov.b32 	%r44, %f25;
	shfl.sync.bfly.b32	%r45|%p7, %r44, 2, 31, -1;
	mov.b32 	%f26, %r45;
	max.f32 	%f27, %f25, %f26;
	mov.b32 	%r46, %f27;
	shfl.sync.bfly.b32	%r47|%p8, %r46, 1, 31, -1;
	mov.b32 	%f28, %r47;
	max.f32 	%f4, %f27, %f28;
	setp.eq.s32 	%p9, %r65, 0;
	mov.f32 	%f93, 0f00000000;
	@%p9 bra 	$L__BB10_13;
	and.b32  	%r11, %r65, 3;
	setp.lt.u32 	%p10, %r65, 4;
	mov.f32 	%f93, 0f00000000;
	mov.b32 	%r66, 0;
	@%p10 bra 	$L__BB10_9;
	and.b32  	%r66, %r65, -4;
	neg.s32 	%r67, %r66;
	mov.f32 	%f93, 0f00000000;
	mov.u64 	%rd28, %rd1;
$L__BB10_8:
	ld.local.v4.f32 	{%f32, %f33, %f34, %f35}, [%rd28];
	sub.f32 	%f36, %f32, %f4;
	mul.f32 	%f37, %f36, 0f3FB8AA3B;
	ex2.approx.f32 	%f38, %f37;
	add.f32 	%f39, %f93, %f38;
	sub.f32 	%f40, %f33, %f4;
	mul.f32 	%f41, %f40, 0f3FB8AA3B;
	ex2.approx.f32 	%f42, %f41;
	add.f32 	%f43, %f39, %f42;
	sub.f32 	%f44, %f34, %f4;
	mul.f32 	%f45, %f44, 0f3FB8AA3B;
	ex2.approx.f32 	%f46, %f45;
	add.f32 	%f47, %f43, %f46;
	sub.f32 	%f48, %f35, %f4;
	mul.f32 	%f49, %f48, 0f3FB8AA3B;
	ex2.approx.f32 	%f50, %f49;
	st.local.v4.f32 	[%rd28], {%f38, %f42, %f46, %f50};
	add.f32 	%f93, %f47, %f50;
	add.s32 	%r67, %r67, 4;
	add.s64 	%rd28, %rd28, 16;
	setp.eq.s32 	%p11, %r67, 0;
	@%p11 bra 	$L__BB10_9;
	bra.uni 	$L__BB10_8;
$L__BB10_9:
	setp.eq.s32 	%p12, %r11, 0;
	@%p12 bra 	$L__BB10_13;
	mul.wide.u32 	%rd18, %r66, 4;
	add.s64 	%rd5, %rd1, %rd18;
	ld.local.f32 	%f51, [%rd5];
	sub.f32 	%f52, %f51, %f4;
	mul.f32 	%f53, %f52, 0f3FB8AA3B;
	ex2.approx.f32 	%f54, %f53;
	st.local.f32 	[%rd5], %f54;
	add.f32 	%f93, %f93, %f54;
	setp.eq.s32 	%p13, %r11, 1;
	@%p13 bra 	$L__BB10_13;
	ld.local.f32 	%f55, [%rd5+4];
	sub.f32 	%f56, %f55, %f4;
	mul.f32 	%f57, %f56, 0f3FB8AA3B;
	ex2.approx.f32 	%f58, %f57;
	st.local.f32 	[%rd5+4], %f58;
	add.f32 	%f93, %f93, %f58;
	setp.eq.s32 	%p14, %r11, 2;
	@%p14 bra 	$L__BB10_13;
	ld.local.f32 	%f59, [%rd5+8];
	sub.f32 	%f60, %f59, %f4;
	mul.f32 	%f61, %f60, 0f3FB8AA3B;
	ex2.approx.f32 	%f62, %f61;
	st.local.f32 	[%rd5+8], %f62;
	add.f32 	%f93, %f93, %f62;
$L__BB10_13:
	setp.eq.s32 	%p15, %r65, 0;
	mov.b32 	%r49, %f93;
	shfl.sync.bfly.b32	%r50|%p16, %r49, 16, 31, -1;
	mov.b32 	%f63, %r50;
	add.f32 	%f64, %f93, %f63;
	mov.b32 	%r51, %f64;
	shfl.sync.bfly.b32	%r52|%p17, %r51, 8, 31, -1;
	mov.b32 	%f65, %r52;
	add.f32 	%f66, %f64, %f65;
	mov.b32 	%r53, %f66;
	shfl.sync.bfly.b32	%r54|%p18, %r53, 4, 31, -1;
	mov.b32 	%f67, %r54;
	add.f32 	%f68, %f66, %f67;
	mov.b32 	%r55, %f68;
	shfl.sync.bfly.b32	%r56|%p19, %r55, 2, 31, -1;
	mov.b32 	%f69, %r56;
	add.f32 	%f70, %f68, %f69;
	mov.b32 	%r57, %f70;
	shfl.sync.bfly.b32	%r58|%p20, %r57, 1, 31, -1;
	mov.b32 	%f71, %r58;
	add.f32 	%f13, %f70, %f71;
	@%p15 bra 	$L__BB10_21;
	and.b32  	%r18, %r65, 3;
	setp.lt.u32 	%p21, %r65, 4;
	mov.b32 	%r68, 0;
	@%p21 bra 	$L__BB10_17;
	and.b32  	%r68, %r65, -4;
	mov.b32 	%r69, 0;
$L__BB10_16:
	mul.wide.u32 	%rd19, %r69, 4;
	add.s64 	%rd20, %rd1, %rd19;
	ld.local.v4.f32 	{%f72, %f73, %f74, %f75}, [%rd20];
	div.approx.f32 	%f76, %f72, %f13;
	div.approx.f32 	%f77, %f73, %f13;
	div.approx.f32 	%f78, %f74, %f13;
	div.approx.f32 	%f79, %f75, %f13;
	st.local.v4.f32 	[%rd20], {%f76, %f77, %f78, %f79};
	add.s32 	%r69, %r69, 4;
	setp.eq.s32 	%p22, %r69, %r68;
	@%p22 bra 	$L__BB10_17;
	bra.uni 	$L__BB10_16;
$L__BB10_17:
	setp.eq.s32 	%p23, %r18, 0;
	@%p23 bra 	$L__BB10_21;
	mul.wide.u32 	%rd21, %r68, 4;
	add.s64 	%rd8, %rd1, %rd21;
	ld.local.f32 	%f80, [%rd8];
	div.approx.f32 	%f81, %f80, %f13;
	st.local.f32 	[%rd8], %f81;
	setp.eq.s32 	%p24, %r18, 1;
	@%p24 bra 	$L__BB10_21;
	ld.local.f32 	%f82, [%rd8+4];
	div.approx.f32 	%f83, %f82, %f13;
	st.local.f32 	[%rd8+4], %f83;
	setp.eq.s32 	%p25, %r18, 2;
	@%p25 bra 	$L__BB10_21;
	ld.local.f32 	%f84, [%rd8+8];
	div.approx.f32 	%f85, %f84, %f13;
	st.local.f32 	[%rd8+8], %f85;
$L__BB10_21:
	setp.ge.s32 	%p26, %r3, %r29;
	@%p26 bra 	$L__BB10_24;
	mov.b32 	%r71, 0;
	mov.u32 	%r70, %r3;
$L__BB10_23:
	mul.wide.u32 	%rd22, %r71, 4;
	add.s64 	%rd23, %rd1, %rd22;
	ld.local.v2.f32 	{%f86, %f87}, [%rd23];
	cvt.s64.s32 	%rd24, %r70;
	add.s64 	%rd25, %rd24, %rd4;
	shl.b64 	%rd26, %rd25, 2;
	add.s64 	%rd27, %rd2, %rd26;
	st.global.v2.f32 	[%rd27], {%f86, %f87};
	add.s32 	%r71, %r71, 2;
	add.s32 	%r70, %r70, %r4;
	setp.lt.s32 	%p27, %r70, %r29;
	@%p27 bra 	$L__BB10_23;
$L__BB10_24:
	add.s32 	%r62, %r62, %r5;
	setp.lt.s32 	%p28, %r62, %r28;
	@%p28 bra 	$L__BB10_2;
$L__BB10_25:
	ret;

}
	// .globl	_Z17warp_softmax_vec2ILi32ELi13EEvPfS0_ii
.visible .entry _Z17warp_softmax_vec2ILi32ELi13EEvPfS0_ii(
	.param .u64 .ptr .align 1 _Z17warp_softmax_vec2ILi32ELi13EEvPfS0_ii_param_0,
	.param .u64 .ptr .align 1 _Z17warp_softmax_vec2ILi32ELi13EEvPfS0_ii_param_1,
	.param .u32 _Z17warp_softmax_vec2ILi32ELi13EEvPfS0_ii_param_2,
	.param .u32 _Z17warp_softmax_vec2ILi32ELi13EEvPfS0_ii_param_3
)
{
	.local .align 4 .b8 	__local_depot11[52];
	.reg .b64 	%SP;
	.reg .b64 	%SPL;
	.reg .pred 	%p<29>;
	.reg .b32 	%r<72>;
	.reg .b32 	%f<94>;
	.reg .b64 	%rd<30>;

	mov.u64 	%SPL, __local_depot11;
	ld.param.u64 	%rd10, [_Z17warp_softmax_vec2ILi32ELi13EEvPfS0_ii_param_0];
	ld.param.u64 	%rd11, [_Z17warp_softmax_vec2ILi32ELi13EEvPfS0_ii_param_1];
	ld.param.u32 	%r28, [_Z17warp_softmax_vec2ILi32ELi13EEvPfS0_ii_param_2];
	ld.param.u32 	%r29, [_Z17warp_softmax_vec2ILi32ELi13EEvPfS0_ii_param_3];
	add.u64 	%rd1, %SPL, 0;
	mov.u32 	%r30, %tid.y;
	mov.u32 	%r31, %ctaid.x;
	mov.u32 	%r1, %ntid.y;
	mad.lo.s32 	%r62, %r31, %r1, %r30;
	setp.ge.s32 	%p1, %r62, %r28;
	@%p1 bra 	$L__BB11_25;
	mov.u32 	%r32, %tid.x;
	shl.b32 	%r3, %r32, 1;
	mov.u32 	%r33, %ntid.x;
	shl.b32 	%r4, %r33, 1;
	mov.u32 	%r34, %nctaid.x;
	mul.lo.s32 	%r5, %r1, %r34;
	add.s64 	%rd2, %rd1, 8;
	cvta.to.global.u64 	%rd3, %rd11;
	cvta.to.global.u64 	%rd4, %rd10;
$L__BB11_2:
	setp.ge.s32 	%p2, %r3, %r29;
	mul.lo.s32 	%r36, %r62, %r29;
	cvt.s64.s32 	%rd5, %r36;
	mov.b32 	%r65, 0;
	mov.f32 	%f89, 0fFF7FFFFF;
	@%p2 bra 	$L__BB11_5;
	mov.f32 	%f89, 0fFF7FFFFF;
	mov.b32 	%r65, 0;
	mov.u32 	%r63, %r3;
$L__BB11_4:
	cvt.s64.s32 	%rd13, %r63;
	add.s64 	%rd14, %rd13, %rd5;
	shl.b64 	%rd15, %rd14, 2;
	add.s64 	%rd16, %rd4, %rd15;
	ld.global.v2.f32 	{%f16, %f17}, [%rd16];
	mul.wide.u32 	%rd17, %r65, 4;
	add.s64 	%rd18, %rd1, %rd17;
	st.local.f32 	[%rd18], %f16;
	st.local.f32 	[%rd18+4], %f17;
	max.f32 	%f18, %f16, %f17;
	max.f32 	%f89, %f18, %f89;
	add.s32 	%r65, %r65, 2;
	add.s32 	%r63, %r63, %r4;
	setp.lt.s32 	%p3, %r63, %r29;
	@%p3 bra 	$L__BB11_4;
$L__BB11_5:
	mov.b32 	%r38, %f89;
	shfl.sync.bfly.b32	%r39|%p4, %r38, 16, 31, -1;
	mov.b32 	%f20, %r39;
	max.f32 	%f21, %f89, %f20;
	mov.b32 	%r40, %f21;
	shfl.sync.bfly.b32	%r41|%p5, %r40, 8, 31, -1;
	mov.b32 	%f22, %r41;
	max.f32 	%f23, %f21, %f22;
	mov.b32 	%r42, %f23;
	shfl.sync.bfly.b32	%r43|%p6, %r42, 4, 31, -1;
	mov.b32 	%f24, %r43;
	max.f32 	%f25, %f23, %f24;
	mov.b32 	%r44, %f25;
	shfl.sync.bfly.b32	%r45|%p7, %r44, 2, 31, -1;
	mov.b32 	%f26, %r45;
	max.f32 	%f27, %f25, %f26;
	mov.b32 	%r46, %f27;
	shfl.sync.bfly.b32	%r47|%p8, %r46, 1, 31, -1;
	mov.b32 	%f28, %r47;
	max.f32 	%f4, %f27, %f28;
	setp.eq.s32 	%p9, %r65, 0;
	mov.f32 	%f93, 0f00000000;
	@%p9 bra 	$L__BB11_13;
	and.b32  	%r11, %r65, 3;
	setp.lt.u32 	%p10, %r65, 4;
	mov.f32 	%f93, 0f00000000;
	mov.b32 	%r66, 0;
	@%p10 bra 	$L__BB11_9;
	and.b32  	%r66, %r65, -4;
	neg.s32 	%r67, %r66;
	mov.f32 	%f93, 0f00000000;
	mov.u64 	%rd29, %rd2;
$L__BB11_8:
	ld.local.f32 	%f32, [%rd29+-8];
	sub.f32 	%f33, %f32, %f4;
	mul.f32 	%f34, %f33, 0f3FB8AA3B;
	ex2.approx.f32 	%f35, %f34;
	st.local.f32 	[%rd29+-8], %f35;
	add.f32 	%f36, %f93, %f35;
	ld.local.f32 	%f37, [%rd29+-4];
	sub.f32 	%f38, %f37, %f4;
	mul.f32 	%f39, %f38, 0f3FB8AA3B;
	ex2.approx.f32 	%f40, %f39;
	st.local.f32 	[%rd29+-4], %f40;
	add.f32 	%f41, %f36, %f40;
	ld.local.f32 	%f42, [%rd29];
	sub.f32 	%f43, %f42, %f4;
	mul.f32 	%f44, %f43, 0f3FB8AA3B;
	ex2.approx.f32 	%f45, %f44;
	st.local.f32 	[%rd29], %f45;
	add.f32 	%f46, %f41, %f45;
	ld.local.f32 	%f47, [%rd29+4];
	sub.f32 	%f48, %f47, %f4;
	mul.f32 	%f49, %f48, 0f3FB8AA3B;
	ex2.approx.f32 	%f50, %f49;
	st.local.f32 	[%rd29+4], %f50;
	add.f32 	%f93, %f46, %f50;
	add.s32 	%r67, %r67, 4;
	add.s64 	%rd29, %rd29, 16;
	setp.eq.s32 	%p11, %r67, 0;
	@%p11 bra 	$L__BB11_9;
	bra.uni 	$L__BB11_8;
$L__BB11_9:
	setp.eq.s32 	%p12, %r11, 0;
	@%p12 bra 	$L__BB11_13;
	mul.wide.u32 	%rd19, %r66, 4;
	add.s64 	%rd6, %rd1, %rd19;
	ld.local.f32 	%f51, [%rd6];
	sub.f32 	%f52, %f51, %f4;
	mul.f32 	%f53, %f52, 0f3FB8AA3B;
	ex2.approx.f32 	%f54, %f53;
	st.local.f32 	[%rd6], %f54;
	add.f32 	%f93, %f93, %f54;
	setp.eq.s32 	%p13, %r11, 1;
	@%p13 bra 	$L__BB11_13;
	ld.local.f32 	%f55, [%rd6+4];
	sub.f32 	%f56, %f55, %f4;
	mul.f32 	%f57, %f56, 0f3FB8AA3B;
	ex2.approx.f32 	%f58, %f57;
	st.local.f32 	[%rd6+4], %f58;
	add.f32 	%f93, %f93, %f58;
	setp.eq.s32 	%p14, %r11, 2;
	@%p14 bra 	$L__BB11_13;
	ld.local.f32 	%f59, [%rd6+8];
	sub.f32 	%f60, %f59, %f4;
	mul.f32 	%f61, %f60, 0f3FB8AA3B;
	ex2.approx.f32 	%f62, %f61;
	st.local.f32 	[%rd6+8], %f62;
	add.f32 	%f93, %f93, %f62;
$L__BB11_13:
	setp.eq.s32 	%p15, %r65, 0;
	mov.b32 	%r49, %f93;
	shfl.sync.bfly.b32	%r50|%p16, %r49, 16, 31, -1;
	mov.b32 	%f63, %r50;
	add.f32 	%f64, %f93, %f63;
	mov.b32 	%r51, %f64;
	shfl.sync.bfly.b32	%r52|%p17, %r51, 8, 31, -1;
	mov.b32 	%f65, %r52;
	add.f32 	%f66, %f64, %f65;
	mov.b32 	%r53, %f66;
	shfl.sync.bfly.b32	%r54|%p18, %r53, 4, 31, -1;
	mov.b32 	%f67, %r54;
	add.f32 	%f68, %f66, %f67;
	mov.b32 	%r55, %f68;
	shfl.sync.bfly.b32	%r56|%p19, %r55, 2, 31, -1;
	mov.b32 	%f69, %r56;
	add.f32 	%f70, %f68, %f69;
	mov.b32 	%r57, %f70;
	shfl.sync.bfly.b32	%r58|%p20, %r57, 1, 31, -1;
	mov.b32 	%f71, %r58;
	add.f32 	%f13, %f70, %f71;
	@%p15 bra 	$L__BB11_21;
	and.b32  	%r18, %r65, 3;
	setp.lt.u32 	%p21, %r65, 4;
	mov.b32 	%r68, 0;
	@%p21 bra 	$L__BB11_17;
	and.b32  	%r68, %r65, -4;
	mov.b32 	%r69, 0;
$L__BB11_16:
	mul.wide.u32 	%rd20, %r69, 4;
	add.s64 	%rd21, %rd1, %rd20;
	ld.local.f32 	%f72, [%rd21];
	div.approx.f32 	%f73, %f72, %f13;
	st.local.f32 	[%rd21], %f73;
	ld.local.f32 	%f74, [%rd21+4];
	div.approx.f32 	%f75, %f74, %f13;
	st.local.f32 	[%rd21+4], %f75;
	ld.local.f32 	%f76, [%rd21+8];
	div.approx.f32 	%f77, %f76, %f13;
	st.local.f32 	[%rd21+8], %f77;
	ld.local.f32 	%f78, [%rd21+12];
	div.approx.f32 	%f79, %f78, %f13;
	st.local.f32 	[%rd21+12], %f79;
	add.s32 	%r69, %r69, 4;
	setp.eq.s32 	%p22, %r69, %r68;
	@%p22 bra 	$L__BB11_17;
	bra.uni 	$L__BB11_16;
$L__BB11_17:
	setp.eq.s32 	%p23, %r18, 0;
	@%p23 bra 	$L__BB11_21;
	mul.wide.u32 	%rd22, %r68, 4;
	add.s64 	%rd9, %rd1, %rd22;
	ld.local.f32 	%f80, [%rd9];
	div.approx.f32 	%f81, %f80, %f13;
	st.local.f32 	[%rd9], %f81;
	setp.eq.s32 	%p24, %r18, 1;
	@%p24 bra 	$L__BB11_21;
	ld.local.f32 	%f82, [%rd9+4];
	div.approx.f32 	%f83, %f82, %f13;
	st.local.f32 	[%rd9+4], %f83;
	setp.eq.s32 	%p25, %r18, 2;
	@%p25 bra 	$L__BB11_21;
	ld.local.f32 	%f84, [%rd9+8];
	div.approx.f32 	%f85, %f84, %f13;
	st.local.f32 	[%rd9+8], %f85;
$L__BB11_21:
	setp.ge.s32 	%p26, %r3, %r29;
	@%p26 bra 	$L__BB11_24;
	mov.b32 	%r71, 0;
	mov.u32 	%r70, %r3;
$L__BB11_23:
	mul.wide.u32 	%rd23, %r71, 4;
	add.s64 	%rd24, %rd1, %rd23;
	ld.local.f32 	%f86, [%rd24];
	ld.local.f32 	%f87, [%rd24+4];
	cvt.s64.s32 	%rd25, %r70;
	add.s64 	%rd26, %rd25, %rd5;
	shl.b64 	%rd27, %rd26, 2;
	add.s64 	%rd28, %rd3, %rd27;
	st.global.v2.f32 	[%rd28], {%f86, %f87};
	add.s32 	%r71, %r71, 2;
	add.s32 	%r70, %r70, %r4;
	setp.lt.s32 	%p27, %r70, %r29;
	@%p27 bra 	$L__BB11_23;
$L__BB11_24:
	add.s32 	%r62, %r62, %r5;
	setp.lt.s32 	%p28, %r62, %r28;
	@%p28 bra 	$L__BB11_2;
$L__BB11_25:
	ret;

}
	// .globl	_Z17warp_softmax_vec2ILi32ELi14EEvPfS0_ii
.visible .entry _Z17warp_softmax_vec2ILi32ELi14EEvPfS0_ii(
	.param .u64 .ptr .align 1 _Z17warp_softmax_vec2ILi32ELi14EEvPfS0_ii_param_0,
	.param .u64 .ptr .align 1 _Z17warp_softmax_vec2ILi32ELi14EEvPfS0_ii_param_1,
	.param .u32 _Z17warp_softmax_vec2ILi32ELi14EEvPfS0_ii_param_2,
	.param .u32 _Z17warp_softmax_vec2ILi32ELi14EEvPfS0_ii_param_3
)
{
	.local .align 8 .b8 	__local_depot12[56];
	.reg .b64 	%SP;
	.reg .b64 	%SPL;
	.reg .pred 	%p<29>;
	.reg .b32 	%r<72>;
	.reg .b32 	%f<94>;
	.reg .b64 	%rd<30>;

	mov.u64 	%SPL, __local_depot12;
	ld.param.u64 	%rd10, [_Z17warp_softmax_vec2ILi32ELi14EEvPfS0_ii_param_0];
	ld.param.u64 	%rd11, [_Z17warp_softmax_vec2ILi32ELi14EEvPfS0_ii_param_1];
	ld.param.u32 	%r28, [_Z17warp_softmax_vec2ILi32ELi14EEvPfS0_ii_param_2];
	ld.param.u32 	%r29, [_Z17warp_softmax_vec2ILi32ELi14EEvPfS0_ii_param_3];
	add.u64 	%rd1, %SPL, 0;
	mov.u32 	%r30, %tid.y;
	mov.u32 	%r31, %ctaid.x;
	mov.u32 	%r1, %ntid.y;
	mad.lo.s32 	%r62, %r31, %r1, %r30;
	setp.ge.s32 	%p1, %r62, %r28;
	@%p1 bra 	$L__BB12_25;
	mov.u32 	%r32, %tid.x;
	shl.b32 	%r3, %r32, 1;
	mov.u32 	%r33, %ntid.x;
	shl.b32 	%r4, %r33, 1;
	mov.u32 	%r34, %nctaid.x;
	mul.lo.s32 	%r5, %r1, %r34;
	add.s64 	%rd2, %rd1, 8;
	cvta.to.global.u64 	%rd3, %rd11;
	cvta.to.global.u64 	%rd4, %rd10;
$L__BB12_2:
	setp.ge.s32 	%p2, %r3, %r29;
	mul.lo.s32 	%r36, %r62, %r29;
	cvt.s64.s32 	%rd5, %r36;
	mov.b32 	%r65, 0;
	mov.f32 	%f89, 0fFF7FFFFF;
	@%p2 bra 	$L__BB12_5;
	mov.f32 	%f89, 0fFF7FFFFF;
	mov.b32 	%r65, 0;
	mov.u32 	%r63, %r3;
$L__BB12_4:
	cvt.s64.s32 	%rd13, %r63;
	add.s64 	%rd14, %rd13, %rd5;
	shl.b64 	%rd15, %rd14, 2;
	add.s64 	%rd16, %rd4, %rd15;
	ld.global.v2.f32 	{%f16, %f17}, [%rd16];
	mul.wide.u32 	%rd17, %r65, 4;
	add.s64 	%rd18, %rd1, %rd17;
	st.local.v2.f32 	[%rd18], {%f16, %f17};
	max.f32 	%f18, %f16, %f17;
	max.f32 	%f89, %f18, %f89;
	add.s32 	%r65, %r65, 2;
	add.s32 	%r63, %r63, %r4;
	setp.lt.s32 	%p3, %r63, %r29;
	@%p3 bra 	$L__BB12_4;
$L__BB12_5:
	mov.b32 	%r38, %f89;
	shfl.sync.bfly.b32	%r39|%p4, %r38, 16, 31, -1;
	mov.b32 	%f20, %r39;
	max.f32 	%f21, %f89, %f20;
	mov.b32 	%r40, %f21;
	shfl.sync.bfly.b32	%r41|%p5, %r40, 8, 31, -1;
	mov.b32 	%f22, %r41;
	max.f32 	%f23, %f21, %f22;
	mov.b32 	%r42, %f23;
	shfl.sync.bfly.b32	%r43|%p6, %r42, 4, 31, -1;
	mov.b32 	%f24, %r43;
	max.f32 	%f25, %f23, %f24;
	mov.b32 	%r44, %f25;
	shfl.sync.bfly.b32	%r45|%p7, %r44, 2, 31, -1;
	mov.b32 	%f26, %r45;
	max.f32 	%f27, %f25, %f26;
	mov.b32 	%r46, %f27;
	shfl.sync.bfly.b32	%r47|%p8, %r46, 1, 31, -1;
	mov.b32 	%f28, %r47;
	max.f32 	%f4, %f27, %f28;
	setp.eq.s32 	%p9, %r65, 0;
	mov.f32 	%f93, 0f00000000;
	@%p9 bra 	$L__BB12_13;
	and.b32  	%r11, %r65, 3;
	setp.lt.u32 	%p10, %r65, 4;
	mov.f32 	%f93, 0f00000000;
	mov.b32 	%r66, 0;
	@%p10 bra 	$L__BB12_9;
	and.b32  	%r66, %r65, -4;
	neg.s32 	%r67, %r66;
	mov.f32 	%f93, 0f00000000;
	mov.u64 	%rd29, %rd2;
$L__BB12_8:
	ld.local.v2.f32 	{%f32, %f33}, [%rd29+-8];
	sub.f32 	%f34, %f32, %f4;
	mul.f32 	%f35, %f34, 0f3FB8AA3B;
	ex2.approx.f32 	%f36, %f35;
	add.f32 	%f37, %f93, %f36;
	sub.f32 	%f38, %f33, %f4;
	mul.f32 	%f39, %f38, 0f3FB8AA3B;
	ex2.approx.f32 	%f40, %f39;
	st.local.v2.f32 	[%rd29+-8], {%f36, %f40};
	add.f32 	%f41, %f37, %f40;
	ld.local.v2.f32 	{%f42, %f43}, [%rd29];
	sub.f32 	%f44, %f42, %f4;
	mul.f32 	%f45, %f44, 0f3FB8AA3B;
	ex2.approx.f32 	%f46, %f45;
	add.f32 	%f47, %f41, %f46;
	sub.f32 	%f48, %f43, %f4;
	mul.f32 	%f49, %f48, 0f3FB8AA3B;
	ex2.approx.f32 	%f50, %f49;
	st.local.v2.f32 	[%rd29], {%f46, %f50};
	add.f32 	%f93, %f47, %f50;
	add.s32 	%r67, %r67, 4;
	add.s64 	%rd29, %rd29, 16;
	setp.eq.s32 	%p11, %r67, 0;
	@%p11 bra 	$L__BB12_9;
	bra.uni 	$L__BB12_8;
$L__BB12_9:
	setp.eq.s32 	%p12, %r11, 0;
	@%p12 bra 	$L__BB12_13;
	mul.wide.u32 	%rd19, %r66, 4;
	add.s64 	%rd6, %rd1, %rd19;
	ld.local.f32 	%f51, [%rd6];
	sub.f32 	%f52, %f51, %f4;
	mul.f32 	%f53, %f52, 0f3FB8AA3B;
	ex2.approx.f32 	%f54, %f53;
	st.local.f32 	[%rd6], %f54;
	add.f32 	%f93, %f93, %f54;
	setp.eq.s32 	%p13, %r11, 1;
	@%p13 bra 	$L__BB12_13;
	ld.local.f32 	%f55, [%rd6+4];
	sub.f32 	%f56, %f55, %f4;
	mul.f32 	%f57, %f56, 0f3FB8AA3B;
	ex2.approx.f32 	%f58, %f57;
	st.local.f32 	[%rd6+4], %f58;
	add.f32 	%f93, %f93, %f58;
	setp.eq.s32 	%p14, %r11, 2;
	@%p14 bra 	$L__BB12_13;
	ld.local.f32 	%f59, [%rd6+8];
	sub.f32 	%f60, %f59, %f4;
	mul.f32 	%f61, %f60, 0f3FB8AA3B;
	ex2.approx.f32 	%f62, %f61;
	st.local.f32 	[%rd6+8], %f62;
	add.f32 	%f93, %f93, %f62;
$L__BB12_13:
	setp.eq.s32 	%p15, %r65, 0;
	mov.b32 	%r49, %f93;
	shfl.sync.bfly.b32	%r50|%p16, %r49, 16, 31, -1;
	mov.b32 	%f63, %r50;
	add.f32 	%f64, %f93, %f63;
	mov.b32 	%r51, %f64;
	shfl.sync.bfly.b32	%r52|%p17, %r51, 8, 31, -1;
	mov.b32 	%f65, %r52;
	add.f32 	%f66, %f64, %f65;
	mov.b32 	%r53, %f66;
	shfl.sync.bfly.b32	%r54|%p18, %r53, 4, 31, -1;
	mov.b32 	%f67, %r54;
	add.f32 	%f68, %f66, %f67;
	mov.b32 	%r55, %f68;
	shfl.sync.bfly.b32	%r56|%p19, %r55, 2, 31, -1;
	mov.b32 	%f69, %r56;
	add.f32 	%f70, %f68, %f69;
	mov.b32 	%r57, %f70;
	shfl.sync.bfly.b32	%r58|%p20, %r57, 1, 31, -1;
	mov.b32 	%f71, %r58;
	add.f32 	%f13, %f70, %f71;
	@%p15 bra 	$L__BB12_21;
	and.b32  	%r18, %r65, 3;
	setp.lt.u32 	%p21, %r65, 4;
	mov.b32 	%r68, 0;
	@%p21 bra 	$L__BB12_17;
	and.b32  	%r68, %r65, -4;
	mov.b32 	%r69, 0;
$L__BB12_16:
	mul.wide.u32 	%rd20, %r69, 4;
	add.s64 	%rd21, %rd1, %rd20;
	ld.local.v2.f32 	{%f72, %f73}, [%rd21];
	div.approx.f32 	%f74, %f72, %f13;
	div.approx.f32 	%f75, %f73, %f13;
	st.local.v2.f32 	[%rd21], {%f74, %f75};
	ld.local.v2.f32 	{%f76, %f77}, [%rd21+8];
	div.approx.f32 	%f78, %f76, %f13;
	div.approx.f32 	%f79, %f77, %f13;
	st.local.v2.f32 	[%rd21+8], {%f78, %f79};
	add.s32 	%r69, %r69, 4;
	setp.eq.s32 	%p22, %r69, %r68;
	@%p22 bra 	$L__BB12_17;
	bra.uni 	$L__BB12_16;
$L__BB12_17:
	setp.eq.s32 	%p23, %r18, 0;
	@%p23 bra 	$L__BB12_21;
	mul.wide.u32 	%rd22, %r68, 4;
	add.s64 	%rd9, %rd1, %rd22;
	ld.local.f32 	%f80, [%rd9];
	div.approx.f32 	%f81, %f80, %f13;
	st.local.f32 	[%rd9], %f81;
	setp.eq.s32 	%p24, %r18, 1;
	@%p24 bra 	$L__BB12_21;
	ld.local.f32 	%f82, [%rd9+4];
	div.approx.f32 	%f83, %f82, %f13;
	st.local.f32 	[%rd9+4], %f83;
	setp.eq.s32 	%p25, %r18, 2;
	@%p25 bra 	$L__BB12_21;
	ld.local.f32 	%f84, [%rd9+8];
	div.approx.f32 	%f85, %f84, %f13;
	st.local.f32 	[%rd9+8], %f85;
$L__BB12_21:
	setp.ge.s32 	%p26, %r3, %r29;
	@%p26 bra 	$L__BB12_24;
	mov.b32 	%r71, 0;
	mov.u32 	%r70, %r3;
$L__BB12_23:
	mul.wide.u32 	%rd23, %r71, 4;
	add.s64 	%rd24, %rd1, %rd23;
	ld.local.v2.f32 	{%f86, %f87}, [%rd24];
	cvt.s64.s32 	%rd25, %r70;
	add.s64 	%rd26, %rd25, %rd5;
	shl.b64 	%rd27, %rd26, 2;
	add.s64 	%rd28, %rd3, %rd27;
	st.global.v2.f32 	[%rd28], {%f86, %f87};
	add.s32 	%r71, %r71, 2;
	add.s32 	%r70, %r70, %r4;
	setp.lt.s32 	%p27, %r70, %r29;
	@%p27 bra 	$L__BB12_23;
$L__BB12_24:
	add.s32 	%r62, %r62, %r5;
	setp.lt.s32 	%p28, %r62, %r28;
	@%p28 bra 	$L__BB12_2;
$L__BB12_25:
	ret;

}
	// .globl	_Z17warp_softmax_vec2ILi32ELi15EEvPfS0_ii
.visible .entry _Z17warp_softmax_vec2ILi32ELi15EEvPfS0_ii(
	.param .u64 .ptr .align 1 _Z17warp_softmax_vec2ILi32ELi15EEvPfS0_ii_param_0,
	.param .u64 .ptr .align 1 _Z17warp_softmax_vec2ILi32ELi15EEvPfS0_ii_param_1,
	.param .u32 _Z17warp_softmax_vec2ILi32ELi15EEvPfS0_ii_param_2,
	.param .u32 _Z17warp_softmax_vec2ILi32ELi15EEvPfS0_ii_param_3
)
{
	.local .align 4 .b8 	__local_depot13[60];
	.reg .b64 	%SP;
	.reg .b64 	%SPL;
	.reg .pred 	%p<29>;
	.reg .b32 	%r<72>;
	.reg .b32 	%f<94>;
	.reg .b64 	%rd<30>;

	mov.u64 	%SPL, __local_depot13;
	ld.param.u64 	%rd10, [_Z17warp_softmax_vec2ILi32ELi15EEvPfS0_ii_param_0];
	ld.param.u64 	%rd11, [_Z17warp_softmax_vec2ILi32ELi15EEvPfS0_ii_param_1];
	ld.param.u32 	%r28, [_Z17warp_softmax_vec2ILi32ELi15EEvPfS0_ii_param_2];
	ld.param.u32 	%r29, [_Z17warp_softmax_vec2ILi32ELi15EEvPfS0_ii_param_3];
	add.u64 	%rd1, %SPL, 0;
	mov.u32 	%r30, %tid.y;
	mov.u32 	%r31, %ctaid.x;
	mov.u32 	%r1, %ntid.y;
	mad.lo.s32 	%r62, %r31, %r1, %r30;
	setp.ge.s32 	%p1, %r62, %r28;
	@%p1 bra 	$L__BB13_25;
	mov.u32 	%r32, %tid.x;
	shl.b32 	%r3, %r32, 1;
	mov.u32 	%r33, %ntid.x;
	shl.b32 	%r4, %r33, 1;
	mov.u32 	%r34, %nctaid.x;
	mul.lo.s32 	%r5, %r1, %r34;
	add.s64 	%rd2, %rd1, 8;
	cvta.to.global.u64 	%rd3, %rd11;
	cvta.to.global.u64 	%rd4, %rd10;
$L__BB13_2:
	setp.ge.s32 	%p2, %r3, %r29;
	mul.lo.s32 	%r36, %r62, %r29;
	cvt.s64.s32 	%rd5, %r36;
	mov.b32 	%r65, 0;
	mov.f32 	%f89, 0fFF7FFFFF;
	@%p2 bra 	$L__BB13_5;
	mov.f32 	%f89, 0fFF7FFFFF;
	mov.b32 	%r65, 0;
	mov.u32 	%r63, %r3;
$L__BB13_4:
	cvt.s64.s32 	%rd13, %r63;
	add.s64 	%rd14, %rd13, %rd5;
	shl.b64 	%rd15, %rd14, 2;
	add.s64 	%rd16, %rd4, %rd15;
	ld.global.v2.f32 	{%f16, %f17}, [%rd16];
	mul.wide.u32 	%rd17, %r65, 4;
	add.s64 	%rd18, %rd1, %rd17;
	st.local.f32 	[%rd18], %f16;
	st.local.f32 	[%rd18+4], %f17;
	max.f32 	%f18, %f16, %f17;
	max.f32 	%f89, %f18, %f89;
	add.s32 	%r65, %r65, 2;
	add.s32 	%r63, %r63, %r4;
	setp.lt.s32 	%p3, %r63, %r29;
	@%p3 bra 	$L__BB13_4;
$L__BB13_5:
	mov.b32 	%r38, %f89;
	shfl.sync.bfly.b32	%r39|%p4, %r38, 16, 31, -1;
	mov.b32 	%f20, %r39;
	max.f32 	%f21, %f89, %f20;
	mov.b32 	%r40, %f21;
	shfl.sync.bfly.b32	%r41|%p5, %r40, 8, 31, -1;
	mov.b32 	%f22, %r41;
	max.f32 	%f23, %f21, %f22;
	mov.b32 	%r42, %f23;
	shfl.sync.bfly.b32	%r43|%p6, %r42, 4, 31, -1;
	mov.b32 	%f24, %r43;
	max.f32 	%f25, %f23, %f24;
	mov.b32 	%r44, %f25;
	shfl.sync.bfly.b32	%r45|%p7, %r44, 2, 31, -1;
	mov.b32 	%f26, %r45;
	max.f32 	%f27, %f25, %f26;
	mov.b32 	%r46, %f27;
	shfl.sync.bfly.b32	%r47|%p8, %r46, 1, 31, -1;
	mov.b32 	%f28, %r47;
	max.f32 	%f4, %f27, %f28;
	setp.eq.s32 	%p9, %r65, 0;
	mov.f32 	%f93, 0f00000000;
	@%p9 bra 	$L__BB13_13;
	and.b32  	%r11, %r65, 3;
	setp.lt.u32 	%p10, %r65, 4;
	mov.f32 	%f93, 0f00000000;
	mov.b32 	%r66, 0;
	@%p10 bra 	$L__BB13_9;
	and.b32  	%r66, %r65, -4;
	neg.s32 	%r67, %r66;
	mov.f32 	%f93, 0f00000000;
	mov.u64 	%rd29, %rd2;
$L__BB13_8:
	ld.local.f32 	%f32, [%rd29+-8];
	sub.f32 	%f33, %f32, %f4;
	mul.f32 	%f34, %f33, 0f3FB8AA3B;
	ex2.approx.f32 	%f35, %f34;
	st.local.f32 	[%rd29+-8], %f35;
	add.f32 	%f36, %f93, %f35;
	ld.local.f32 	%f37, [%rd29+-4];
	sub.f32 	%f38, %f37, %f4;
	mul.f32 	%f39, %f38, 0f3FB8AA3B;
	ex2.approx.f32 	%f40, %f39;
	st.local.f32 	[%rd29+-4], %f40;
	add.f32 	%f41, %f36, %f40;
	ld.local.f32 	%f42, [%rd29];
	sub.f32 	%f43, %f42, %f4;
	mul.f32 	%f44, %f43, 0f3FB8AA3B;
	ex2.approx.f32 	%f45, %f44;
	st.local.f32 	[%rd29], %f45;
	add.f32 	%f46, %f41, %f45;
	ld.local.f32 	%f47, [%rd29+4];
	sub.f32 	%f48, %f47, %f4;
	mul.f32 	%f49, %f48, 0f3FB8AA3B;
	ex2.approx.f32 	%f50, %f49;
	st.local.f32 	[%rd29+4], %f50;
	add.f32 	%f93, %f46, %f50;
	add.s32 	%r67, %r67, 4;
	add.s64 	%rd29, %rd29, 16;
	setp.eq.s32 	%p11, %r67, 0;
	@%p11 bra 	$L__BB13_9;
	bra.uni 	$L__BB13_8;
$L__BB13_9:
	setp.eq.s32 	%p12, %r11, 0;
	@%p12 bra 	$L__BB13_13;
	mul.wide.u32 	%rd19, %r66, 4;
	add.s64 	%rd6, %rd1, %rd19;
	ld.local.f32 	%f51, [%rd6];
	sub.f32 	%f52, %f51, %f4;
	mul.f32 	%f53, %f52, 0f3FB8AA3B;
	ex2.approx.f32 	%f54, %f53;
	st.local.f32 	[%rd6], %f54;
	add.f32 	%f93, %f93, %f54;
	setp.eq.s32 	%p13, %r11, 1;
	@%p13 bra 	$L__BB13_13;
	ld.local.f32 	%f55, [%rd6+4];
	sub.f32 	%f56, %f55, %f4;
	mul.f32 	%f57, %f56, 0f3FB8AA3B;
	ex2.approx.f32 	%f58, %f57;
	st.local.f32 	[%rd6+4], %f58;
	add.f32 	%f93, %f93, %f58;
	setp.eq.s32 	%p14, %r11, 2;
	@%p14 bra 	$L__BB13_13;
	ld.local.f32 	%f59, [%rd6+8];
	sub.f32 	%f60, %f59, %f4;
	mul.f32 	%f61, %f60, 0f3FB8AA3B;
	ex2.approx.f32 	%f62, %f61;
	st.local.f32 	[%rd6+8], %f62;
	add.f32 	%f93, %f93, %f62;
$L__BB13_13:
	setp.eq.s32 	%p15, %r65, 0;
	mov.b32 	%r49, %f93;
	shfl.sync.bfly.b32	%r50|%p16, %r49, 16, 31, -1;
	mov.b32 	%f63, %r50;
	add.f32 	%f64, %f93, %f63;
	mov.b32 	%r51, %f64;
	shfl.sync.bfly.b32	%r52|%p17, %r51, 8, 31, -1;
	mov.b32 	%f65, %r52;
	add.f32 	%f66, %f64, %f65;
	mov.b32 	%r53, %f66;
	shfl.sync.bfly.b32	%r54|%p18, %r53, 4, 31, -1;
	mov.b32 	%f67, %r54;
	add.f32 	%f68, %f66, %f67;
	mov.b32 	%r55, %f68;
	shfl.sync.bfly.b32	%r56|%p19, %r55, 2, 31, -1;
	mov.b32 	%f69, %r56;
	add.f32 	%f70, %f68, %f69;
	mov.b32 	%r57, %f70;
	shfl.sync.bfly.b32	%r58|%p20, %r57, 1, 31, -1;
	mov.b32 	%f71, %r58;
	add.f32 	%f13, %f70, %f71;
	@%p15 bra 	$L__BB13_21;
	and.b32  	%r18, %r65, 3;
	setp.lt.u32 	%p21, %r65, 4;
	mov.b32 	%r68, 0;
	@%p21 bra 	$L__BB13_17;
	and.b32  	%r68, %r65, -4;
	mov.b32 	%r69, 0;
$L__BB13_16:
	mul.wide.u32 	%rd20, %r69, 4;
	add.s64 	%rd21, %rd1, %rd20;
	ld.local.f32 	%f72, [%rd21];
	div.approx.f32 	%f73, %f72, %f13;
	st.local.f32 	[%rd21], %f73;
	ld.local.f32 	%f74, [%rd21+4];
	div.approx.f32 	%f75, %f74, %f13;
	st.local.f32 	[%rd21+4], %f75;
	ld.local.f32 	%f76, [%rd21+8];
	div.approx.f32 	%f77, %f76, %f13;
	st.local.f32 	[%rd21+8], %f77;
	ld.local.f32 	%f78, [%rd21+12];
	div.approx.f32 	%f79, %f78, %f13;
	st.local.f32 	[%rd21+12], %f79;
	add.s32 	%r69, %r69, 4;
	setp.eq.s32 	%p22, %r69, %r68;
	@%p22 bra 	$L__BB13_17;
	bra.uni 	$L__BB13_16;
$L__BB13_17:
	setp.eq.s32 	%p23, %r18, 0;
	@%p23 bra 	$L__BB13_21;
	mul.wide.u32 	%rd22, %r68, 4;
	add.s64 	%rd9, %rd1, %rd22;
	ld.local.f32 	%f80, [%rd9];
	div.approx.f32 	%f81, %f80, %f13;
	st.local.f32 	[%rd9], %f81;
	setp.eq.s32 	%p24, %r18, 1;
	@%p24 bra 	$L__BB13_21;
	ld.local.f32 	%f82, [%rd9+4];
	div.approx.f32 	%f83, %f82, %f13;
	st.local.f32 	[%rd9+4], %f83;
	setp.eq.s32 	%p25, %r18, 2;
	@%p25 bra 	$L__BB13_21;
	ld.local.f32 	%f84, [%rd9+8];
	div.approx.f32 	%f85, %f84, %f13;
	st.local.f32 	[%rd9+8], %f85;
$L__BB13_21:
	setp.ge.s32 	%p26, %r3, %r29;
	@%p26 bra 	$L__BB13_24;
	mov.b32 	%r71, 0;
	mov.u32 	%r70, %r3;
$L__BB13_23:
	mul.wide.u32 	%rd23, %r71, 4;
	add.s64 	%rd24, %rd1, %rd23;
	ld.local.f32 	%f86, [%rd24];
	ld.local.f32 	%f87, [%rd24+4];
	cvt.s64.s32 	%rd25, %r70;
	add.s64 	%rd26, %rd25, %rd5;
	shl.b64 	%rd27, %rd26, 2;
	add.s64 	%rd28, %rd3, %rd27;
	st.global.v2.f32 	[%rd28], {%f86, %f87};
	add.s32 	%r71, %r71, 2;
	add.s32 	%r70, %r70, %r4;
	setp.lt.s32 	%p27, %r70, %r29;
	@%p27 bra 	$L__BB13_23;
$L__BB13_24:
	add.s32 	%r62, %r62, %r5;
	setp.lt.s32 	%p28, %r62, %r28;
	@%p28 bra 	$L__BB13_2;
$L__BB13_25:
	ret;

}
	// .globl	_Z17warp_softmax_vec2ILi32ELi16EEvPfS0_ii
.visible .entry _Z17warp_softmax_vec2ILi32ELi16EEvPfS0_ii(
	.param .u64 .ptr .align 1 _Z17warp_softmax_vec2ILi32ELi16EEvPfS0_ii_param_0,
	.param .u64 .ptr .align 1 _Z17warp_softmax_vec2ILi32ELi16EEvPfS0_ii_param_1,
	.param .u32 _Z17warp_softmax_vec2ILi32ELi16EEvPfS0_ii_param_2,
	.param .u32 _Z17warp_softmax_vec2ILi32ELi16EEvPfS0_ii_param_3
)
{
	.local .align 16 .b8 	__local_depot14[64];
	.reg .b64 	%SP;
	.reg .b64 	%SPL;
	.reg .pred 	%p<29>;
	.reg .b32 	%r<72>;
	.reg .b32 	%f<94>;
	.reg .b64 	%rd<29>;

	mov.u64 	%SPL, __local_depot14;
	ld.param.u64 	%rd9, [_Z17warp_softmax_vec2ILi32ELi16EEvPfS0_ii_param_0];
	ld.param.u64 	%rd10, [_Z17warp_softmax_vec2ILi32ELi16EEvPfS0_ii_param_1];
	ld.param.u32 	%r28, [_Z17warp_softmax_vec2ILi32ELi16EEvPfS0_ii_param_2];
	ld.param.u32 	%r29, [_Z17warp_softmax_vec2ILi32ELi16EEvPfS0_ii_param_3];
	add.u64 	%rd1, %SPL, 0;
	mov.u32 	%r30, %tid.y;
	mov.u32 	%r31, %ctaid.x;
	mov.u32 	%r1, %ntid.y;
	mad.lo.s32 	%r62, %r31, %r1, %r30;
	setp.ge.s32 	%p1, %r62, %r28;
	@%p1 bra 	$L__BB14_25;
	mov.u32 	%r32, %tid.x;
	shl.b32 	%r3, %r32, 1;
	mov.u32 	%r33, %ntid.x;
	shl.b32 	%r4, %r33, 1;
	mov.u32 	%r34, %nctaid.x;
	mul.lo.s32 	%r5, %r1, %r34;
	cvta.to.global.u64 	%rd2, %rd10;
	cvta.to.global.u64 	%rd3, %rd9;
$L__BB14_2:
	setp.ge.s32 	%p2, %r3, %r29;
	mul.lo.s32 	%r36, %r62, %r29;
	cvt.s64.s32 	%rd4, %r36;
	mov.b32 	%r65, 0;
	mov.f32 	%f89, 0fFF7FFFFF;
	@%p2 bra 	$L__BB14_5;
	mov.f32 	%f89, 0fFF7FFFFF;
	mov.b32 	%r65, 0;
	mov.u32 	%r63, %r3;
$L__BB14_4:
	cvt.s64.s32 	%rd12, %r63;
	add.s64 	%rd13, %rd12, %rd4;
	shl.b64 	%rd14, %rd13, 2;
	add.s64 	%rd15, %rd3, %rd14;
	ld.global.v2.f32 	{%f16, %f17}, [%rd15];
	mul.wide.u32 	%rd16, %r65, 4;
	add.s64 	%rd17, %rd1, %rd16;
	st.local.v2.f32 	[%rd17], {%f16, %f17};
	max.f32 	%f18, %f16, %f17;
	max.f32 	%f89, %f18, %f89;
	add.s32 	%r65, %r65, 2;
	add.s32 	%r63, %r63, %r4;
	setp.lt.s32 	%p3, %r63, %r29;
	@%p3 bra 	$L__BB14_4;
$L__BB14_5:
	mov.b32 	%r38, %f89;
	shfl.sync.bfly.b32	%r39|%p4, %r38, 16, 31, -1;
	mov.b32 	%f20, %r39;
	max.f32 	%f21, %f89, %f20;
	mov.b32 	%r40, %f21;
	shfl.sync.bfly.b32	%r41|%p5, %r40, 8, 31, -1;
	mov.b32 	%f22, %r41;
	max.f32 	%f23, %f21, %f22;
	mov.b32 	%r42, %f23;
	shfl.sync.bfly.b32	%r43|%p6, %r42, 4, 31, -1;
	mov.b32 	%f24, %r43;
	max.f32 	%f25, %f23, %f24;
	mov.b32 	%r44, %f25;
	shfl.sync.bfly.b32	%r45|%p7, %r44, 2, 31, -1;
	mov.b32 	%f26, %r45;
	max.f32 	%f27, %f25, %f26;
	mov.b32 	%r46, %f27;
	shfl.sync.bfly.b32	%r47|%p8, %r46, 1, 31, -1;
	mov.b32 	%f28, %r47;
	max.f32 	%f4, %f27, %f28;
	setp.eq.s32 	%p9, %r65, 0;
	mov.f32 	%f93, 0f00000000;
	@%p9 bra 	$L__BB14_13;
	and.b32  	%r11, %r65, 3;
	setp.lt.u32 	%p10, %r65, 4;
	mov.f32 	%f93, 0f00000000;
	mov.b32 	%r66, 0;
	@%p10 bra 	$L__BB14_9;
	and.b32  	%r66, %r65, -4;
	neg.s32 	%r67, %r66;
	mov.f32 	%f93, 0f00000000;
	mov.u64 	%rd28, %rd1;
$L__BB14_8:
	ld.local.v4.f32 	{%f32, %f33, %f34, %f35}, [%rd28];
	sub.f32 	%f36, %f32, %f4;
	mul.f32 	%f37, %f36, 0f3FB8AA3B;
	ex2.approx.f32 	%f38, %f37;
	add.f32 	%f39, %f93, %f38;
	sub.f32 	%f40, %f33, %f4;
	mul.f32 	%f41, %f40, 0f3FB8AA3B;
	ex2.approx.f32 	%f42, %f41;
	add.f32 	%f43, %f39, %f42;
	sub.f32 	%f44, %f34, %f4;
	mul.f32 	%f45, %f44, 0f3FB8AA3B;
	ex2.approx.f32 	%f46, %f45;
	add.f32 	%f47, %f43, %f46;
	sub.f32 	%f48, %f35, %f4;
	mul.f32 	%f49, %f48, 0f3FB8AA3B;
	ex2.approx.f32 	%f50, %f49;
	st.local.v4.f32 	[%rd28], {%f38, %f42, %f46, %f50};
	add.f32 	%f93, %f47, %f50;
	add.s32 	%r67, %r67, 4;
	add.s64 	%rd28, %rd28, 16;
	setp.eq.s32 	%p11, %r67, 0;
	@%p11 bra 	$L__BB14_9;
	bra.uni 	$L__BB14_8;
$L__BB14_9:
	setp.eq.s32 	%p12, %r11, 0;
	@%p12 bra 	$L__BB14_13;
	mul.wide.u32 	%rd18, %r66, 4;
	add.s64 	%rd5, %rd1, %rd18;
	ld.local.f32 	%f51, [%rd5];
	sub.f32 	%f52, %f51, %f4;
	mul.f32 	%f53, %f52, 0f3FB8AA3B;
	ex2.approx.f32 	%f54, %f53;
	st.local.f32 	[%rd5], %f54;
	add.f32 	%f93, %f93, %f54;
	setp.eq.s32 	%p13, %r11, 1;
	@%p13 bra 	$L__BB14_13;
	ld.local.f32 	%f55, [%rd5+4];
	sub.f32 	%f56, %f55, %f4;
	mul.f32 	%f57, %f56, 0f3FB8AA3B;
	ex2.approx.f32 	%f58, %f57;
	st.local.f32 	[%rd5+4], %f58;
	add.f32 	%f93, %f93, %f58;
	setp.eq.s32 	%p14, %r11, 2;
	@%p14 bra 	$L__BB14_13;
	ld.local.f32 	%f59, [%rd5+8];
	sub.f32 	%f60, %f59, %f4;
	mul.f32 	%f61, %f60, 0f3FB8AA3B;
	ex2.approx.f32 	%f62, %f61;
	st.local.f32 	[%rd5+8], %f62;
	add.f32 	%f93, %f93, %f62;
$L__BB14_13:
	setp.eq.s32 	%p15, %r65, 0;
	mov.b32 	%r49, %f93;
	shfl.sync.bfly.b32	%r50|%p16, %r49, 16, 31, -1;
	mov.b32 	%f63, %r50;
	add.f32 	%f64, %f93, %f63;
	mov.b32 	%r51, %f64;
	shfl.sync.bfly.b32	%r52|%p17, %r51, 8, 31, -1;
	mov.b32 	%f65, %r52;
	add.f32 	%f66, %f64, %f65;
	mov.b32 	%r53, %f66;
	shfl.sync.bfly.b32	%r54|%p18, %r53, 4, 31, -1;
	mov.b32 	%f67, %r54;
	add.f32 	%f68, %f66, %f67;
	mov.b32 	%r55, %f68;
	shfl.sync.bfly.b32	%r56|%p19, %r55, 2, 31, -1;
	mov.b32 	%f69, %r56;
	add.f32 	%f70, %f68, %f69;
	mov.b32 	%r57, %f70;
	shfl.sync.bfly.b32	%r58|%p20, %r57, 1, 31, -1;
	mov.b32 	%f71, %r58;
	add.f32 	%f13, %f70, %f71;
	@%p15 bra 	$L__BB14_21;
	and.b32  	%r18, %r65, 3;
	setp.lt.u32 	%p21, %r65, 4;
	mov.b32 	%r68, 0;
	@%p21 bra 	$L__BB14_17;
	and.b32  	%r68, %r65, -4;
	mov.b32 	%r69, 0;
$L__BB14_16:
	mul.wide.u32 	%rd19, %r69, 4;
	add.s64 	%rd20, %rd1, %rd19;
	ld.local.v4.f32 	{%f72, %f73, %f74, %f75}, [%rd20];
	div.approx.f32 	%f76, %f72, %f13;
	div.approx.f32 	%f77, %f73, %f13;
	div.approx.f32 	%f78, %f74, %f13;
	div.approx.f32 	%f79, %f75, %f13;
	st.local.v4.f32 	[%rd20], {%f76, %f77, %f78, %f79};
	add.s32 	%r69, %r69, 4;
	setp.eq.s32 	%p22, %r69, %r68;
	@%p22 bra 	$L__BB14_17;
	bra.uni 	$L__BB14_16;
$L__BB14_17:
	setp.eq.s32 	%p23, %r18, 0;
	@%p23 bra 	$L__BB14_21;
	mul.wide.u32 	%rd21, %r68, 4;
	add.s64 	%rd8, %rd1, %rd21;
	ld.local.f32 	%f80, [%rd8];
	div.approx.f32 	%f81, %f80, %f13;
	st.local.f32 	[%rd8], %f81;
	setp.eq.s32 	%p24, %r18, 1;
	@%p24 bra 	$L__BB14_21;
	ld.local.f32 	%f82, [%rd8+4];
	div.approx.f32 	%f83, %f82, %f13;
	st.local.f32 	[%rd8+4], %f83;
	setp.eq.s32 	%p25, %r18, 2;
	@%p25 bra 	$L__BB14_21;
	ld.local.f32 	%f84, [%rd8+8];
	div.approx.f32 	%f85, %f84, %f13;
	st.local.f32 	[%rd8+8], %f85;
$L__BB14_21:
	setp.ge.s32 	%p26, %r3, %r29;
	@%p26 bra 	$L__BB14_24;
	mov.b32 	%r71, 0;
	mov.u32 	%r70, %r3;
$L__BB14_23:
	mul.wide.u32 	%rd22, %r71, 4;
	add.s64 	%rd23, %rd1, %rd22;
	ld.local.v2.f32 	{%f86, %f87}, [%rd23];
	cvt.s64.s32 	%rd24, %r70;
	add.s64 	%rd25, %rd24, %rd4;
	shl.b64 	%rd26, %rd25, 2;
	add.s64 	%rd27, %rd2, %rd26;
	st.global.v2.f32 	[%rd27], {%f86, %f87};
	add.s32 	%r71, %r71, 2;
	add.s32 	%r70, %r70, %r4;
	setp.lt.s32 	%p27, %r70, %r29;
	@%p27 bra 	$L__BB14_23;
$L__BB14_24:
	add.s32 	%r62, %r62, %r5;
	setp.lt.s32 	%p28, %r62, %r28;
	@%p28 bra 	$L__BB14_2;
$L__BB14_25:
	ret;

}
	// .globl	_Z17warp_softmax_vec2ILi32ELi17EEvPfS0_ii
.visible .entry _Z17warp_softmax_vec2ILi32ELi17EEvPfS0_ii(
	.param .u64 .ptr .align 1 _Z17warp_softmax_vec2ILi32ELi17EEvPfS0_ii_param_0,
	.param .u64 .ptr .align 1 _Z17warp_softmax_vec2ILi32ELi17EEvPfS0_ii_param_1,
	.param .u32 _Z17warp_softmax_vec2ILi32ELi17EEvPfS0_ii_param_2,
	.param .u32 _Z17warp_softmax_vec2ILi32ELi17EEvPfS0_ii_param_3
)
{
	.local .align 4 .b8 	__local_depot15[68];
	.reg .b64 	%SP;
	.reg .b64 	%SPL;
	.reg .pred 	%p<29>;
	.reg .b32 	%r<72>;
	.reg .b32 	%f<94>;
	.reg .b64 	%rd<30>;

	mov.u64 	%SPL, __local_depot15;
	ld.param.u64 	%rd10, [_Z17warp_softmax_vec2ILi32ELi17EEvPfS0_ii_param_0];
	ld.param.u64 	%rd11, [_Z17warp_softmax_vec2ILi32ELi17EEvPfS0_ii_param_1];
	ld.param.u32 	%r28, [_Z17warp_softmax_vec2ILi32ELi17EEvPfS0_ii_param_2];
	ld.param.u32 	%r29, [_Z17warp_softmax_vec2ILi32ELi17EEvPfS0_ii_param_3];
	add.u64 	%rd1, %SPL, 0;
	mov.u32 	%r30, %tid.y;
	mov.u32 	%r31, %ctaid.x;
	mov.u32 	%r1, %ntid.y;
	mad.lo.s32 	%r62, %r31, %r1, %r30;
	setp.ge.s32 	%p1, %r62, %r28;
	@%p1 bra 	$L__BB15_25;
	mov.u32 	%r32, %tid.x;
	shl.b32 	%r3, %r32, 1;
	mov.u32 	%r33, %ntid.x;
	shl.b32 	%r4, %r33, 1;
	mov.u32 	%r34, %nctaid.x;
	mul.lo.s32 	%r5, %r1, %r34;
	add.s64 	%rd2, %rd1, 8;
	cvta.to.global.u64 	%rd3, %rd11;
	cvta.to.global.u64 	%rd4, %rd10;
$L__BB15_2:
	setp.ge.s32 	%p2, %r3, %r29;
	mul.lo.s32 	%r36, %r62, %r29;
	cvt.s64.s32 	%rd5, %r36;
	mov.b32 	%r65, 0;
	mov.f32 	%f89, 0fFF7FFFFF;
	@%p2 bra 	$L__BB15_5;
	mov.f32 	%f89, 0fFF7FFFFF;
	mov.b32 	%r65, 0;
	mov.u32 	%r63, %r3;
$L__BB15_4:
	cvt.s64.s32 	%rd13, %r63;
	add.s64 	%rd14, %rd13, %rd5;
	shl.b64 	%rd15, %rd14, 2;
	add.s64 	%rd16, %rd4, %rd15;
	ld.global.v2.f32 	{%f16, %f17}, [%rd16];
	mul.wide.u32 	%rd17, %r65, 4;
	add.s64 	%rd18, %rd1, %rd17;
	st.local.f32 	[%rd18], %f16;
	st.local.f32 	[%rd18+4], %f17;
	max.f32 	%f18, %f16, %f17;
	max.f32 	%f89, %f18, %f89;
	add.s32 	%r65, %r65, 2;
	add.s32 	%r63, %r63, %r4;
	setp.lt.s32 	%p3, %r63, %r29;
	@%p3 bra 	$L__BB15_4;
$L__BB15_5:
	mov.b32 	%r38, %f89;
	shfl.sync.bfly.b32	%r39|%p4, %r38, 16, 31, -1;
	mov.b32 	%f20, %r39;
	max.f32 	%f21, %f89, %f20;
	mov.b32 	%r40, %f21;
	shfl.sync.bfly.b32	%r41|%p5, %r40, 8, 31, -1;
	mov.b32 	%f22, %r41;
	max.f32 	%f23, %f21, %f22;
	mov.b32 	%r42, %f23;
	shfl.sync.bfly.b32	%r43|%p6, %r42, 4, 31, -1;
	mov.b32 	%f24, %r43;
	max.f32 	%f25, %f23, %f24;
	mov.b32 	%r44, %f25;
	shfl.sync.bfly.b32	%r45|%p7, %r44, 2, 31, -1;
	mov.b32 	%f26, %r45;
	max.f32 	%f27, %f25, %f26;
	mov.b32 	%r46, %f27;
	shfl.sync.bfly.b32	%r47|%p8, %r46, 1, 31, -1;
	mov.b32 	%f28, %r47;
	max.f32 	%f4, %f27, %f28;
	setp.eq.s32 	%p9, %r65, 0;
	mov.f32 	%f93, 0f00000000;
	@%p9 bra 	$L__BB15_13;
	and.b32  	%r11, %r65, 3;
	setp.lt.u32 	%p10, %r65, 4;
	mov.f32 	%f93, 0f00000000;
	mov.b32 	%r66, 0;
	@%p10 bra 	$L__BB15_9;
	and.b32  	%r66, %r65, -4;
	neg.s32 	%r67, %r66;
	mov.f32 	%f93, 0f00000000;
	mov.u64 	%rd29, %rd2;
$L__BB15_8:
	ld.local.f32 	%f32, [%rd29+-8];
	sub.f32 	%f33, %f32, %f4;
	mul.f32 	%f34, %f33, 0f3FB8AA3B;
	ex2.approx.f32 	%f35, %f34;
	st.local.f32 	[%rd29+-8], %f35;
	add.f32 	%f36, %f93, %f35;
	ld.local.f32 	%f37, [%rd29+-4];
	sub.f32 	%f38, %f37, %f4;
	mul.f32 	%f39, %f38, 0f3FB8AA3B;
	ex2.approx.f32 	%f40, %f39;
	st.local.f32 	[%rd29+-4], %f40;
	add.f32 	%f41, %f36, %f40;
	ld.local.f32 	%f42, [%rd29];
	sub.f32 	%f43, %f42, %f4;
	mul.f32 	%f44, %f43, 0f3FB8AA3B;
	ex2.approx.f32 	%f45, %f44;
	st.local.f32 	[%rd29], %f45;
	add.f32 	%f46, %f41, %f45;
	ld.local.f32 	%f47, [%rd29+4];
	sub.f32 	%f48, %f47, %f4;
	mul.f32 	%f49, %f48, 0f3FB8AA3B;
	ex2.approx.f32 	%f50, %f49;
	st.local.f32 	[%rd29+4], %f50;
	add.f32 	%f93, %f46, %f50;
	add.s32 	%r67, %r67, 4;
	add.s64 	%rd29, %rd29, 16;
	setp.eq.s32 	%p11, %r67, 0;
	@%p11 bra 	$L__BB15_9;
	bra.uni 	$L__BB15_8;
$L__BB15_9:
	setp.eq.s32 	%p12, %r11, 0;
	@%p12 bra 	$L__BB15_13;
	mul.wide.u32 	%rd19, %r66, 4;
	add.s64 	%rd6, %rd1, %rd19;
	ld.local.f32 	%f51, [%rd6];
	sub.f32 	%f52, %f51, %f4;
	mul.f32 	%f53, %f52, 0f3FB8AA3B;
	ex2.approx.f32 	%f54, %f53;
	st.local.f32 	[%rd6], %f54;
	add.f32 	%f93, %f93, %f54;
	setp.eq.s32 	%p13, %r11, 1;
	@%p13 bra 	$L__BB15_13;
	ld.local.f32 	%f55, [%rd6+4];
	sub.f32 	%f56, %f55, %f4;
	mul.f32 	%f57, %f56, 0f3FB8AA3B;
	ex2.approx.f32 	%f58, %f57;
	st.local.f32 	[%rd6+4], %f58;
	add.f32 	%f93, %f93, %f58;
	setp.eq.s32 	%p14, %r11, 2;
	@%p14 bra 	$L__BB15_13;
	ld.local.f32 	%f59, [%rd6+8];
	sub.f32 	%f60, %f59, %f4;
	mul.f32 	%f61, %f60, 0f3FB8AA3B;
	ex2.approx.f32 	%f62, %f61;
	st.local.f32 	[%rd6+8], %f62;
	add.f32 	%f93, %f93, %f62;
$L__BB15_13:
	setp.eq.s32 	%p15, %r65, 0;
	mov.b32 	%r49, %f93;
	shfl.sync.bfly.b32	%r50|%p16, %r49, 16, 31, -1;
	mov.b32 	%f63, %r50;
	add.f32 	%f64, %f93, %f63;
	mov.b32 	%r51, %f64;
	shfl.sync.bfly.b32	%r52|%p17, %r51, 8, 31, -1;
	mov.b32 	%f65, %r52;
	add.f32 	%f66, %f64, %f65;
	mov.b32 	%r53, %f66;
	shfl.sync.bfly.b32	%r54|%p18, %r53, 4, 31, -1;
	mov.b32 	%f67, %r54;
	add.f32 	%f68, %f66, %f67;
	mov.b32 	%r55, %f68;
	shfl.sync.bfly.b32	%r56|%p19, %r55, 2, 31, -1;
	mov.b32 	%f69, %r56;
	add.f32 	%f70, %f68, %f69;
	mov.b32 	%r57, %f70;
	shfl.sync.bfly.b32	%r58|%p20, %r57, 1, 31, -1;
	mov.b32 	%f71, %r58;
	add.f32 	%f13, %f70, %f71;
	@%p15 bra 	$L__BB15_21;
	and.b32  	%r18, %r65, 3;
	setp.lt.u32 	%p21, %r65, 4;
	mov.b32 	%r68, 0;
	@%p21 bra 	$L__BB15_17;
	and.b32  	%r68, %r65, -4;
	mov.b32 	%r69, 0;
$L__BB15_16:
	mul.wide.u32 	%rd20, %r69, 4;
	add.s64 	%rd21, %rd1, %rd20;
	ld.local.f32 	%f72, [%rd21];
	div.approx.f32 	%f73, %f72, %f13;
	st.local.f32 	[%rd21], %f73;
	ld.local.f32 	%f74, [%rd21+4];
	div.approx.f32 	%f75, %f74, %f13;
	st.local.f32 	[%rd21+4], %f75;
	ld.local.f32 	%f76, [%rd21+8];
	div.approx.f32 	%f77, %f76, %f13;
	st.local.f32 	[%rd21+8], %f77;
	ld.local.f32 	%f78, [%rd21+12];
	div.approx.f32 	%f79, %f78, %f13;
	st.local.f32 	[%rd21+12], %f79;
	add.s32 	%r69, %r69, 4;
	setp.eq.s32 	%p22, %r69, %r68;
	@%p22 bra 	$L__BB15_17;
	bra.uni 	$L__BB15_16;
$L__BB15_17:
	setp.eq.s32 	%p23, %r18, 0;
	@%p23 bra 	$L__BB15_21;
	mul.wide.u32 	%rd22, %r68, 4;
	add.s64 	%rd9, %rd1, %rd22;
	ld.local.f32 	%f80, [%rd9];
	div.approx.f32 	%f81, %f80, %f13;
	st.local.f32 	[%rd9], %f81;
	setp.eq.s32 	%p24, %r18, 1;
	@%p24 bra 	$L__BB15_21;
	ld.local.f32 	%f82, [%rd9+4];
	div.approx.f32 	%f83, %f82, %f13;
	st.local.f32 	[%rd9+4], %f83;
	setp.eq.s32 	%p25, %r18, 2;
	@%p25 bra 	$L__BB15_21;
	ld.local.f32 	%f84, [%rd9+8];
	div.approx.f32 	%f85, %f84, %f13;
	st.local.f32 	[%rd9+8], %f85;
$L__BB15_21:
	setp.ge.s32 	%p26, %r3, %r29;
	@%p26 bra 	$L__BB15_24;
	mov.b32 	%r71, 0;
	mov.u32 	%r70, %r3;
$L__BB15_23:
	mul.wide.u32 	%rd23, %r71, 4;
	add.s64 	%rd24, %rd1, %rd23;
	ld.local.f32 	%f86, [%rd24];
	ld.local.f32 	%f87, [%rd24+4];
	cvt.s64.s32 	%rd25, %r70;
	add.s64 	%rd26, %rd25, %rd5;
	shl.b64 	%rd27, %rd26, 2;
	add.s64 	%rd28, %rd3, %rd27;
	st.global.v2.f32 	[%rd28], {%f86, %f87};
	add.s32 	%r71, %r71, 2;
	add.s32 	%r70, %r70, %r4;
	setp.lt.s32 	%p27, %r70, %r29;
	@%p27 bra 	$L__BB15_23;
$L__BB15_24:
	add.s32 	%r62, %r62, %r5;
	setp.lt.s32 	%p28, %r62, %r28;
	@%p28 bra 	$L__BB15_2;
$L__BB15_25:
	ret;

}
	// .globl	_Z17warp_softmax_vec2ILi32ELi18EEvPfS0_ii
.visible .entry _Z17warp_softmax_vec2ILi32ELi18EEvPfS0_ii(
	.param .u64 .ptr .align 1 _Z17warp_softmax_vec2ILi32ELi18EEvPfS0_ii_param_0,
	.param .u64 .ptr .align 1 _Z17warp_softmax_vec2ILi32ELi18EEvPfS0_ii_param_1,
	.param .u32 _Z17warp_softmax_vec2ILi32ELi18EEvPfS0_ii_param_2,
	.param .u32 _Z17warp_softmax_vec2ILi32ELi18EEvPfS0_ii_param_3
)
{
	.local .align 8 .b8 	__local_depot16[72];
	.reg .b64 	%SP;
	.reg .b64 	%SPL;
	.reg .pred 	%p<29>;
	.reg .b32 	%r<72>;
	.reg .b32 	%f<94>;
	.reg .b64 	%rd<30>;

	mov.u64 	%SPL, __local_depot16;
	ld.param.u64 	%rd10, [_Z17warp_softmax_vec2ILi32ELi18EEvPfS0_ii_param_0];
	ld.param.u64 	%rd11, [_Z17warp_softmax_vec2ILi32ELi18EEvPfS0_ii_param_1];
	ld.param.u32 	%r28, [_Z17warp_softmax_vec2ILi32ELi18EEvPfS0_ii_param_2];
	ld.param.u32 	%r29, [_Z17warp_softmax_vec2ILi32ELi18EEvPfS0_ii_param_3];
	add.u64 	%rd1, %SPL, 0;
	mov.u32 	%r30, %tid.y;
	mov.u32 	%r31, %ctaid.x;
	mov.u32 	%r1, %ntid.y;
	mad.lo.s32 	%r62, %r31, %r1, %r30;
	setp.ge.s32 	%p1, %r62, %r28;
	@%p1 bra 	$L__BB16_25;
	mov.u32 	%r32, %tid.x;
	shl.b32 	%r3, %r32, 1;
	mov.u32 	%r33, %ntid.x;
	shl.b32 	%r4, %r33, 1;
	mov.u32 	%r34, %nctaid.x;
	mul.lo.s32 	%r5, %r1, %r34;
	add.s64 	%rd2, %rd1, 8;
	cvta.to.global.u64 	%rd3, %rd11;
	cvta.to.global.u64 	%rd4, %rd10;
$L__BB16_2:
	setp.ge.s32 	%p2, %r3, %r29;
	mul.lo.s32 	%r36, %r62, %r29;
	cvt.s64.s32 	%rd5, %r36;
	mov.b32 	%r65, 0;
	mov.f32 	%f89, 0fFF7FFFFF;
	@%p2 bra 	$L__BB16_5;
	mov.f32 	%f89, 0fFF7FFFFF;
	mov.b32 	%r65, 0;
	mov.u32 	%r63, %r3;
$L__BB16_4:
	cvt.s64.s32 	%rd13, %r63;
	add.s64 	%rd14, %rd13, %rd5;
	shl.b64 	%rd15, %rd14, 2;
	add.s64 	%rd16, %rd4, %rd15;
	ld.global.v2.f32 	{%f16, %f17}, [%rd16];
	mul.wide.u32 	%rd17, %r65, 4;
	add.s64 	%rd18, %rd1, %rd17;
	st.local.v2.f32 	[%rd18], {%f16, %f17};
	max.f32 	%f18, %f16, %f17;
	max.f32 	%f89, %f18, %f89;
	add.s32 	%r65, %r65, 2;
	add.s32 	%r63, %r63, %r4;
	setp.lt.s32 	%p3, %r63, %r29;
	@%p3 bra 	$L__BB16_4;
$L__BB16_5:
	mov.b32 	%r38, %f89;
	shfl.sync.bfly.b32	%r39|%p4, %r38, 16, 31, -1;
	mov.b32 	%f20, %r39;
	max.f32 	%f21, %f89, %f20;
	mov.b32 	%r40, %f21;
	shfl.sync.bfly.b32	%r41|%p5, %r40, 8, 31, -1;
	mov.b32 	%f22, %r41;
	max.f32 	%f23, %f21, %f22;
	mov.b32 	%r42, %f23;
	shfl.sync.bfly.b32	%r43|%p6, %r42, 4, 31, -1;
	mov.b32 	%f24, %r43;
	max.f32 	%f25, %f23, %f24;
	mov.b32 	%r44, %f25;
	shfl.sync.bfly.b32	%r45|%p7, %r44, 2, 31, -1;
	mov.b32 	%f26, %r45;
	max.f32 	%f27, %f25, %f26;
	mov.b32 	%r46, %f27;
	shfl.sync.bfly.b32	%r47|%p8, %r46, 1, 31, -1;
	mov.b32 	%f28, %r47;
	max.f32 	%f4, %f27, %f28;
	setp.eq.s32 	%p9, %r65, 0;
	mov.f32 	%f93, 0f00000000;
	@%p9 bra 	$L__BB16_13;
	and.b32  	%r11, %r65, 3;
	setp.lt.u32 	%p10, %r65, 4;
	mov.f32 	%f93, 0f00000000;
	mov.b32 	%r66, 0;
	@%p10 bra 	$L__BB16_9;
	and.b32  	%r66, %r65, -4;
	neg.s32 	%r67, %r66;
	mov.f32 	%f93, 0f00000000;
	mov.u64 	%rd29, %rd2;
$L__BB16_8:
	ld.local.v2.f32 	{%f32, %f33}, [%rd29+-8];
	sub.f32 	%f34, %f32, %f4;
	mul.f32 	%f35, %f34, 0f3FB8AA3B;
	ex2.approx.f32 	%f36, %f35;
	add.f32 	%f37, %f93, %f36;
	sub.f32 	%f38, %f33, %f4;
	mul.f32 	%f39, %f38, 0f3FB8AA3B;
	ex2.approx.f32 	%f40, %f39;
	st.local.v2.f32 	[%rd29+-8], {%f36, %f40};
	add.f32 	%f41, %f37, %f40;
	ld.local.v2.f32 	{%f42, %f43}, [%rd29];
	sub.f32 	%f44, %f42, %f4;
	mul.f32 	%f45, %f44, 0f3FB8AA3B;
	ex2.approx.f32 	%f46, %f45;
	add.f32 	%f47, %f41, %f46;
	sub.f32 	%f48, %f43, %f4;
	mul.f32 	%f49, %f48, 0f3FB8AA3B;
	ex2.approx.f32 	%f50, %f49;
	st.local.v2.f32 	[%rd29], {%f46, %f50};
	add.f32 	%f93, %f47, %f50;
	add.s32 	%r67, %r67, 4;
	add.s64 	%rd29, %rd29, 16;
	setp.eq.s32 	%p11, %r67, 0;
	@%p11 bra 	$L__BB16_9;
	bra.uni 	$L__BB16_8;
$L__BB16_9:
	setp.eq.s32 	%p12, %r11, 0;
	@%p12 bra 	$L__BB16_13;
	mul.wide.u32 	%rd19, %r66, 4;
	add.s64 	%rd6, %rd1, %rd19;
	ld.local.f32 	%f51, [%rd6];
	sub.f32 	%f52, %f51, %f4;
	mul.f32 	%f53, %f52, 0f3FB8AA3B;
	ex2.approx.f32 	%f54, %f53;
	st.local.f32 	[%rd6], %f54;
	add.f32 	%f93, %f93, %f54;
	setp.eq.s32 	%p13, %r11, 1;
	@%p13 bra 	$L__BB16_13;
	ld.local.f32 	%f55, [%rd6+4];
	sub.f32 	%f56, %f55, %f4;
	mul.f32 	%f57, %f56, 0f3FB8AA3B;
	ex2.approx.f32 	%f58, %f57;
	st.local.f32 	[%rd6+4], %f58;
	add.f32 	%f93, %f93, %f58;
	setp.eq.s32 	%p14, %r11, 2;
	@%p14 bra 	$L__BB16_13;
	ld.local.f32 	%f59, [%rd6+8];
	sub.f32 	%f60, %f59, %f4;
	mul.f32 	%f61, %f60, 0f3FB8AA3B;
	ex2.approx.f32 	%f62, %f61;
	st.local.f32 	[%rd6+8], %f62;
	add.f32 	%f93, %f93, %f62;
$L__BB16_13:
	setp.eq.s32 	%p15, %r65, 0;
	mov.b32 	%r49, %f93;
	shfl.sync.bfly.b32	%r50|%p16, %r49, 16, 31, -1;
	mov.b32 	%f63, %r50;
	add.f32 	%f64, %f93, %f63;
	mov.b32 	%r51, %f64;
	shfl.sync.bfly.b32	%r52|%p17, %r51, 8, 31, -1;
	mov.b32 	%f65, %r52;
	add.f32 	%f66, %f64, %f65;
	mov.b32 	%r53, %f66;
	shfl.sync.bfly.b32	%r54|%p18, %r53, 4, 31, -1;
	mov.b32 	%f67, %r54;
	add.f32 	%f68, %f66, %f67;
	mov.b32 	%r55, %f68;
	shfl.sync.bfly.b32	%r56|%p19, %r55, 2, 31, -1;
	mov.b32 	%f69, %r56;
	add.f32 	%f70, %f68, %f69;
	mov.b32 	%r57, %f70;
	shfl.sync.bfly.b32	%r58|%p20, %r57, 1, 31, -1;
	mov.b32 	%f71, %r58;
	add.f32 	%f13, %f70, %f71;
	@%p15 bra 	$L__BB16_21;
	and.b32  	%r18, %r65, 3;
	setp.lt.u32 	%p21, %r65, 4;
	mov.b32 	%r68, 0;
	@%p21 bra 	$L__BB16_17;
	and.b32  	%r68, %r65, -4;
	mov.b32 	%r69, 0;
$L__BB16_16:
	mul.wide.u32 	%rd20, %r69, 4;
	add.s64 	%rd21, %rd1, %rd20;
	ld.local.v2.f32 	{%f72, %f73}, [%rd21];
	div.approx.f32 	%f74, %f72, %f13;
	div.approx.f32 	%f75, %f73, %f13;
	st.local.v2.f32 	[%rd21], {%f74, %f75};
	ld.local.v2.f32 	{%f76, %f77}, [%rd21+8];
	div.approx.f32 	%f78, %f76, %f13;
	div.approx.f32 	%f79, %f77, %f13;
	st.local.v2.f32 	[%rd21+8], {%f78, %f79};
	add.s32 	%r69, %r69, 4;
	setp.eq.s32 	%p22, %r69, %r68;
	@%p22 bra 	$L__BB16_17;
	bra.uni 	$L__BB16_16;
$L__BB16_17:
	setp.eq.s32 	%p23, %r18, 0;
	@%p23 bra 	$L__BB16_21;
	mul.wide.u32 	%rd22, %r68, 4;
	add.s64 	%rd9, %rd1, %rd22;
	ld.local.f32 	%f80, [%rd9];
	div.approx.f32 	%f81, %f80, %f13;
	st.local.f32 	[%rd9], %f81;
	setp.eq.s32 	%p24, %r18, 1;
	@%p24 bra 	$L__BB16_21;
	ld.local.f32 	%f82, [%rd9+4];
	div.approx.f32 	%f83, %f82, %f13;
	st.local.f32 	[%rd9+4], %f83;
	setp.eq.s32 	%p25, %r18, 2;
	@%p25 bra 	$L__BB16_21;
	ld.local.f32 	%f84, [%rd9+8];
	div.approx.f32 	%f85, %f84, %f13;
	st.local.f32 	[%rd9+8], %f85;
$L__BB16_21:
	setp.ge.s32 	%p26, %r3, %r29;
	@%p26 bra 	$L__BB16_24;
	mov.b32 	%r71, 0;
	mov.u32 	%r70, %r3;
$L__BB16_23:
	mul.wide.u32 	%rd23, %r71, 4;
	add.s64 	%rd24, %rd1, %rd23;
	ld.local.v2.f32 	{%f86, %f87}, [%rd24];
	cvt.s64.s32 	%rd25, %r70;
	add.s64 	%rd26, %rd25, %rd5;
	shl.b64 	%rd27, %rd26, 2;
	add.s64 	%rd28, %rd3, %rd27;
	st.global.v2.f32 	[%rd28], {%f86, %f87};
	add.s32 	%r71, %r71, 2;
	add.s32 	%r70, %r70, %r4;
	setp.lt.s32 	%p27, %r70, %r29;
	@%p27 bra 	$L__BB16_23;
$L__BB16_24:
	add.s32 	%r62, %r62, %r5;
	setp.lt.s32 	%p28, %r62, %r28;
	@%p28 bra 	$L__BB16_2;
$L__BB16_25:
	ret;

}
	// .globl	_Z17warp_softmax_vec2ILi32ELi19EEvPfS0_ii
.visible .entry _Z17warp_softmax_vec2ILi32ELi19EEvPfS0_ii(
	.param .u64 .ptr .align 1 _Z17warp_softmax_vec2ILi32ELi19EEvPfS0_ii_param_0,
	.param .u64 .ptr .align 1 _Z17warp_softmax_vec2ILi32ELi19EEvPfS0_ii_param_1,
	.param .u32 _Z17warp_softmax_vec2ILi32ELi19EEvPfS0_ii_param_2,
	.param .u32 _Z17warp_softmax_vec2ILi32ELi19EEvPfS0_ii_param_3
)
{
	.local .align 4 .b8 	__local_depot17[76];
	.reg .b64 	%SP;
	.reg .b64 	%SPL;
	.reg .pred 	%p<29>;
	.reg .b32 	%r<72>;
	.reg .b32 	%f<94>;
	.reg .b64 	%rd<30>;

	mov.u64 	%SPL, __local_depot17;
	ld.param.u64 	%rd10, [_Z17warp_softmax_vec2ILi32ELi19EEvPfS0_ii_param_0];
	ld.param.u64 	%rd11, [_Z17warp_softmax_vec2ILi32ELi19EEvPfS0_ii_param_1];
	ld.param.u32 	%r28, [_Z17warp_softmax_vec2ILi32ELi19EEvPfS0_ii_param_2];
	ld.param.u32 	%r29, [_Z17warp_softmax_vec2ILi32ELi19EEvPfS0_ii_param_3];
	add.u64 	%rd1, %SPL, 0;
	mov.u32 	%r30, %tid.y;
	mov.u32 	%r31, %ctaid.x;
	mov.u32 	%r1, %ntid.y;
	mad.lo.s32 	%r62, %r31, %r1, %r30;
	setp.ge.s32 	%p1, %r62, %r28;
	@%p1 bra 	$L__BB17_25;
	mov.u32 	%r32, %tid.x;
	shl.b32 	%r3, %r32, 1;
	mov.u32 	%r33, %ntid.x;
	shl.b32 	%r4, %r33, 1;
	mov.u32 	%r34, %nctaid.x;
	mul.lo.s32 	%r5, %r1, %r34;
	add.s64 	%rd2, %rd1, 8;
	cvta.to.global.u64 	%rd3, %rd11;
	cvta.to.global.u64 	%rd4, %rd10;
$L__BB17_2:
	setp.ge.s32 	%p2, %r3, %r29;
	mul.lo.s32 	%r36, %r62, %r29;
	cvt.s64.s32 	%rd5, %r36;
	mov.b32 	%r65, 0;
	mov.f32 	%f89, 0fFF7FFFFF;
	@%p2 bra 	$L__BB17_5;
	mov.f32 	%f89, 0fFF7FFFFF;
	mov.b32 	%r65, 0;
	mov.u32 	%r63, %r3;
$L__BB17_4:
	cvt.s64.s32 	%rd13, %r63;
	add.s64 	%rd14, %rd13, %rd5;
	shl.b64 	%rd15, %rd14, 2;
	add.s64 	%rd16, %rd4, %rd15;
	ld.global.v2.f32 	{%f16, %f17}, [%rd16];
	mul.wide.u32 	%rd17, %r65, 4;
	add.s64 	%rd18, %rd1, %rd17;
	st.local.f32 	[%rd18], %f16;
	st.local.f32 	[%rd18+4], %f17;
	max.f32 	%f18, %f16, %f17;
	max.f32 	%f89, %f18, %f89;
	add.s32 	%r65, %r65, 2;
	add.s32 	%r63, %r63, %r4;
	setp.lt.s32 	%p3, %r63, %r29;
	@%p3 bra 	$L__BB17_4;
$L__BB17_5:
	mov.b32 	%r38, %f89;
	shfl.sync.bfly.b32	%r39|%p4, %r38, 16, 31, -1;
	mov.b32 	%f20, %r39;
	max.f32 	%f21, %f89, %f20;
	mov.b32 	%r40, %f21;
	shfl.sync.bfly.b32	%r41|%p5, %r40, 8, 31, -1;
	mov.b32 	%f22, %r41;
	max.f32 	%f23, %f21, %f22;
	mov.b32 	%r42, %f23;
	shfl.sync.bfly.b32	%r43|%p6, %r42, 4, 31, -1;
	mov.b32 	%f24, %r43;
	max.f32 	%f25, %f23, %f24;
	mov.b32 	%r44, %f25;
	shfl.sync.bfly.b32	%r45|%p7, %r44, 2, 31, -1;
	mov.b32 	%f26, %r45;
	max.f32 	%f27, %f25, %f26;
	mov.b32 	%r46, %f27;
	shfl.sync.bfly.b32	%r47|%p8, %r46, 1, 31, -1;
	mov.b32 	%f28, %r47;
	max.f32 	%f4, %f27, %f28;
	setp.eq.s32 	%p9, %r65, 0;
	mov.f32 	%f93, 0f00000000;
	@%p9 bra 	$L__BB17_13;
	and.b32  	%r11, %r65, 3;
	setp.lt.u32 	%p10, %r65, 4;
	mov.f32 	%f93, 0f00000000;
	mov.b32 	%r66, 0;
	@%p10 bra 	$L__BB17_9;
	and.b32  	%r66, %r65, -4;
	neg.s32 	%r67, %r66;
	mov.f32 	%f93, 0f00000000;
	mov.u64 	%rd29, %rd2;
$L__BB17_8:
	ld.local.f32 	%f32, [%rd29+-8];
	sub.f32 	%f33, %f32, %f4;
	mul.f32 	%f34, %f33, 0f3FB8AA3B;
	ex2.approx.f32 	%f35, %f34;
	st.local.f32 	[%rd29+-8], %f35;
	add.f32 	%f36, %f93, %f35;
	ld.local.f32 	%f37, [%rd29+-4];
	sub.f32 	%f38, %f37, %f4;
	mul.f32 	%f39, %f38, 0f3FB8AA3B;
	ex2.approx.f32 	%f40, %f39;
	st.local.f32 	[%rd29+-4], %f40;
	add.f32 	%f41, %f36, %f40;
	ld.local.f32 	%f42, [%rd29];
	sub.f32 	%f43, %f42, %f4;
	mul.f32 	%f44, %f43, 0f3FB8AA3B;
	ex2.approx.f32 	%f45, %f44;
	st.local.f32 	[%rd29], %f45;
	add.f32 	%f46, %f41, %f45;
	ld.local.f32 	%f47, [%rd29+4];
	sub.f32 	%f48, %f47, %f4;
	mul.f32 	%f49, %f48, 0f3FB8AA3B;
	ex2.approx.f32 	%f50, %f49;
	st.local.f32 	[%rd29+4], %f50;
	add.f32 	%f93, %f46, %f50;
	add.s32 	%r67, %r67, 4;
	add.s64 	%rd29, %rd29, 16;
	setp.eq.s32 	%p11, %r67, 0;
	@%p11 bra 	$L__BB17_9;
	bra.uni 	$L__BB17_8;
$L__BB17_9:
	setp.eq.s32 	%p12, %r11, 0;
	@%p12 bra 	$L__BB17_13;
	mul.wide.u32 	%rd19, %r66, 4;
	add.s64 	%rd6, %rd1, %rd19;
	ld.local.f32 	%f51, [%rd6];
	sub.f32 	%f52, %f51, %f4;
	mul.f32 	%f53, %f52, 0f3FB8AA3B;
	ex2.approx.f32 	%f54, %f53;
	st.local.f32 	[%rd6], %f54;
	add.f32 	%f93, %f93, %f54;
	setp.eq.s32 	%p13, %r11, 1;
	@%p13 bra 	$L__BB17_13;
	ld.local.f32 	%f55, [%rd6+4];
	sub.f32 	%f56, %f55, %f4;
	mul.f32 	%f57, %f56, 0f3FB8AA3B;
	ex2.approx.f32 	%f58, %f57;
	st.local.f32 	[%rd6+4], %f58;
	add.f32 	%f93, %f93, %f58;
	setp.eq.s32 	%p14, %r11, 2;
	@%p14 bra 	$L__BB17_13;
	ld.local.f32 	%f59, [%rd6+8];
	sub.f32 	%f60, %f59, %f4;
	mul.f32 	%f61, %f60, 0f3FB8AA3B;
	ex2.approx.f32 	%f62, %f61;
	st.local.f32 	[%rd6+8], %f62;
	add.f32 	%f93, %f93, %f62;
$L__BB17_13:
	setp.eq.s32 	%p15, %r65, 0;
	mov.b32 	%r49, %f93;
	shfl.sync.bfly.b32	%r50|%p16, %r49, 16, 31, -1;
	mov.b32 	%f63, %r50;
	add.f32 	%f64, %f93, %f63;
	mov.b32 	%r51, %f64;
	shfl.sync.bfly.b32	%r52|%p17, %r51, 8, 31, -1;
	mov.b32 	%f65, %r52;
	add.f32 	%f66, %f64, %f65;
	mov.b32 	%r53, %f66;
	shfl.sync.bfly.b32	%r54|%p18, %r53, 4, 31, -1;
	mov.b32 	%f67, %r54;
	add.f32 	%f68, %f66, %f67;
	mov.b32 	%r55, %f68;
	shfl.sync.bfly.b32	%r56|%p19, %r55, 2, 31, -1;
	mov.b32 	%f69, %r56;
	add.f32 	%f70, %f68, %f69;
	mov.b32 	%r57, %f70;
	shfl.sync.bfly.b32	%r58|%p20, %r57, 1, 31, -1;
	mov.b32 	%f71, %r58;
	add.f32 	%f13, %f70, %f71;
	@%p15 bra 	$L__BB17_21;
	and.b32  	%r18, %r65, 3;
	setp.lt.u32 	%p21, %r65, 4;
	mov.b32 	%r68, 0;
	@%p21 bra 	$L__BB17_17;
	and.b32  	%r68, %r65, -4;
	mov.b32 	%r69, 0;
$L__BB17_16:
	mul.wide.u32 	%rd20, %r69, 4;
	add.s64 	%rd21, %rd1, %rd20;
	ld.local.f32 	%f72, [%rd21];
	div.approx.f32 	%f73, %f72, %f13;
	st.local.f32 	[%rd21], %f73;
	ld.local.f32 	%f74, [%rd21+4];
	div.approx.f32 	%f75, %f74, %f13;
	st.local.f32 	[%rd21+4], %f75;
	ld.local.f32 	%f76, [%rd21+8];
	div.approx.f32 	%f77, %f76, %f13;
	st.local.f32 	[%rd21+8], %f77;
	ld.local.f32 	%f78, [%rd21+12];
	div.approx.f32 	%f79, %f78, %f13;
	st.local.f32 	[%rd21+12], %f79;
	add.s32 	%r69, %r69, 4;
	setp.eq.s32 	%p22, %r69, %r68;
	@%p22 bra 	$L__BB17_17;
	bra.uni 	$L__BB17_16;
$L__BB17_17:
	setp.eq.s32 	%p23, %r18, 0;
	@%p23 bra 	$L__BB17_21;
	mul.wide.u32 	%rd22, %r68, 4;
	add.s64 	%rd9, %rd1, %rd22;
	ld.local.f32 	%f80, [%rd9];
	div.approx.f32 	%f81, %f80, %f13;
	st.local.f32 	[%rd9], %f81;
	setp.eq.s32 	%p24, %r18, 1;
	@%p24 bra 	$L__BB17_21;
	ld.local.f32 	%f82, [%rd9+4];
	div.approx.f32 	%f83, %f82, %f13;
	st.local.f32 	[%rd9+4], %f83;
	setp.eq.s32 	%p25, %r18, 2;
	@%p25 bra 	$L__BB17_21;
	ld.local.f32 	%f84, [%rd9+8];
	div.approx.f32 	%f85, %f84, %f13;
	st.local.f32 	[%rd9+8], %f85;
$L__BB17_21:
	setp.ge.s32 	%p26, %r3, %r29;
	@%p26 bra 	$L__BB17_24;
	mov.b32 	%r71, 0;
	mov.u32 	%r70, %r3;
$L__BB17_23:
	mul.wide.u32 	%rd23, %r71, 4;
	add.s64 	%rd24, %rd1, %rd23;
	ld.local.f32 	%f86, [%rd24];
	ld.local.f32 	%f87, [%rd24+4];
	cvt.s64.s32 	%rd25, %r70;
	add.s64 	%rd26, %rd25, %rd5;
	shl.b64 	%rd27, %rd26, 2;
	add.s64 	%rd28, %rd3, %rd27;
	st.global.v2.f32 	[%rd28], {%f86, %f87};
	add.s32 	%r71, %r71, 2;
	add.s32 	%r70, %r70, %r4;
	setp.lt.s32 	%p27, %r70, %r29;
	@%p27 bra 	$L__BB17_23;
$L__BB17_24:
	add.s32 	%r62, %r62, %r5;
	setp.lt.s32 	%p28, %r62, %r28;
	@%p28 bra 	$L__BB17_2;
$L__BB17_25:
	ret;

}
	// .globl	_Z17warp_softmax_vec2ILi32ELi20EEvPfS0_ii
.visible .entry _Z17warp_softmax_vec2ILi32ELi20EEvPfS0_ii(
	.param .u64 .ptr .align 1 _Z17warp_softmax_vec2ILi32ELi20EEvPfS0_ii_param_0,
	.param .u64 .ptr .align 1 _Z17warp_softmax_vec2ILi32ELi20EEvPfS0_ii_param_1,
	.param .u32 _Z17warp_softmax_vec2ILi32ELi20EEvPfS0_ii_param_2,
	.param .u32 _Z17warp_softmax_vec2ILi32ELi20EEvPfS0_ii_param_3
)
{
	.local .align 16 .b8 	__local_depot18[80];
	.reg .b64 	%SP;
	.reg .b64 	%SPL;
	.reg .pred 	%p<29>;
	.reg .b32 	%r<72>;
	.reg .b32 	%f<94>;
	.reg .b64 	%rd<29>;

	mov.u64 	%SPL, __local_depot18;
	ld.param.u64 	%rd9, [_Z17warp_softmax_vec2ILi32ELi20EEvPfS0_ii_param_0];
	ld.param.u64 	%rd10, [_Z17warp_softmax_vec2ILi32ELi20EEvPfS0_ii_param_1];
	ld.param.u32 	%r28, [_Z17warp_softmax_vec2ILi32ELi20EEvPfS0_ii_param_2];
	ld.param.u32 	%r29, [_Z17warp_softmax_vec2ILi32ELi20EEvPfS0_ii_param_3];
	add.u64 	%rd1, %SPL, 0;
	mov.u32 	%r30, %tid.y;
	mov.u32 	%r31, %ctaid.x;
	mov.u32 	%r1, %ntid.y;
	mad.lo.s32 	%r62, %r31, %r1, %r30;
	setp.ge.s32 	%p1, %r62, %r28;
	@%p1 bra 	$L__BB18_25;
	mov.u32 	%r32, %tid.x;
	shl.b32 	%r3, %r32, 1;
	mov.u32 	%r33, %ntid.x;
	shl.b32 	%r4, %r33, 1;
	mov.u32 	%r34, %nctaid.x;
	mul.lo.s32 	%r5, %r1, %r34;
	cvta.to.global.u64 	%rd2, %rd10;
	cvta.to.global.u64 	%rd3, %rd9;
$L__BB18_2:
	setp.ge.s32 	%p2, %r3, %r29;
	mul.lo.s32 	%r36, %r62, %r29;
	cvt.s64.s32 	%rd4, %r36;
	mov.b32 	%r65, 0;
	mov.f32 	%f89, 0fFF7FFFFF;
	@%p2 bra 	$L__BB18_5;
	mov.f32 	%f89, 0fFF7FFFFF;
	mov.b32 	%r65, 0;
	mov.u32 	%r63, %r3;
$L__BB18_4:
	cvt.s64.s32 	%rd12, %r63;
	add.s64 	%rd13, %rd12, %rd4;
	shl.b64 	%rd14, %rd13, 2;
	add.s64 	%rd15, %rd3, %rd14;
	ld.global.v2.f32 	{%f16, %f17}, [%rd15];
	mul.wide.u32 	%rd16, %r65, 4;
	add.s64 	%rd17, %rd1, %rd16;
	st.local.v2.f32 	[%rd17], {%f16, %f17};
	max.f32 	%f18, %f16, %f17;
	max.f32 	%f89, %f18, %f89;
	add.s32 	%r65, %r65, 2;
	add.s32 	%r63, %r63, %r4;
	setp.lt.s32 	%p3, %r63, %r29;
	@%p3 bra 	$L__BB18_4;
$L__BB18_5:
	mov.b32 	%r38, %f89;
	shfl.sync.bfly.b32	%r39|%p4, %r38, 16, 31, -1;
	mov.b32 	%f20, %r39;
	max.f32 	%f21, %f89, %f20;
	mov.b32 	%r40, %f21;
	shfl.sync.bfly.b32	%r41|%p5, %r40, 8, 31, -1;
	mov.b32 	%f22, %r41;
	max.f32 	%f23, %f21, %f22;
	mov.b32 	%r42, %f23;
	shfl.sync.bfly.b32	%r43|%p6, %r42, 4, 31, -1;
	mov.b32 	%f24, %r43;
	max.f32 	%f25, %f23, %f24;
	mov.b32 	%r44, %f25;
	shfl.sync.bfly.b32	%r45|%p7, %r44, 2, 31, -1;
	mov.b32 	%f26, %r45;
	max.f32 	%f27, %f25, %f26;
	mov.b32 	%r46, %f27;
	shfl.sync.bfly.b32	%r47|%p8, %r46, 1, 31, -1;
	mov.b32 	%f28, %r47;
	max.f32 	%f4, %f27, %f28;
	setp.eq.s32 	%p9, %r65, 0;
	mov.f32 	%f93, 0f00000000;
	@%p9 bra 	$L__BB18_13;
	and.b32  	%r11, %r65, 3;
	setp.lt.u32 	%p10, %r65, 4;
	mov.f32 	%f93, 0f00000000;
	mov.b32 	%r66, 0;
	@%p10 bra 	$L__BB18_9;
	and.b32  	%r66, %r65, -4;
	neg.s32 	%r67, %r66;
	mov.f32 	%f93, 0f00000000;
	mov.u64 	%rd28, %rd1;
$L__BB18_8:
	ld.local.v4.f32 	{%f32, %f33, %f34, %f35}, [%rd28];
	sub.f32 	%f36, %f32, %f4;
	mul.f32 	%f37, %f36, 0f3FB8AA3B;
	ex2.approx.f32 	%f38, %f37;
	add.f32 	%f39, %f93, %f38;
	sub.f32 	%f40, %f33, %f4;
	mul.f32 	%f41, %f40, 0f3FB8AA3B;
	ex2.approx.f32 	%f42, %f41;
	add.f32 	%f43, %f39, %f42;
	sub.f32 	%f44, %f34, %f4;
	mul.f32 	%f45, %f44, 0f3FB8AA3B;
	ex2.approx.f32 	%f46, %f45;
	add.f32 	%f47, %f43, %f46;
	sub.f32 	%f48, %f35, %f4;
	mul.f32 	%f49, %f48, 0f3FB8AA3B;
	ex2.approx.f32 	%f50, %f49;
	st.local.v4.f32 	[%rd28], {%f38, %f42, %f46, %f50};
	add.f32 	%f93, %f47, %f50;
	add.s32 	%r67, %r67, 4;
	add.s64 	%rd28, %rd28, 16;
	setp.eq.s32 	%p11, %r67, 0;
	@%p11 bra 	$L__BB18_9;
	bra.uni 	$L__BB18_8;
$L__BB18_9:
	setp.eq.s32 	%p12, %r11, 0;
	@%p12 bra 	$L__BB18_13;
	mul.wide.u32 	%rd18, %r66, 4;
	add.s64 	%rd5, %rd1, %rd18;
	ld.local.f32 	%f51, [%rd5];
	sub.f32 	%f52, %f51, %f4;
	mul.f32 	%f53, %f52, 0f3FB8AA3B;
	ex2.approx.f32 	%f54, %f53;
	st.local.f32 	[%rd5], %f54;
	add.f32 	%f93, %f93, %f54;
	setp.eq.s32 	%p13, %r11, 1;
	@%p13 bra 	$L__BB18_13;
	ld.local.f32 	%f55, [%rd5+4];
	sub.f32 	%f56, %f55, %f4;
	mul.f32 	%f57, %f56, 0f3FB8AA3B;
	ex2.approx.f32 	%f58, %f57;
	st.local.f32 	[%rd5+4], %f58;
	add.f32 	%f93, %f93, %f58;
	setp.eq.s32 	%p14, %r11, 2;
	@%p14 bra 	$L__BB18_13;
	ld.local.f32 	%f59, [%rd5+8];
	sub.f32 	%f60, %f59, %f4;
	mul.f32 	%f61, %f60, 0f3FB8AA3B;
	ex2.approx.f32 	%f62, %f61;
	st.local.f32 	[%rd5+8], %f62;
	add.f32 	%f93, %f93, %f62;
$L__BB18_13:
	setp.eq.s32 	%p15, %r65, 0;
	mov.b32 	%r49, %f93;
	shfl.sync.bfly.b32	%r50|%p16, %r49, 16, 31, -1;
	mov.b32 	%f63, %r50;
	add.f32 	%f64, %f93, %f63;
	mov.b32 	%r51, %f64;
	shfl.sync.bfly.b32	%r52|%p17, %r51, 8, 31, -1;
	mov.b32 	%f65, %r52;
	add.f32 	%f66, %f64, %f65;
	mov.b32 	%r53, %f66;
	shfl.sync.bfly.b32	%r54|%p18, %r53, 4, 31, -1;
	mov.b32 	%f67, %r54;
	add.f32 	%f68, %f66, %f67;
	mov.b32 	%r55, %f68;
	shfl.sync.bfly.b32	%r56|%p19, %r55, 2, 31, -1;
	mov.b32 	%f69, %r56;
	add.f32 	%f70, %f68, %f69;
	mov.b32 	%r57, %f70;
	shfl.sync.bfly.b32	%r58|%p20, %r57, 1, 31, -1;
	mov.b32 	%f71, %r58;
	add.f32 	%f13, %f70, %f71;
	@%p15 bra 	$L__BB18_21;
	and.b32  	%r18, %r65, 3;
	setp.lt.u32 	%p21, %r65, 4;
	mov.b32 	%r68, 0;
	@%p21 bra 	$L__BB18_17;
	and.b32  	%r68, %r65, -4;
	mov.b32 	%r69, 0;
$L__BB18_16:
	mul.wide.u32 	%rd19, %r69, 4;
	add.s64 	%rd20, %rd1, %rd19;
	ld.local.v4.f32 	{%f72, %f73, %f74, %f75}, [%rd20];
	div.approx.f32 	%f76, %f72, %f13;
	div.approx.f32 	%f77, %f73, %f13;
	div.approx.f32 	%f78, %f74, %f13;
	div.approx.f32 	%f79, %f75, %f13;
	st.local.v4.f32 	[%rd20], {%f76, %f77, %f78, %f79};
	add.s32 	%r69, %r69, 4;
	setp.eq.s32 	%p22, %r69, %r68;
	@%p22 bra 	$L__BB18_17;
	bra.uni 	$L__BB18_16;
$L__BB18_17:
	setp.eq.s32 	%p23, %r18, 0;
	@%p23 bra 	$L__BB18_21;
	mul.wide.u32 	%rd21, %r68, 4;
	add.s64 	%rd8, %rd1, %rd21;
	ld.local.f32 	%f80, [%rd8];
	div.approx.f32 	%f81, %f80, %f13;
	st.local.f32 	[%rd8], %f81;
	setp.eq.s32 	%p24, %r18, 1;
	@%p24 bra 	$L__BB18_21;
	ld.local.f32 	%f82, [%rd8+4];
	div.approx.f32 	%f83, %f82, %f13;
	st.local.f32 	[%rd8+4], %f83;
	setp.eq.s32 	%p25, %r18, 2;
	@%p25 bra 	$L__BB18_21;
	ld.local.f32 	%f84, [%rd8+8];
	div.approx.f32 	%f85, %f84, %f13;
	st.local.f32 	[%rd8+8], %f85;
$L__BB18_21:
	setp.ge.s32 	%p26, %r3, %r29;
	@%p26 bra 	$L__BB18_24;
	mov.b32 	%r71, 0;
	mov.u32 	%r70, %r3;
$L__BB18_23:
	mul.wide.u32 	%rd22, %r71, 4;
	add.s64 	%rd23, %rd1, %rd22;
	ld.local.v2.f32 	{%f86, %f87}, [%rd23];
	cvt.s64.s32 	%rd24, %r70;
	add.s64 	%rd25, %rd24, %rd4;
	shl.b64 	%rd26, %rd25, 2;
	add.s64 	%rd27, %rd2, %rd26;
	st.global.v2.f32 	[%rd27], {%f86, %f87};
	add.s32 	%r71, %r71, 2;
	add.s32 	%r70, %r70, %r4;
	setp.lt.s32 	%p27, %r70, %r29;
	@%p27 bra 	$L__BB18_23;
$L__BB18_24:
	add.s32 	%r62, %r62, %r5;
	setp.lt.s32 	%p28, %r62, %r28;
	@%p28 bra 	$L__BB18_2;
$L__BB18_25:
	ret;

}
	// .globl	_Z17warp_softmax_vec2ILi32ELi21EEvPfS0_ii
.visible .entry _Z17warp_softmax_vec2ILi32ELi21EEvPfS0_ii(
	.param .u64 .ptr .align 1 _Z17warp_softmax_vec2ILi32ELi21EEvPfS0_ii_param_0,
	.param .u64 .ptr .align 1 _Z17warp_softmax_vec2ILi32ELi21EEvPfS0_ii_param_1,
	.param .u32 _Z17warp_softmax_vec2ILi32ELi21EEvPfS0_ii_param_2,
	.param .u32 _Z17warp_softmax_vec2ILi32ELi21EEvPfS0_ii_param_3
)
{
	.local .align 4 .b8 	__local_depot19[84];
	.reg .b64 	%SP;
	.reg .b64 	%SPL;
	.reg .pred 	%p<29>;
	.reg .b32 	%r<72>;
	.reg .b32 	%f<94>;
	.reg .b64 	%rd<30>;

	mov.u64 	%SPL, __local_depot19;
	ld.param.u64 	%rd10, [_Z17warp_softmax_vec2ILi32ELi21EEvPfS0_ii_param_0];
	ld.param.u64 	%rd11, [_Z17warp_softmax_vec2ILi32ELi21EEvPfS0_ii_param_1];
	ld.param.u32 	%r28, [_Z17warp_softmax_vec2ILi32ELi21EEvPfS0_ii_param_2];
	ld.param.u32 	%r29, [_Z17warp_softmax_vec2ILi32ELi21EEvPfS0_ii_param_3];
	add.u64 	%rd1, %SPL, 0;
	mov.u32 	%r30, %tid.y;
	mov.u32 	%r31, %ctaid.x;
	mov.u32 	%r1, %ntid.y;
	mad.lo.s32 	%r62, %r31, %r1, %r30;
	setp.ge.s32 	%p1, %r62, %r28;
	@%p1 bra 	$L__BB19_25;
	mov.u32 	%r32, %tid.x;
	shl.b32 	%r3, %r32, 1;
	mov.u32 	%r33, %ntid.x;
	shl.b32 	%r4, %r33, 1;
	mov.u32 	%r34, %nctaid.x;
	mul.lo.s32 	%r5, %r1, %r34;
	add.s64 	%rd2, %rd1, 8;
	cvta.to.global.u64 	%rd3, %rd11;
	cvta.to.global.u64 	%rd4, %rd10;
$L__BB19_2:
	setp.ge.s32 	%p2, %r3, %r29;
	mul.lo.s32 	%r36, %r62, %r29;
	cvt.s64.s32 	%rd5, %r36;
	mov.b32 	%r65, 0;
	mov.f32 	%f89, 0fFF7FFFFF;
	@%p2 bra 	$L__BB19_5;
	mov.f32 	%f89, 0fFF7FFFFF;
	mov.b32 	%r65, 0;
	mov.u32 	%r63, %r3;
$L__BB19_4:
	cvt.s64.s32 	%rd13, %r63;
	add.s64 	%rd14, %rd13, %rd5;
	shl.b64 	%rd15, %rd14, 2;
	add.s64 	%rd16, %rd4, %rd15;
	ld.global.v2.f32 	{%f16, %f17}, [%rd16];
	mul.wide.u32 	%rd17, %r65, 4;
	add.s64 	%rd18, %rd1, %rd17;
	st.local.f32 	[%rd18], %f16;
	st.local.f32 	[%rd18+4], %f17;
	max.f32 	%f18, %f16, %f17;
	max.f32 	%f89, %f18, %f89;
	add.s32 	%r65, %r65, 2;
	add.s32 	%r63, %r63, %r4;
	setp.lt.s32 	%p3, %r63, %r29;
	@%p3 bra 	$L__BB19_4;
$L__BB19_5:
	mov.b32 	%r38, %f89;
	shfl.sync.bfly.b32	%r39|%p4, %r38, 16, 31, -1;
	mov.b32 	%f20, %r39;
	max.f32 	%f21, %f89, %f20;
	mov.b32 	%r40, %f21;
	shfl.sync.bfly.b32	%r41|%p5, %r40, 8, 31, -1;
	mov.b32 	%f22, %r41;
	max.f32 	%f23, %f21, %f22;
	mov.b32 	%r42, %f23;
	shfl.sync.bfly.b32	%r43|%p6, %r42, 4, 31, -1;
	mov.b32 	%f24, %r43;
	max.f32 	%f25, %f23, %f24;
	mov.b32 	%r44, %f25;
	shfl.sync.bfly.b32	%r45|%p7, %r44, 2, 31, -1;
	mov.b32 	%f26, %r45;
	max.f32 	%f27, %f25, %f26;
	mov.b32 	%r46, %f27;
	shfl.sync.bfly.b32	%r47|%p8, %r46, 1, 31, -1;
	mov.b32 	%f28, %r47;
	max.f32 	%f4, %f27, %f28;
	setp.eq.s32 	%p9, %r65, 0;
	mov.f32 	%f93, 0f00000000;
	@%p9 bra 	$L__BB19_13;
	and.b32  	%r11, %r65, 3;
	setp.lt.u32 	%p10, %r65, 4;
	mov.f32 	%f93, 0f00000000;
	mov.b32 	%r66, 0;
	@%p10 bra 	$L__BB19_9;
	and.b32  	%r66, %r65, -4;
	neg.s32 	%r67, %r66;
	mov.f32 	%f93, 0f00000000;
	mov.u64 	%rd29, %rd2;
$L__BB19_8:
	ld.local.f32 	%f32, [%rd29+-8];
	sub.f32 	%f33, %f32, %f4;
	mul.f32 	%f34, %f33, 0f3FB8AA3B;
	ex2.approx.f32 	%f35, %f34;
	st.local.f32 	[%rd29+-8], %f35;
	add.f32 	%f36, %f93, %f35;
	ld.local.f32 	%f37, [%rd29+-4];
	sub.f32 	%f38, %f37, %f4;
	mul.f32 	%f39, %f38, 0f3FB8AA3B;
	ex2.approx.f32 	%f40, %f39;
	st.local.f32 	[%rd29+-4], %f40;
	add.f32 	%f41, %f36, %f40;
	ld.local.f32 	%f42, [%rd29];
	sub.f32 	%f43, %f42, %f4;
	mul.f32 	%f44, %f43, 0f3FB8AA3B;
	ex2.approx.f32 	%f45, %f44;
	st.local.f32 	[%rd29], %f45;
	add.f32 	%f46, %f41, %f45;
	ld.local.f32 	%f47, [%rd29+4];
	sub.f32 	%f48, %f47, %f4;
	mul.f32 	%f49, %f48, 0f3FB8AA3B;
	ex2.approx.f32 	%f50, %f49;
	st.local.f32 	[%rd29+4], %f50;
	add.f32 	%f93, %f46, %f50;
	add.s32 	%r67, %r67, 4;
	add.s64 	%rd29, %rd29, 16;
	setp.eq.s32 	%p11, %r67, 0;
	@%p11 bra 	$L__BB19_9;
	bra.uni 	$L__BB19_8;
$L__BB19_9:
	setp.eq.s32 	%p12, %r11, 0;
	@%p12 bra 	$L__BB19_13;
	mul.wide.u32 	%rd19, %r66, 4;
	add.s64 	%rd6, %rd1, %rd19;
	ld.local.f32 	%f51, [%rd6];
	sub.f32 	%f52, %f51, %f4;
	mul.f32 	%f53, %f52, 0f3FB8AA3B;
	ex2.approx.f32 	%f54, %f53;
	st.local.f32 	[%rd6], %f54;
	add.f32 	%f93, %f93, %f54;
	setp.eq.s32 	%p13, %r11, 1;
	@%p13 bra 	$L__BB19_13;
	ld.local.f32 	%f55, [%rd6+4];
	sub.f32 	%f56, %f55, %f4;
	mul.f32 	%f57, %f56, 0f3FB8AA3B;
	ex2.approx.f32 	%f58, %f57;
	st.local.f32 	[%rd6+4], %f58;
	add.f32 	%f93, %f93, %f58;
	setp.eq.s32 	%p14, %r11, 2;
	@%p14 bra 	$L__BB19_13;
	ld.local.f32 	%f59, [%rd6+8];
	sub.f32 	%f60, %f59, %f4;
	mul.f32 	%f61, %f60, 0f3FB8AA3B;
	ex2.approx.f32 	%f62, %f61;
	st.local.f32 	[%rd6+8], %f62;
	add.f32 	%f93, %f93, %f62;
$L__BB19_13:
	setp.eq.s32 	%p15, %r65, 0;
	mov.b32 	%r49, %f93;
	shfl.sync.bfly.b32	%r50|%p16, %r49, 16, 31, -1;
	mov.b32 	%f63, %r50;
	add.f32 	%f64, %f93, %f63;
	mov.b32 	%r51, %f64;
	shfl.sync.bfly.b32	%r52|%p17, %r51, 8, 31, -1;
	mov.b32 	%f65, %r52;
	add.f32 	%f66, %f64, %f65;
	mov.b32 	%r53, %f66;
	shfl.sync.bfly.b32	%r54|%p18, %r53, 4, 31, -1;
	mov.b32 	%f67, %r54;
	add.f32 	%f68, %f66, %f67;
	mov.b32 	%r55, %f68;
	shfl.sync.bfly.b32	%r56|%p19, %r55, 2, 31, -1;
	mov.b32 	%f69, %r56;
	add.f32 	%f70, %f68, %f69;
	mov.b32 	%r57, %f70;
	shfl.sync.bfly.b32	%r58|%p20, %r57, 1, 31, -1;
	mov.b32 	%f71, %r58;
	add.f32 	%f13, %f70, %f71;
	@%p15 bra 	$L__BB19_21;
	and.b32  	%r18, %r65, 3;
	setp.lt.u32 	%p21, %r65, 4;
	mov.b32 	%r68, 0;
	@%p21 bra 	$L__BB19_17;
	and.b32  	%r68, %r65, -4;
	mov.b32 	%r69, 0;
$L__BB19_16:
	mul.wide.u32 	%rd20, %r69, 4;
	add.s64 	%rd21, %rd1, %rd20;
	ld.local.f32 	%f72, [%rd21];
	div.approx.f32 	%f73, %f72, %f13;
	st.local.f32 	[%rd21], %f73;
	ld.local.f32 	%f74, [%rd21+4];
	div.approx.f32 	%f75, %f74, %f13;
	st.local.f32 	[%rd21+4], %f75;
	ld.local.f32 	%f76, [%rd21+8];
	div.approx.f32 	%f77, %f76, %f13;
	st.local.f32 	[%rd21+8], %f77;
	ld.local.f32 	%f78, [%rd21+12];
	div.approx.f32 	%f79, %f78, %f13;
	st.local.f32 	[%rd21+12], %f79;
	add.s32 	%r69, %r69, 4;
	setp.eq.s32 	%p22, %r69, %r68;
	@%p22 bra 	$L__BB19_17;
	bra.uni 	$L__BB19_16;
$L__BB19_17:
	setp.eq.s32 	%p23, %r18, 0;
	@%p23 bra 	$L__BB19_21;
	mul.wide.u32 	%rd22, %r68, 4;
	add.s64 	%rd9, %rd1, %rd22;
	ld.local.f32 	%f80, [%rd9];
	div.approx.f32 	%f81, %f80, %f13;
	st.local.f32 	[%rd9], %f81;
	setp.eq.s32 	%p24, %r18, 1;
	@%p24 bra 	$L__BB19_21;
	ld.local.f32 	%f82, [%rd9+4];
	div.approx.f32 	%f83, %f82, %f13;
	st.local.f32 	[%rd9+4], %f83;
	setp.eq.s32 	%p25, %r18, 2;
	@%p25 bra 	$L__BB19_21;
	ld.local.f32 	%f84, [%rd9+8];
	div.approx.f32 	%f85, %f84, %f13;
	st.local.f32 	[%rd9+8], %f85;
$L__BB19_21:
	setp.ge.s32 	%p26, %r3, %r29;
	@%p26 bra 	$L__BB19_24;
	mov.b32 	%r71, 0;
	mov.u32 	%r70, %r3;
$L__BB19_23:
	mul.wide.u32 	%rd23, %r71, 4;
	add.s64 	%rd24, %rd1, %rd23;
	ld.local.f32 	%f86, [%rd24];
	ld.local.f32 	%f87, [%rd24+4];
	cvt.s64.s32 	%rd25, %r70;
	add.s64 	%rd26, %rd25, %rd5;
	shl.b64 	%rd27, %rd26, 2;
	add.s64 	%rd28, %rd3, %rd27;
	st.global.v2.f32 	[%rd28], {%f86, %f87};
	add.s32 	%r71, %r71, 2;
	add.s32 	%r70, %r70, %r4;
	setp.lt.s32 	%p27, %r70, %r29;
	@%p27 bra 	$L__BB19_23;
$L__BB19_24:
	add.s32 	%r62, %r62, %r5;
	setp.lt.s32 	%p28, %r62, %r28;
	@%p28 bra 	$L__BB19_2;
$L__BB19_25:
	ret;

}
	// .globl	_Z17warp_softmax_vec2ILi32ELi22EEvPfS0_ii
.visible .entry _Z17warp_softmax_vec2ILi32ELi22EEvPfS0_ii(
	.param .u64 .ptr .align 1 _Z17warp_softmax_vec2ILi32ELi22EEvPfS0_ii_param_0,
	.param .u64 .ptr .align 1 _Z17warp_softmax_vec2ILi32ELi22EEvPfS0_ii_param_1,
	.param .u32 _Z17warp_softmax_vec2ILi32ELi22EEvPfS0_ii_param_2,
	.param .u32 _Z17warp_softmax_vec2ILi32ELi22EEvPfS0_ii_param_3
)
{
	.local .align 8 .b8 	__local_depot20[88];
	.reg .b64 	%SP;
	.reg .b64 	%SPL;
	.reg .pred 	%p<29>;
	.reg .b32 	%r<72>;
	.reg .b32 	%f<94>;
	.reg .b64 	%rd<30>;

	mov.u64 	%SPL, __local_depot20;
	ld.param.u64 	%rd10, [_Z17warp_softmax_vec2ILi32ELi22EEvPfS0_ii_param_0];
	ld.param.u64 	%rd11, [_Z17warp_softmax_vec2ILi32ELi22EEvPfS0_ii_param_1];
	ld.param.u32 	%r28, [_Z17warp_softmax_vec2ILi32ELi22EEvPfS0_ii_param_2];
	ld.param.u32 	%r29, [_Z17warp_softmax_vec2ILi32ELi22EEvPfS0_ii_param_3];
	add.u64 	%rd1, %SPL, 0;
	mov.u32 	%r30, %tid.y;
	mov.u32 	%r31, %ctaid.x;
	mov.u32 	%r1, %ntid.y;
	mad.lo.s32 	%r62, %r31, %r1, %r30;
	setp.ge.s32 	%p1, %r62, %r28;
	@%p1 bra 	$L__BB20_25;
	mov.u32 	%r32, %tid.x;
	shl.b32 	%r3, %r32, 1;
	mov.u32 	%r33, %ntid.x;
	shl.b32 	%r4, %r33, 1;
	mov.u32 	%r34, %nctaid.x;
	mul.lo.s32 	%r5, %r1, %r34;
	add.s64 	%rd2, %rd1, 8;
	cvta.to.global.u64 	%rd3, %rd11;
	cvta.to.global.u64 	%rd4, %rd10;
$L__BB20_2:
	setp.ge.s32 	%p2, %r3, %r29;
	mul.lo.s32 	%r36, %r62, %r29;
	cvt.s64.s32 	%rd5, %r36;
	mov.b32 	%r65, 0;
	mov.f32 	%f89, 0fFF7FFFFF;
	@%p2 bra 	$L__BB20_5;
	mov.f32 	%f89, 0fFF7FFFFF;
	mov.b32 	%r65, 0;
	mov.u32 	%r63, %r3;
$L__BB20_4:
	cvt.s64.s32 	%rd13, %r63;
	add.s64 	%rd14, %rd13, %rd5;
	shl.b64 	%rd15, %rd14, 2;
	add.s64 	%rd16, %rd4, %rd15;
	ld.global.v2.f32 	{%f16, %f17}, [%rd16];
	mul.wide.u32 	%rd17, %r65, 4;
	add.s64 	%rd18, %rd1, %rd17;
	st.local.v2.f32 	[%rd18], {%f16, %f17};
	max.f32 	%f18, %f16, %f17;
	max.f32 	%f89, %f18, %f89;
	add.s32 	%r65, %r65, 2;
	add.s32 	%r63, %r63, %r4;
	setp.lt.s32 	%p3, %r63, %r29;
	@%p3 bra 	$L__BB20_4;
$L__BB20_5:
	mov.b32 	%r38, %f89;
	shfl.sync.bfly.b32	%r39|%p4, %r38, 16, 31, -1;
	mov.b32 	%f20, %r39;
	max.f32 	%f21, %f89, %f20;
	mov.b32 	%r40, %f21;
	shfl.sync.bfly.b32	%r41|%p5, %r40, 8, 31, -1;
	mov.b32 	%f22, %r41;
	max.f32 	%f23, %f21, %f22;
	mov.b32 	%r42, %f23;
	shfl.sync.bfly.b32	%r43|%p6, %r42, 4, 31, -1;
	mov.b32 	%f24, %r43;
	max.f32 	%f25, %f23, %f24;
	mov.b32 	%r44, %f25;
	shfl.sync.bfly.b32	%r45|%p7, %r44, 2, 31, -1;
	mov.b32 	%f26, %r45;
	max.f32 	%f27, %f25, %f26;
	mov.b32 	%r46, %f27;
	shfl.sync.bfly.b32	%r47|%p8, %r46, 1, 31, -1;
	mov.b32 	%f28, %r47;
	max.f32 	%f4, %f27, %f28;
	setp.eq.s32 	%p9, %r65, 0;
	mov.f32 	%f93, 0f00000000;
	@%p9 bra 	$L__BB20_13;
	and.b32  	%r11, %r65, 3;
	setp.lt.u32 	%p10, %r65, 4;
	mov.f32 	%f93, 0f00000000;
	mov.b32 	%r66, 0;
	@%p10 bra 	$L__BB20_9;
	and.b32  	%r66, %r65, -4;
	neg.s32 	%r67, %r66;
	mov.f32 	%f93, 0f00000000;
	mov.u64 	%rd29, %rd2;
$L__BB20_8:
	ld.local.v2.f32 	{%f32, %f33}, [%rd29+-8];
	sub.f32 	%f34, %f32, %f4;
	mul.f32 	%f35, %f34, 0f3FB8AA3B;
	ex2.approx.f32 	%f36, %f35;
	add.f32 	%f37, %f93, %f36;
	sub.f32 	%f38, %f33, %f4;
	mul.f32 	%f39, %f38, 0f3FB8AA3B;
	ex2.approx.f32 	%f40, %f39;
	st.local.v2.f32 	[%rd29+-8], {%f36, %f40};
	add.f32 	%f41, %f37, %f40;
	ld.local.v2.f32 	{%f42, %f43}, [%rd29];
	sub.f32 	%f44, %f42, %f4;
	mul.f32 	%f45, %f44, 0f3FB8AA3B;
	ex2.approx.f32 	%f46, %f45;
	add.f32 	%f47, %f41, %f46;
	sub.f32 	%f48, %f43, %f4;
	mul.f32 	%f49, %f48, 0f3FB8AA3B;
	ex2.approx.f32 	%f50, %f49;
	st.local.v2.f32 	[%rd29], {%f46, %f50};
	add.f32 	%f93, %f47, %f50;
	add.s32 	%r67, %r67, 4;
	add.s64 	%rd29, %rd29, 16;
	setp.eq.s32 	%p11, %r67, 0;
	@%p11 bra 	$L__BB20_9;
	bra.uni 	$L__BB20_8;
$L__BB20_9:
	setp.eq.s32 	%p12, %r11, 0;
	@%p12 bra 	$L__BB20_13;
	mul.wide.u32 	%rd19, %r66, 4;
	add.s64 	%rd6, %rd1, %rd19;
	ld.local.f32 	%f51, [%rd6];
	sub.f32 	%f52, %f51, %f4;
	mul.f32 	%f53, %f52, 0f3FB8AA3B;
	ex2.approx.f32 	%f54, %f53;
	st.local.f32 	[%rd6], %f54;
	add.f32 	%f93, %f93, %f54;
	setp.eq.s32 	%p13, %r11, 1;
	@%p13 bra 	$L__BB20_13;
	ld.local.f32 	%f55, [%rd6+4];
	sub.f32 	%f56, %f55, %f4;
	mul.f32 	%f57, %f56, 0f3FB8AA3B;
	ex2.approx.f32 	%f58, %f57;
	st.local.f32 	[%rd6+4], %f58;
	add.f32 	%f93, %f93, %f58;
	setp.eq.s32 	%p14, %r11, 2;
	@%p14 bra 	$L__BB20_13;
	ld.local.f32 	%f59, [%rd6+8];
	sub.f32 	%f60, %f59, %f4;
	mul.f32 	%f61, %f60, 0f3FB8AA3B;
	ex2.approx.f32 	%f62, %f61;
	st.local.f32 	[%rd6+8], %f62;
	add.f32 	%f93, %f93, %f62;
$L__BB20_13:
	setp.eq.s32 	%p15, %r65, 0;
	mov.b32 	%r49, %f93;
	shfl.sync.bfly.b32	%r50|%p16, %r49, 16, 31, -1;
	mov.b32 	%f63, %r50;
	add.f32 	%f64, %f93, %f63;
	mov.b32 	%r51, %f64;
	shfl.sync.bfly.b32	%r52|%p17, %r51, 8, 31, -1;
	mov.b32 	%f65, %r52;
	add.f32 	%f66, %f64, %f65;
	mov.b32 	%r53, %f66;
	shfl.sync.bfly.b32	%r54|%p18, %r53, 4, 31, -1;
	mov.b32 	%f67, %r54;
	add.f32 	%f68, %f66, %f67;
	mov.b32 	%r55, %f68;
	shfl.sync.bfly.b32	%r56|%p19, %r55, 2, 31, -1;
	mov.b32 	%f69, %r56;
	add.f32 	%f70, %f68, %f69;
	mov.b32 	%r57, %f70;
	shfl.sync.bfly.b32	%r58|%p20, %r57, 1, 31, -1;
	mov.b32 	%f71, %r58;
	add.f32 	%f13, %f70, %f71;
	@%p15 bra 	$L__BB20_21;
	and.b32  	%r18, %r65, 3;
	setp.lt.u32 	%p21, %r65, 4;
	mov.b32 	%r68, 0;
	@%p21 bra 	$L__BB20_17;
	and.b32  	%r68, %r65, -4;
	mov.b32 	%r69, 0;
$L__BB20_16:
	mul.wide.u32 	%rd20, %r69, 4;
	add.s64 	%rd21, %rd1, %rd20;
	ld.local.v2.f32 	{%f72, %f73}, [%rd21];
	div.approx.f32 	%f74, %f72, %f13;
	div.approx.f32 	%f75, %f73, %f13;
	st.local.v2.f32 	[%rd21], {%f74, %f75};
	ld.local.v2.f32 	{%f76, %f77}, [%rd21+8];
	div.approx.f32 	%f78, %f76, %f13;
	div.approx.f32 	%f79, %f77, %f13;
	st.local.v2.f32 	[%rd21+8], {%f78, %f79};
	add.s32 	%r69, %r69, 4;
	setp.eq.s32 	%p22, %r69, %r68;
	@%p22 bra 	$L__BB20_17;
	bra.uni 	$L__BB20_16;
$L__BB20_17:
	setp.eq.s32 	%p23, %r18, 0;
	@%p23 bra 	$L__BB20_21;
	mul.wide.u32 	%rd22, %r68, 4;
	add.s64 	%rd9, %rd1, %rd22;
	ld.local.f32 	%f80, [%rd9];
	div.approx.f32 	%f81, %f80, %f13;
	st.local.f32 	[%rd9], %f81;
	setp.eq.s32 	%p24, %r18, 1;
	@%p24 bra 	$L__BB20_21;
	ld.local.f32 	%f82, [%rd9+4];
	div.approx.f32 	%f83, %f82, %f13;
	st.local.f32 	[%rd9+4], %f83;
	setp.eq.s32 	%p25, %r18, 2;
	@%p25 bra 	$L__BB20_21;
	ld.local.f32 	%f84, [%rd9+8];
	div.approx.f32 	%f85, %f84, %f13;
	st.local.f32 	[%rd9+8], %f85;
$L__BB20_21:
	setp.ge.s32 	%p26, %r3, %r29;
	@%p26 bra 	$L__BB20_24;
	mov.b32 	%r71, 0;
	mov.u32 	%r70, %r3;
$L__BB20_23:
	mul.wide.u32 	%rd23, %r71, 4;
	add.s64 	%rd24, %rd1, %rd23;
	ld.local.v2.f32 	{%f86, %f87}, [%rd24];
	cvt.s64.s32 	%rd25, %r70;
	add.s64 	%rd26, %rd25, %rd5;
	shl.b64 	%rd27, %rd26, 2;
	add.s64 	%rd28, %rd3, %rd27;
	st.global.v2.f32 	[%rd28], {%f86, %f87};
	add.s32 	%r71, %r71, 2;
	add.s32 	%r70, %r70, %r4;
	setp.lt.s32 	%p27, %r70, %r29;
	@%p27 bra 	$L__BB20_23;
$L__BB20_24:
	add.s32 	%r62, %r62, %r5;
	setp.lt.s32 	%p28, %r62, %r28;
	@%p28 bra 	$L__BB20_2;
$L__BB20_25:
	ret;

}
	// .globl	_Z17warp_softmax_vec2ILi32ELi23EEvPfS0_ii
.visible .entry _Z17warp_softmax_vec2ILi32ELi23EEvPfS0_ii(
	.param .u64 .ptr .align 1 _Z17warp_softmax_vec2ILi32ELi23EEvPfS0_ii_param_0,
	.param .u64 .ptr .align 1 _Z17warp_softmax_vec2ILi32ELi23EEvPfS0_ii_param_1,
	.param .u32 _Z17warp_softmax_vec2ILi32ELi23EEvPfS0_ii_param_2,
	.param .u32 _Z17warp_softmax_vec2ILi32ELi23EEvPfS0_ii_param_3
)
{
	.local .align 4 .b8 	__local_depot21[92];
	.reg .b64 	%SP;
	.reg .b64 	%SPL;
	.reg .pred 	%p<29>;
	.reg .b32 	%r<72>;
	.reg .b32 	%f<94>;
	.reg .b64 	%rd<30>;

	mov.u64 	%SPL, __local_depot21;
	ld.param.u64 	%rd10, [_Z17warp_softmax_vec2ILi32ELi23EEvPfS0_ii_param_0];
	ld.param.u64 	%rd11, [_Z17warp_softmax_vec2ILi32ELi23EEvPfS0_ii_param_1];
	ld.param.u32 	%r28, [_Z17warp_softmax_vec2ILi32ELi23EEvPfS0_ii_param_2];
	ld.param.u32 	%r29, [_Z17warp_softmax_vec2ILi32ELi23EEvPfS0_ii_param_3];
	add.u64 	%rd1, %SPL, 0;
	mov.u32 	%r30, %tid.y;
	mov.u32 	%r31, %ctaid.x;
	mov.u32 	%r1, %ntid.y;
	mad.lo.s32 	%r62, %r31, %r1, %r30;
	setp.ge.s32 	%p1, %r62, %r28;
	@%p1 bra 	$L__BB21_25;
	mov.u32 	%r32, %tid.x;
	shl.b32 	%r3, %r32, 1;
	mov.u32 	%r33, %ntid.x;
	shl.b32 	%r4, %r33, 1;
	mov.u32 	%r34, %nctaid.x;
	mul.lo.s32 	%r5, %r1, %r34;
	add.s64 	%rd2, %rd1, 8;
	cvta.to.global.u64 	%rd3, %rd11;
	cvta.to.global.u64 	%rd4, %rd10;
$L__BB21_2:
	setp.ge.s32 	%p2, %r3, %r29;
	mul.lo.s32 	%r36, %r62, %r29;
	cvt.s64.s32 	%rd5, %r36;
	mov.b32 	%r65, 0;
	mov.f32 	%f89, 0fFF7FFFFF;
	@%p2 bra 	$L__BB21_5;
	mov.f32 	%f89, 0fFF7FFFFF;
	mov.b32 	%r65, 0;
	mov.u32 	%r63, %r3;
$L__BB21_4:
	cvt.s64.s32 	%rd13, %r63;
	add.s64 	%rd14, %rd13, %rd5;
	shl.b64 	%rd15, %rd14, 2;
	add.s64 	%rd16, %rd4, %rd15;
	ld.global.v2.f32 	{%f16, %f17}, [%rd16];
	mul.wide.u32 	%rd17, %r65, 4;
	add.s64 	%rd18, %rd1, %rd17;
	st.local.f32 	[%rd18], %f16;
	st.local.f32 	[%rd18+4], %f17;
	max.f32 	%f18, %f16, %f17;
	max.f32 	%f89, %f18, %f89;
	add.s32 	%r65, %r65, 2;
	add.s32 	%r63, %r63, %r4;
	setp.lt.s32 	%p3, %r63, %r29;
	@%p3 bra 	$L__BB21_4;
$L__BB21_5:
	mov.b32 	%r38, %f89;
	shfl.sync.bfly.b32	%r39|%p4, %r38, 16, 31, -1;
	mov.b32 	%f20, %r39;
	max.f32 	%f21, %f89, %f20;
	mov.b32 	%r40, %f21;
	shfl.sync.bfly.b32	%r41|%p5, %r40, 8, 31, -1;
	mov.b32 	%f22, %r41;
	max.f32 	%f23, %f21, %f22;
	mov.b32 	%r42, %f23;
	shfl.sync.bfly.b32	%r43|%p6, %r42, 4, 31, -1;
	mov.b32 	%f24, %r43;
	max.f32 	%f25, %f23, %f24;
	mov.b32 	%r44, %f25;
	shfl.sync.bfly.b32	%r45|%p7, %r44, 2, 31, -1;
	mov.b32 	%f26, %r45;
	max.f32 	%f27, %f25, %f26;
	mov.b32 	%r46, %f27;
	shfl.sync.bfly.b32	%r47|%p8, %r46, 1, 31, -1;
	mov.b32 	%f28, %r47;
	max.f32 	%f4, %f27, %f28;
	setp.eq.s32 	%p9, %r65, 0;
	mov.f32 	%f93, 0f00000000;
	@%p9 bra 	$L__BB21_13;
	and.b32  	%r11, %r65, 3;
	setp.lt.u32 	%p10, %r65, 4;
	mov.f32 	%f93, 0f00000000;
	mov.b32 	%r66, 0;
	@%p10 bra 	$L__BB21_9;
	and.b32  	%r66, %r65, -4;
	neg.s32 	%r67, %r66;
	mov.f32 	%f93, 0f00000000;
	mov.u64 	%rd29, %rd2;
$L__BB21_8:
	ld.local.f32 	%f32, [%rd29+-8];
	sub.f32 	%f33, %f32, %f4;
	mul.f32 	%f34, %f33, 0f3FB8AA3B;
	ex2.approx.f32 	%f35, %f34;
	st.local.f32 	[%rd29+-8], %f35;
	add.f32 	%f36, %f93, %f35;
	ld.local.f32 	%f37, [%rd29+-4];
	sub.f32 	%f38, %f37, %f4;
	mul.f32 	%f39, %f38, 0f3FB8AA3B;
	ex2.approx.f32 	%f40, %f39;
	st.local.f32 	[%rd29+-4], %f40;
	add.f32 	%f41, %f36, %f40;
	ld.local.f32 	%f42, [%rd29];
	sub.f32 	%f43, %f42, %f4;
	mul.f32 	%f44, %f43, 0f3FB8AA3B;
	ex2.approx.f32 	%f45, %f44;
	st.local.f32 	[%rd29], %f45;
	add.f32 	%f46, %f41, %f45;
	ld.local.f32 	%f47, [%rd29+4];
	sub.f32 	%f48, %f47, %f4;
	mul.f32 	%f49, %f48, 0f3FB8AA3B;
	ex2.approx.f32 	%f50, %f49;
	st.local.f32 	[%rd29+4], %f50;
	add.f32 	%f93, %f46, %f50;
	add.s32 	%r67, %r67, 4;
	add.s64 	%rd29, %rd29, 16;
	setp.eq.s32 	%p11, %r67, 0;
	@%p11 bra 	$L__BB21_9;
	bra.uni 	$L__BB21_8;
$L__BB21_9:
	setp.eq.s32 	%p12, %r11, 0;
	@%p12 bra 	$L__BB21_13;
	mul.wide.u32 	%rd19, %r66, 4;
	add.s64 	%rd6, %rd1, %rd19;
	ld.local.f32 	%f51, [%rd6];
	sub.f32 	%f52, %f51, %f4;
	mul.f32 	%f53, %f52, 0f3FB8AA3B;
	ex2.approx.f32 	%f54, %f53;
	st.local.f32 	[%rd6], %f54;
	add.f32 	%f93, %f93, %f54;
	setp.eq.s32 	%p13, %r11, 1;
	@%p13 bra 	$L__BB21_13;
	ld.local.f32 	%f55, [%rd6+4];
	sub.f32 	%f56, %f55, %f4;
	mul.f32 	%f57, %f56, 0f3FB8AA3B;
	ex2.approx.f32 	%f58, %f57;
	st.local.f32 	[%rd6+4], %f58;
	add.f32 	%f93, %f93, %f58;
	setp.eq.s32 	%p14, %r11, 2;
	@%p14 bra 	$L__BB21_13;
	ld.local.f32 	%f59, [%rd6+8];
	sub.f32 	%f60, %f59, %f4;
	mul.f32 	%f61, %f60, 0f3FB8AA3B;
	ex2.approx.f32 	%f62, %f61;
	st.local.f32 	[%rd6+8], %f62;
	add.f32 	%f93, %f93, %f62;
$L__BB21_13:
	setp.eq.s32 	%p15, %r65, 0;
	mov.b32 	%r49, %f93;
	shfl.sync.bfly.b32	%r50|%p16, %r49, 16, 31, -1;
	mov.b32 	%f63, %r50;
	add.f32 	%f64, %f93, %f63;
	mov.b32 	%r51, %f64;
	shfl.sync.bfly.b32	%r52|%p17, %r51, 8, 31, -1;
	mov.b32 	%f65, %r52;
	add.f32 	%f66, %f64, %f65;
	mov.b32 	%r53, %f66;
	shfl.sync.bfly.b32	%r54|%p18, %r53, 4, 31, -1;
	mov.b32 	%f67, %r54;
	add.f32 	%f68, %f66, %f67;
	mov.b32 	%r55, %f68;
	shfl.sync.bfly.b32	%r56|%p19, %r55, 2, 31, -1;
	mov.b32 	%f69, %r56;
	add.f32 	%f70, %f68, %f69;
	mov.b32 	%r57, %f70;
	shfl.sync.bfly.b32	%r58|%p20, %r57, 1, 31, -1;
	mov.b32 	%f71, %r58;
	add.f32 	%f13, %f70, %f71;
	@%p15 bra 	$L__BB21_21;
	and.b32  	%r18, %r65, 3;
	setp.lt.u32 	%p21, %r65, 4;
	mov.b32 	%r68, 0;
	@%p21 bra 	$L__BB21_17;
	and.b32  	%r68, %r65, -4;
	mov.b32 	%r69, 0;
$L__BB21_16:
	mul.wide.u32 	%rd20, %r69, 4;
	add.s64 	%rd21, %rd1, %rd20;
	ld.local.f32 	%f72, [%rd21];
	div.approx.f32 	%f73, %f72, %f13;
	st.local.f32 	[%rd21], %f73;
	ld.local.f32 	%f74, [%rd21+4];
	div.approx.f32 	%f75, %f74, %f13;
	st.local.f32 	[%rd21+4], %f75;
	ld.local.f32 	%f76, [%rd21+8];
	div.approx.f32 	%f77, %f76, %f13;
	st.local.f32 	[%rd21+8], %f77;
	ld.local.f32 	%f78, [%rd21+12];
	div.approx.f32 	%f79, %f78, %f13;
	st.local.f32 	[%rd21+12], %f79;
	add.s32 	%r69, %r69, 4;
	setp.eq.s32 	%p22, %r69, %r68;
	@%p22 bra 	$L__BB21_17;
	bra.uni 	$L__BB21_16;
$L__BB21_17:
	setp.eq.s32 	%p23, %r18, 0;
	@%p23 bra 	$L__BB21_21;
	mul.wide.u32 	%rd22, %r68, 4;
	add.s64 	%rd9, %rd1, %rd22;
	ld.local.f32 	%f80, [%rd9];
	div.approx.f32 	%f81, %f80, %f13;
	st.local.f32 	[%rd9], %f81;
	setp.eq.s32 	%p24, %r18, 1;
	@%p24 bra 	$L__BB21_21;
	ld.local.f32 	%f82, [%rd9+4];
	div.approx.f32 	%f83, %f82, %f13;
	st.local.f32 	[%rd9+4], %f83;
	setp.eq.s32 	%p25, %r18, 2;
	@%p25 bra 	$L__BB21_21;
	ld.local.f32 	%f84, [%rd9+8];
	div.approx.f32 	%f85, %f84, %f13;
	st.local.f32 	[%rd9+8], %f85;
$L__BB21_21:
	setp.ge.s32 	%p26, %r3, %r29;
	@%p26 bra 	$L__BB21_24;
	mov.b32 	%r71, 0;
	mov.u32 	%r70, %r3;
$L__BB21_23:
	mul.wide.u32 	%rd23, %r71, 4;
	add.s64 	%rd24, %rd1, %rd23;
	ld.local.f32 	%f86, [%rd24];
	ld.local.f32 	%f87, [%rd24+4];
	cvt.s64.s32 	%rd25, %r70;
	add.s64 	%rd26, %rd25, %rd5;
	shl.b64 	%rd27, %rd26, 2;
	add.s64 	%rd28, %rd3, %rd27;
	st.global.v2.f32 	[%rd28], {%f86, %f87};
	add.s32 	%r71, %r71, 2;
	add.s32 	%r70, %r70, %r4;
	setp.lt.s32 	%p27, %r70, %r29;
	@%p27 bra 	$L__BB21_23;
$L__BB21_24:
	add.s32 	%r62, %r62, %r5;
	setp.lt.s32 	%p28, %r62, %r28;
	@%p28 bra 	$L__BB21_2;
$L__BB21_25:
	ret;

}
	// .globl	_Z17warp_softmax_vec2ILi32ELi24EEvPfS0_ii
.visible .entry _Z17warp_softmax_vec2ILi32ELi24EEvPfS0_ii(
	.param .u64 .ptr .align 1 _Z17warp_softmax_vec2ILi32ELi24EEvPfS0_ii_param_0,
	.param .u64 .ptr .align 1 _Z17warp_softmax_vec2ILi32ELi24EEvPfS0_ii_param_1,
	.param .u32 _Z17warp_softmax_vec2ILi32ELi24EEvPfS0_ii_param_2,
	.param .u32 _Z17warp_softmax_vec2ILi32ELi24EEvPfS0_ii_param_3
)
{
	.local .align 16 .b8 	__local_depot22[96];
	.reg .b64 	%SP;
	.reg .b64 	%SPL;
	.reg .pred 	%p<29>;
	.reg .b32 	%r<72>;
	.reg .b32 	%f<94>;
	.reg .b64 	%rd<29>;

	mov.u64 	%SPL, __local_depot22;
	ld.param.u64 	%rd9, [_Z17warp_softmax_vec2ILi32ELi24EEvPfS0_ii_param_0];
	ld.param.u64 	%rd10, [_Z17warp_softmax_vec2ILi32ELi24EEvPfS0_ii_param_1];
	ld.param.u32 	%r28, [_Z17warp_softmax_vec2ILi32ELi24EEvPfS0_ii_param_2];
	ld.param.u32 	%r29, [_Z17warp_softmax_vec2ILi32ELi24EEvPfS0_ii_param_3];
	add.u64 	%rd1, %SPL, 0;
	mov.u32 	%r30, %tid.y;
	mov.u32 	%r31, %ctaid.x;
	mov.u32 	%r1, %ntid.y;
	mad.lo.s32 	%r62, %r31, %r1, %r30;
	setp.ge.s32 	%p1, %r62, %r28;
	@%p1 bra 	$L__BB22_25;
	mov.u32 	%r32, %tid.x;
	shl.b32 	%r3, %r32, 1;
	mov.u32 	%r33, %ntid.x;
	shl.b32 	%r4, %r33, 1;
	mov.u32 	%r34, %nctaid.x;
	mul.lo.s32 	%r5, %r1, %r34;
	cvta.to.global.u64 	%rd2, %rd10;
	cvta.to.global.u64 	%rd3, %rd9;
$L__BB22_2:
	setp.ge.s32 	%p2, %r3, %r29;
	mul.lo.s32 	%r36, %r62, %r29;
	cvt.s64.s32 	%rd4, %r36;
	mov.b32 	%r65, 0;
	mov.f32 	%f89, 0fFF7FFFFF;
	@%p2 bra 	$L__BB22_5;
	mov.f32 	%f89, 0fFF7FFFFF;
	mov.b32 	%r65, 0;
	mov.u32 	%r63, %r3;
$L__BB22_4:
	cvt.s64.s32 	%rd12, %r63;
	add.s64 	%rd13, %rd12, %rd4;
	shl.b64 	%rd14, %rd13, 2;
	add.s64 	%rd15, %rd3, %rd14;
	ld.global.v2.f32 	{%f16, %f17}, [%rd15];
	mul.wide.u32 	%rd16, %r65, 4;
	add.s64 	%rd17, %rd1, %rd16;
	st.local.v2.f32 	[%rd17], {%f16, %f17};
	max.f32 	%f18, %f16, %f17;
	max.f32 	%f89, %f18, %f89;
	add.s32 	%r65, %r65, 2;
	add.s32 	%r63, %r63, %r4;
	setp.lt.s32 	%p3, %r63, %r29;
	@%p3 bra 	$L__BB22_4;
$L__BB22_5:
	mov.b32 	%r38, %f89;
	shfl.sync.bfly.b32	%r39|%p4, %r38, 16, 31, -1;
	mov.b32 	%f20, %r39;
	max.f32 	%f21, %f89, %f20;
	mov.b32 	%r40, %f21;
	shfl.sync.bfly.b32	%r41|%p5, %r40, 8, 31, -1;
	mov.b32 	%f22, %r41;
	max.f32 	%f23, %f21, %f22;
	mov.b32 	%r42, %f23;
	shfl.sync.bfly.b32	%r43|%p6, %r42, 4, 31, -1;
	mov.b32 	%f24, %r43;
	max.f32 	%f25, %f23, %f24;
	mov.b32 	%r44, %f25;
	shfl.sync.bfly.b32	%r45|%p7, %r44, 2, 31, -1;
	mov.b32 	%f26, %r45;
	max.f32 	%f27, %f25, %f26;
	mov.b32 	%r46, %f27;
	shfl.sync.bfly.b32	%r47|%p8, %r46, 1, 31, -1;
	mov.b32 	%f28, %r47;
	max.f32 	%f4, %f27, %f28;
	setp.eq.s32 	%p9, %r65, 0;
	mov.f32 	%f93, 0f00000000;
	@%p9 bra 	$L__BB22_13;
	and.b32  	%r11, %r65, 3;
	setp.lt.u32 	%p10, %r65, 4;
	mov.f32 	%f93, 0f00000000;
	mov.b32 	%r66, 0;
	@%p10 bra 	$L__BB22_9;
	and.b32  	%r66, %r65, -4;
	neg.s32 	%r67, %r66;
	mov.f32 	%f93, 0f00000000;
	mov.u64 	%rd28, %rd1;
$L__BB22_8:
	ld.local.v4.f32 	{%f32, %f33, %f34, %f35}, [%rd28];
	sub.f32 	%f36, %f32, %f4;
	mul.f32 	%f37, %f36, 0f3FB8AA3B;
	ex2.approx.f32 	%f38, %f37;
	add.f32 	%f39, %f93, %f38;
	sub.f32 	%f40, %f33, %f4;
	mul.f32 	%f41, %f40, 0f3FB8AA3B;
	ex2.approx.f32 	%f42, %f41;
	add.f32 	%f43, %f39, %f42;
	sub.f32 	%f44, %f34, %f4;
	mul.f32 	%f45, %f44, 0f3FB8AA3B;
	ex2.approx.f32 	%f46, %f45;
	add.f32 	%f47, %f43, %f46;
	sub.f32 	%f48, %f35, %f4;
	mul.f32 	%f49, %f48, 0f3FB8AA3B;
	ex2.approx.f32 	%f50, %f49;
	st.local.v4.f32 	[%rd28], {%f38, %f42, %f46, %f50};
	add.f32 	%f93, %f47, %f50;
	add.s32 	%r67, %r67, 4;
	add.s64 	%rd28, %rd28, 16;
	setp.eq.s32 	%p11, %r67, 0;
	@%p11 bra 	$L__BB22_9;
	bra.uni 	$L__BB22_8;
$L__BB22_9:
	setp.eq.s32 	%p12, %r11, 0;
	@%p12 bra 	$L__BB22_13;
	mul.wide.u32 	%rd18, %r66, 4;
	add.s64 	%rd5, %rd1, %rd18;
	ld.local.f32 	%f51, [%rd5];
	sub.f32 	%f52, %f51, %f4;
	mul.f32 	%f53, %f52, 0f3FB8AA3B;
	ex2.approx.f32 	%f54, %f53;
	st.local.f32 	[%rd5], %f54;
	add.f32 	%f93, %f93, %f54;
	setp.eq.s32 	%p13, %r11, 1;
	@%p13 bra 	$L__BB22_13;
	ld.local.f32 	%f55, [%rd5+4];
	sub.f32 	%f56, %f55, %f4;
	mul.f32 	%f57, %f56, 0f3FB8AA3B;
	ex2.approx.f32 	%f58, %f57;
	st.local.f32 	[%rd5+4], %f58;
	add.f32 	%f93, %f93, %f58;
	setp.eq.s32 	%p14, %r11, 2;
	@%p14 bra 	$L__BB22_13;
	ld.local.f32 	%f59, [%rd5+8];
	sub.f32 	%f60, %f59, %f4;
	mul.f32 	%f61, %f60, 0f3FB8AA3B;
	ex2.approx.f32 	%f62, %f61;
	st.local.f32 	[%rd5+8], %f62;
	add.f32 	%f93, %f93, %f62;
$L__BB22_13:
	setp.eq.s32 	%p15, %r65, 0;
	mov.b32 	%r49, %f93;
	shfl.sync.bfly.b32	%r50|%p16, %r49, 16, 31, -1;
	mov.b32 	%f63, %r50;
	add.f32 	%f64, %f93, %f63;
	mov.b32 	%r51, %f64;
	shfl.sync.bfly.b32	%r52|%p17, %r51, 8, 31, -1;
	mov.b32 	%f65, %r52;
	add.f32 	%f66, %f64, %f65;
	mov.b32 	%r53, %f66;
	shfl.sync.bfly.b32	%r54|%p18, %r53, 4, 31, -1;
	mov.b32 	%f67, %r54;
	add.f32 	%f68, %f66, %f67;
	mov.b32 	%r55, %f68;
	shfl.sync.bfly.b32	%r56|%p19, %r55, 2, 31, -1;
	mov.b32 	%f69, %r56;
	add.f32 	%f70, %f68, %f69;
	mov.b32 	%r57, %f70;
	shfl.sync.bfly.b32	%r58|%p20, %r57, 1, 31, -1;
	mov.b32 	%f71, %r58;
	add.f32 	%f13, %f70, %f71;
	@%p15 bra 	$L__BB22_21;
	and.b32  	%r18, %r65, 3;
	setp.lt.u32 	%p21, %r65, 4;
	mov.b32 	%r68, 0;
	@%p21 bra 	$L__BB22_17;
	and.b32  	%r68, %r65, -4;
	mov.b32 	%r69, 0;
$L__BB22_16:
	mul.wide.u32 	%rd19, %r69, 4;
	add.s64 	%rd20, %rd1, %rd19;
	ld.local.v4.f32 	{%f72, %f73, %f74, %f75}, [%rd20];
	div.approx.f32 	%f76, %f72, %f13;
	div.approx.f32 	%f77, %f73, %f13;
	div.approx.f32 	%f78, %f74, %f13;
	div.approx.f32 	%f79, %f75, %f13;
	st.local.v4.f32 	[%rd20], {%f76, %f77, %f78, %f79};
	add.s32 	%r69, %r69, 4;
	setp.eq.s32 	%p22, %r69, %r68;
	@%p22 bra 	$L__BB22_17;
	bra.uni 	$L__BB22_16;
$L__BB22_17:
	setp.eq.s32 	%p23, %r18, 0;
	@%p23 bra 	$L__BB22_21;
	mul.wide.u32 	%rd21, %r68, 4;
	add.s64 	%rd8, %rd1, %rd21;
	ld.local.f32 	%f80, [%rd8];
	div.approx.f32 	%f81, %f80, %f13;
	st.local.f32 	[%rd8], %f81;
	setp.eq.s32 	%p24, %r18, 1;
	@%p24 bra 	$L__BB22_21;
	ld.local.f32 	%f82, [%rd8+4];
	div.approx.f32 	%f83, %f82, %f13;
	st.local.f32 	[%rd8+4], %f83;
	setp.eq.s32 	%p25, %r18, 2;
	@%p25 bra 	$L__BB22_21;
	ld.local.f32 	%f84, [%rd8+8];
	div.approx.f32 	%f85, %f84, %f13;
	st.local.f32 	[%rd8+8], %f85;
$L__BB22_21:
	setp.ge.s32 	%p26, %r3, %r29;
	@%p26 bra 	$L__BB22_24;
	mov.b32 	%r71, 0;
	mov.u32 	%r70, %r3;
$L__BB22_23:
	mul.wide.u32 	%rd22, %r71, 4;
	add.s64 	%rd23, %rd1, %rd22;
	ld.local.v2.f32 	{%f86, %f87}, [%rd23];
	cvt.s64.s32 	%rd24, %r70;
	add.s64 	%rd25, %rd24, %rd4;
	shl.b64 	%rd26, %rd25, 2;
	add.s64 	%rd27, %rd2, %rd26;
	st.global.v2.f32 	[%rd27], {%f86, %f87};
	add.s32 	%r71, %r71, 2;
	add.s32 	%r70, %r70, %r4;
	setp.lt.s32 	%p27, %r70, %r29;
	@%p27 bra 	$L__BB22_23;
$L__BB22_24:
	add.s32 	%r62, %r62, %r5;
	setp.lt.s32 	%p28, %r62, %r28;
	@%p28 bra 	$L__BB22_2;
$L__BB22_25:
	ret;

}
	// .globl	_Z17warp_softmax_vec2ILi32ELi25EEvPfS0_ii
.visible .entry _Z17warp_softmax_vec2ILi32ELi25EEvPfS0_ii(
	.param .u64 .ptr .align 1 _Z17warp_softmax_vec2ILi32ELi25EEvPfS0_ii_param_0,
	.param .u64 .ptr .align 1 _Z17warp_softmax_vec2ILi32ELi25EEvPfS0_ii_param_1,
	.param .u32 _Z17warp_softmax_vec2ILi32ELi25EEvPfS0_ii_param_2,
	.param .u32 _Z17warp_softmax_vec2ILi32ELi25EEvPfS0_ii_param_3
)
{
	.local .align 4 .b8 	__local_depot23[100];
	.reg .b64 	%SP;
	.reg .b64 	%SPL;
	.reg .pred 	%p<29>;
	.reg .b32 	%r<72>;
	.reg .b32 	%f<94>;
	.reg .b64 	%rd<30>;

	mov.u64 	%SPL, __local_depot23;
	ld.param.u64 	%rd10, [_Z17warp_softmax_vec2ILi32ELi25EEvPfS0_ii_param_0];
	ld.param.u64 	%rd11, [_Z17warp_softmax_vec2ILi32ELi25EEvPfS0_ii_param_1];
	ld.param.u32 	%r28, [_Z17warp_softmax_vec2ILi32ELi25EEvPfS0_ii_param_2];
	ld.param.u32 	%r29, [_Z17warp_softmax_vec2ILi32ELi25EEvPfS0_ii_param_3];
	add.u64 	%rd1, %SPL, 0;
	mov.u32 	%r30, %tid.y;
	mov.u32 	%r31, %ctaid.x;
	mov.u32 	%r1, %ntid.y;
	mad.lo.s32 	%r62, %r31, %r1, %r30;
	setp.ge.s32 	%p1, %r62, %r28;
	@%p1 bra 	$L__BB23_25;
	mov.u32 	%r32, %tid.x;
	shl.b32 	%r3, %r32, 1;
	mov.u32 	%r33, %ntid.x;
	shl.b32 	%r4, %r33, 1;
	mov.u32 	%r34, %nctaid.x;
	mul.lo.s32 	%r5, %r1, %r34;
	add.s64 	%rd2, %rd1, 8;
	cvta.to.global.u64 	%rd3, %rd11;
	cvta.to.global.u64 	%rd4, %rd10;
$L__BB23_2:
	setp.ge.s32 	%p2, %r3, %r29;
	mul.lo.s32 	%r36, %r62, %r29;
	cvt.s64.s32 	%rd5, %r36;
	mov.b32 	%r65, 0;
	mov.f32 	%f89, 0fFF7FFFFF;
	@%p2 bra 	$L__BB23_5;
	mov.f32 	%f89, 0fFF7FFFFF;
	mov.b32 	%r65, 0;
	mov.u32 	%r63, %r3;
$L__BB23_4:
	cvt.s64.s32 	%rd13, %r63;
	add.s64 	%rd14, %rd13, %rd5;
	shl.b64 	%rd15, %rd14, 2;
	add.s64 	%rd16, %rd4, %rd15;
	ld.global.v2.f32 	{%f16, %f17}, [%rd16];
	mul.wide.u32 	%rd17, %r65, 4;
	add.s64 	%rd18, %rd1, %rd17;
	st.local.f32 	[%rd18], %f16;
	st.local.f32 	[%rd18+4], %f17;
	max.f32 	%f18, %f16, %f17;
	max.f32 	%f89, %f18, %f89;
	add.s32 	%r65, %r65, 2;
	add.s32 	%r63, %r63, %r4;
	setp.lt.s32 	%p3, %r63, %r29;
	@%p3 bra 	$L__BB23_4;
$L__BB23_5:
	mov.b32 	%r38, %f89;
	shfl.sync.bfly.b32	%r39|%p4, %r38, 16, 31, -1;
	mov.b32 	%f20, %r39;
	max.f32 	%f21, %f89, %f20;
	mov.b32 	%r40, %f21;
	shfl.sync.bfly.b32	%r41|%p5, %r40, 8, 31, -1;
	mov.b32 	%f22, %r41;
	max.f32 	%f23, %f21, %f22;
	mov.b32 	%r42, %f23;
	shfl.sync.bfly.b32	%r43|%p6, %r42, 4, 31, -1;
	mov.b32 	%f24, %r43;
	max.f32 	%f25, %f23, %f24;
	mov.b32 	%r44, %f25;
	shfl.sync.bfly.b32	%r45|%p7, %r44, 2, 31, -1;
	mov.b32 	%f26, %r45;
	max.f32 	%f27, %f25, %f26;
	mov.b32 	%r46, %f27;
	shfl.sync.bfly.b32	%r47|%p8, %r46, 1, 31, -1;
	mov.b32 	%f28, %r47;
	max.f32 	%f4, %f27, %f28;
	setp.eq.s32 	%p9, %r65, 0;
	mov.f32 	%f93, 0f00000000;
	@%p9 bra 	$L__BB23_13;
	and.b32  	%r11, %r65, 3;
	setp.lt.u32 	%p10, %r65, 4;
	mov.f32 	%f93, 0f00000000;
	mov.b32 	%r66, 0;
	@%p10 bra 	$L__BB23_9;
	and.b32  	%r66, %r65, -4;
	neg.s32 	%r67, %r66;
	mov.f32 	%f93, 0f00000000;
	mov.u64 	%rd29, %rd2;
$L__BB23_8:
	ld.local.f32 	%f32, [%rd29+-8];
	sub.f32 	%f33, %f32, %f4;
	mul.f32 	%f34, %f33, 0f3FB8AA3B;
	ex2.approx.f32 	%f35, %f34;
	st.local.f32 	[%rd29+-8], %f35;
	add.f32 	%f36, %f93, %f35;
	ld.local.f32 	%f37, [%rd29+-4];
	sub.f32 	%f38, %f37, %f4;
	mul.f32 	%f39, %f38, 0f3FB8AA3B;
	ex2.approx.f32 	%f40, %f39;
	st.local.f32 	[%rd29+-4], %f40;
	add.f32 	%f41, %f36, %f40;
	ld.local.f32 	%f42, [%rd29];
	sub.f32 	%f43, %f42, %f4;
	mul.f32 	%f44, %f43, 0f3FB8AA3B;
	ex2.approx.f32 	%f45, %f44;
	st.local.f32 	[%rd29], %f45;
	add.f32 	%f46, %f41, %f45;
	ld.local.f32 	%f47, [%rd29+4];
	sub.f32 	%f48, %f47, %f4;
	mul.f32 	%f49, %f48, 0f3FB8AA3B;
	ex2.approx.f32 	%f50, %f49;
	st.local.f32 	[%rd29+4], %f50;
	add.f32 	%f93, %f46, %f50;
	add.s32 	%r67, %r67, 4;
	add.s64 	%rd29, %rd29, 16;
	setp.eq.s32 	%p11, %r67, 0;
	@%p11 bra 	$L__BB23_9;
	bra.uni 	$L__BB23_8;
$L__BB23_9:
	setp.eq.s32 	%p12, %r11, 0;
	@%p12 bra 	$L__BB23_13;
	mul.wide.u32 	%rd19, %r66, 4;
	add.s64 	%rd6, %rd1, %rd19;
	ld.local.f32 	%f51, [%rd6];
	sub.f32 	%f52, %f51, %f4;
	mul.f32 	%f53, %f52, 0f3FB8AA3B;
	ex2.approx.f32 	%f54, %f53;
	st.local.f32 	[%rd6], %f54;
	add.f32 	%f93, %f93, %f54;
	setp.eq.s32 	%p13, %r11, 1;
	@%p13 bra 	$L__BB23_13;
	ld.local.f32 	%f55, [%rd6+4];
	sub.f32 	%f56, %f55, %f4;
	mul.f32 	%f57, %f56, 0f3FB8AA3B;
	ex2.approx.f32 	%f58, %f57;
	st.local.f32 	[%rd6+4], %f58;
	add.f32 	%f93, %f93, %f58;
	setp.eq.s32 	%p14, %r11, 2;
	@%p14 bra 	$L__BB23_13;
	ld.local.f32 	%f59, [%rd6+8];
	sub.f32 	%f60, %f59, %f4;
	mul.f32 	%f61, %f60, 0f3FB8AA3B;
	ex2.approx.f32 	%f62, %f61;
	st.local.f32 	[%rd6+8], %f62;
	add.f32 	%f93, %f93, %f62;
$L__BB23_13:
	setp.eq.s32 	%p15, %r65, 0;
	mov.b32 	%r49, %f93;
	shfl.sync.bfly.b32	%r50|%p16, %r49, 16, 31, -1;
	mov.b32 	%f63, %r50;
	add.f32 	%f64, %f93, %f63;
	mov.b32 	%r51, %f64;
	shfl.sync.bfly.b32	%r52|%p17, %r51, 8, 31, -1;
	mov.b32 	%f65, %r52;
	add.f32 	%f66, %f64, %f65;
	mov.b32 	%r53, %f66;
	shfl.sync.bfly.b32	%r54|%p18, %r53, 4, 31, -1;
	mov.b32 	%f67, %r54;
	add.f32 	%f68, %f66, %f67;
	mov.b32 	%r55, %f68;
	shfl.sync.bfly.b32	%r56|%p19, %r55, 2, 31, -1;
	mov.b32 	%f69, %r56;
	add.f32 	%f70, %f68, %f69;
	mov.b32 	%r57, %f70;
	shfl.sync.bfly.b32	%r58|%p20, %r57, 1, 31, -1;
	mov.b32 	%f71, %r58;
	add.f32 	%f13, %f70, %f71;
	@%p15 bra 	$L__BB23_21;
	and.b32  	%r18, %r65, 3;
	setp.lt.u32 	%p21, %r65, 4;
	mov.b32 	%r68, 0;
	@%p21 bra 	$L__BB23_17;
	and.b32  	%r68, %r65, -4;
	mov.b32 	%r69, 0;
$L__BB23_16:
	mul.wide.u32 	%rd20, %r69, 4;
	add.s64 	%rd21, %rd1, %rd20;
	ld.local.f32 	%f72, [%rd21];
	div.approx.f32 	%f73, %f72, %f13;
	st.local.f32 	[%rd21], %f73;
	ld.local.f32 	%f74, [%rd21+4];
	div.approx.f32 	%f75, %f74, %f13;
	st.local.f32 	[%rd21+4], %f75;
	ld.local.f32 	%f76, [%rd21+8];
	div.approx.f32 	%f77, %f76, %f13;
	st.local.f32 	[%rd21+8], %f77;
	ld.local.f32 	%f78, [%rd21+12];
	div.approx.f32 	%f79, %f78, %f13;
	st.local.f32 	[%rd21+12], %f79;
	add.s32 	%r69, %r69, 4;
	setp.eq.s32 	%p22, %r69, %r68;
	@%p22 bra 	$L__BB23_17;
	bra.uni 	$L__BB23_16;
$L__BB23_17:
	setp.eq.s32 	%p23, %r18, 0;
	@%p23 bra 	$L__BB23_21;
	mul.wide.u32 	%rd22, %r68, 4;
	add.s64 	%rd9, %rd1, %rd22;
	ld.local.f32 	%f80, [%rd9];
	div.approx.f32 	%f81, %f80, %f13;
	st.local.f32 	[%rd9], %f81;
	setp.eq.s32 	%p24, %r18, 1;
	@%p24 bra 	$L__BB23_21;
	ld.local.f32 	%f82, [%rd9+4];
	div.approx.f32 	%f83, %f82, %f13;
	st.local.f32 	[%rd9+4], %f83;
	setp.eq.s32 	%p25, %r18, 2;
	@%p25 bra 	$L__BB23_21;
	ld.local.f32 	%f84, [%rd9+8];
	div.approx.f32 	%f85, %f84, %f13;
	st.local.f32 	[%rd9+8], %f85;
$L__BB23_21:
	setp.ge.s32 	%p26, %r3, %r29;
	@%p26 bra 	$L__BB23_24;
	mov.b32 	%r71, 0;
	mov.u32 	%r70, %r3;
$L__BB23_23:
	mul.wide.u32 	%rd23, %r71, 4;
	add.s64 	%rd24, %rd1, %rd23;
	ld.local.f32 	%f86, [%rd24];
	ld.local.f32 	%f87, [%rd24+4];
	cvt.s64.s32 	%rd25, %r70;
	add.s64 	%rd26, %rd25, %rd5;
	shl.b64 	%rd27, %rd26, 2;
	add.s64 	%rd28, %rd3, %rd27;
	st.global.v2.f32 	[%rd28], {%f86, %f87};
	add.s32 	%r71, %r71, 2;
	add.s32 	%r70, %r70, %r4;
	setp.lt.s32 	%p27, %r70, %r29;
	@%p27 bra 	$L__BB23_23;
$L__BB23_24:
	add.s32 	%r62, %r62, %r5;
	setp.lt.s32 	%p28, %r62, %r28;
	@%p28 bra 	$L__BB23_2;
$L__BB23_25:
	ret;

}
	// .globl	_Z17warp_softmax_vec2ILi32ELi26EEvPfS0_ii
.visible .entry _Z17warp_softmax_vec2ILi32ELi26EEvPfS0_ii(
	.param .u64 .ptr .align 1 _Z17warp_softmax_vec2ILi32ELi26EEvPfS0_ii_param_0,
	.param .u64 .ptr .align 1 _Z17warp_softmax_vec2ILi32ELi26EEvPfS0_ii_param_1,
	.param .u32 _Z17warp_softmax_vec2ILi32ELi26EEvPfS0_ii_param_2,
	.param .u32 _Z17warp_softmax_vec2ILi32ELi26EEvPfS0_ii_param_3
)
{
	.local .align 8 .b8 	__local_depot24[104];
	.reg .b64 	%SP;
	.reg .b64 	%SPL;
	.reg .pred 	%p<29>;
	.reg .b32 	%r<72>;
	.reg .b32 	%f<94>;
	.reg .b64 	%rd<30>;

	mov.u64 	%SPL, __local_depot24;
	ld.param.u64 	%rd10, [_Z17warp_softmax_vec2ILi32ELi26EEvPfS0_ii_param_0];
	ld.param.u64 	%rd11, [_Z17warp_softmax_vec2ILi32ELi26EEvPfS0_ii_param_1];
	ld.param.u32 	%r28, [_Z17warp_softmax_vec2ILi32ELi26EEvPfS0_ii_param_2];
	ld.param.u32 	%r29, [_Z17warp_softmax_vec2ILi32ELi26EEvPfS0_ii_param_3];
	add.u64 	%rd1, %SPL, 0;
	mov.u32 	%r30, %tid.y;
	mov.u32 	%r31, %ctaid.x;
	mov.u32 	%r1, %ntid.y;
	mad.lo.s32 	%r62, %r31, %r1, %r30;
	setp.ge.s32 	%p1, %r62, %r28;
	@%p1 bra 	$L__BB24_25;
	mov.u32 	%r32, %tid.x;
	shl.b32 	%r3, %r32, 1;
	mov.u32 	%r33, %ntid.x;
	shl.b32 	%r4, %r33, 1;
	mov.u32 	%r34, %nctaid.x;
	mul.lo.s32 	%r5, %r1, %r34;
	add.s64 	%rd2, %rd1, 8;
	cvta.to.global.u64 	%rd3, %rd11;
	cvta.to.global.u64 	%rd4, %rd10;
$L__BB24_2:
	setp.ge.s32 	%p2, %r3, %r29;
	mul.lo.s32 	%r36, %r62, %r29;
	cvt.s64.s32 	%rd5, %r36;
	mov.b32 	%r65, 0;
	mov.f32 	%f89, 0fFF7FFFFF;
	@%p2 bra 	$L__BB24_5;
	mov.f32 	%f89, 0fFF7FFFFF;
	mov.b32 	%r65, 0;
	mov.u32 	%r63, %r3;
$L__BB24_4:
	cvt.s64.s32 	%rd13, %r63;
	add.s64 	%rd14, %rd13, %rd5;
	shl.b64 	%rd15, %rd14, 2;
	add.s64 	%rd16, %rd4, %rd15;
	ld.global.v2.f32 	{%f16, %f17}, [%rd16];
	mul.wide.u32 	%rd17, %r65, 4;
	add.s64 	%rd18, %rd1, %rd17;
	st.local.v2.f32 	[%rd18], {%f16, %f17};
	max.f32 	%f18, %f16, %f17;
	max.f32 	%f89, %f18, %f89;
	add.s32 	%r65, %r65, 2;
	add.s32 	%r63, %r63, %r4;
	setp.lt.s32 	%p3, %r63, %r29;
	@%p3 bra 	$L__BB24_4;
$L__BB24_5:
	mov.b32 	%r38, %f89;
	shfl.sync.bfly.b32	%r39|%p4, %r38, 16, 31, -1;
	mov.b32 	%f20, %r39;
	max.f32 	%f21, %f89, %f20;
	mov.b32 	%r40, %f21;
	shfl.sync.bfly.b32	%r41|%p5, %r40, 8, 31, -1;
	mov.b32 	%f22, %r41;
	max.f32 	%f23, %f21, %f22;
	mov.b32 	%r42, %f23;
	shfl.sync.bfly.b32	%r43|%p6, %r42, 4, 31, -1;
	mov.b32 	%f24, %r43;
	max.f32 	%f25, %f23, %f24;
	mov.b32 	%r44, %f25;
	shfl.sync.bfly.b32	%r45|%p7, %r44, 2, 31, -1;
	mov.b32 	%f26, %r45;
	max.f32 	%f27, %f25, %f26;
	mov.b32 	%r46, %f27;
	shfl.sync.bfly.b32	%r47|%p8, %r46, 1, 31, -1;
	mov.b32 	%f28, %r47;
	max.f32 	%f4, %f27, %f28;
	setp.eq.s32 	%p9, %r65, 0;
	mov.f32 	%f93, 0f00000000;
	@%p9 bra 	$L__BB24_13;
	and.b32  	%r11, %r65, 3;
	setp.lt.u32 	%p10, %r65, 4;
	mov.f32 	%f93, 0f00000000;
	mov.b32 	%r66, 0;
	@%p10 bra 	$L__BB24_9;
	and.b32  	%r66, %r65, -4;
	neg.s32 	%r67, %r66;
	mov.f32 	%f93, 0f00000000;
	mov.u64 	%rd29, %rd2;
$L__BB24_8:
	ld.local.v2.f32 	{%f32, %f33}, [%rd29+-8];
	sub.f32 	%f34, %f32, %f4;
	mul.f32 	%f35, %f34, 0f3FB8AA3B;
	ex2.approx.f32 	%f36, %f35;
	add.f32 	%f37, %f93, %f36;
	sub.f32 	%f38, %f33, %f4;
	mul.f32 	%f39, %f38, 0f3FB8AA3B;
	ex2.approx.f32 	%f40, %f39;
	st.local.v2.f32 	[%rd29+-8], {%f36, %f40};
	add.f32 	%f41, %f37, %f40;
	ld.local.v2.f32 	{%f42, %f43}, [%rd29];
	sub.f32 	%f44, %f42, %f4;
	mul.f32 	%f45, %f44, 0f3FB8AA3B;
	ex2.approx.f32 	%f46, %f45;
	add.f32 	%f47, %f41, %f46;
	sub.f32 	%f48, %f43, %f4;
	mul.f32 	%f49, %f48, 0f3FB8AA3B;
	ex2.approx.f32 	%f50, %f49;
	st.local.v2.f32 	[%rd29], {%f46, %f50};
	add.f32 	%f93, %f47, %f50;
	add.s32 	%r67, %r67, 4;
	add.s64 	%rd29, %rd29, 16;
	setp.eq.s32 	%p11, %r67, 0;
	@%p11 bra 	$L__BB24_9;
	bra.uni 	$L__BB24_8;
$L__BB24_9:
	setp.eq.s32 	%p12, %r11, 0;
	@%p12 bra 	$L__BB24_13;
	mul.wide.u32 	%rd19, %r66, 4;
	add.s64 	%rd6, %rd1, %rd19;
	ld.local.f32 	%f51, [%rd6];
	sub.f32 	%f52, %f51, %f4;
	mul.f32 	%f53, %f52, 0f3FB8AA3B;
	ex2.approx.f32 	%f54, %f53;
	st.local.f32 	[%rd6], %f54;
	add.f32 	%f93, %f93, %f54;
	setp.eq.s32 	%p13, %r11, 1;
	@%p13 bra 	$L__BB24_13;
	ld.local.f32 	%f55, [%rd6+4];
	sub.f32 	%f56, %f55, %f4;
	mul.f32 	%f57, %f56, 0f3FB8AA3B;
	ex2.approx.f32 	%f58, %f57;
	st.local.f32 	[%rd6+4], %f58;
	add.f32 	%f93, %f93, %f58;
	setp.eq.s32 	%p14, %r11, 2;
	@%p14 bra 	$L__BB24_13;
	ld.local.f32 	%f59, [%rd6+8];
	sub.f32 	%f60, %f59, %f4;
	mul.f32 	%f61, %f60, 0f3FB8AA3B;
	ex2.approx.f32 	%f62, %f61;
	st.local.f32 	[%rd6+8], %f62;
	add.f32 	%f93, %f93, %f62;
$L__BB24_13:
	setp.eq.s32 	%p15, %r65, 0;
	mov.b32 	%r49, %f93;
	shfl.sync.bfly.b32	%r50|%p16, %r49, 16, 31, -1;
	mov.b32 	%f63, %r50;
	add.f32 	%f64, %f93, %f63;
	mov.b32 	%r51, %f64;
	shfl.sync.bfly.b32	%r52|%p17, %r51, 8, 31, -1;
	mov.b32 	%f65, %r52;
	add.f32 	%f66, %f64, %f65;
	mov.b32 	%r53, %f66;
	shfl.sync.bfly.b32	%r54|%p18, %r53, 4, 31, -1;
	mov.b32 	%f67, %r54;
	add.f32 	%f68, %f66, %f67;
	mov.b32 	%r55, %f68;
	shfl.sync.bfly.b32	%r56|%p19, %r55, 2, 31, -1;
	mov.b32 	%f69, %r56;
	add.f32 	%f70, %f68, %f69;
	mov.b32 	%r57, %f70;
	shfl.sync.bfly.b32	%r58|%p20, %r57, 1, 31, -1;
	mov.b32 	%f71, %r58;
	add.f32 	%f13, %f70, %f71;
	@%p15 bra 	$L__BB24_21;
	and.b32  	%r18, %r65, 3;
	setp.lt.u32 	%p21, %r65, 4;
	mov.b32 	%r68, 0;
	@%p21 bra 	$L__BB24_17;
	and.b32  	%r68, %r65, -4;
	mov.b32 	%r69, 0;
$L__BB24_16:
	mul.wide.u32 	%rd20, %r69, 4;
	add.s64 	%rd21, %rd1, %rd20;
	ld.local.v2.f32 	{%f72, %f73}, [%rd21];
	div.approx.f32 	%f74, %f72, %f13;
	div.approx.f32 	%f75, %f73, %f13;
	st.local.v2.f32 	[%rd21], {%f74, %f75};
	ld.local.v2.f32 	{%f76, %f77}, [%rd21+8];
	div.approx.f32 	%f78, %f76, %f13;
	div.approx.f32 	%f79, %f77, %f13;
	st.local.v2.f32 	[%rd21+8], {%f78, %f79};
	add.s32 	%r69, %r69, 4;
	setp.eq.s32 	%p22, %r69, %r68;
	@%p22 bra 	$L__BB24_17;
	bra.uni 	$L__BB24_16;
$L__BB24_17:
	setp.eq.s32 	%p23, %r18, 0;
	@%p23 bra 	$L__BB24_21;
	mul.wide.u32 	%rd22, %r68, 4;
	add.s64 	%rd9, %rd1, %rd22;
	ld.local.f32 	%f80, [%rd9];
	div.approx.f32 	%f81, %f80, %f13;
	st.local.f32 	[%rd9], %f81;
	setp.eq.s32 	%p24, %r18, 1;
	@%p24 bra 	$L__BB24_21;
	ld.local.f32 	%f82, [%rd9+4];
	div.approx.f32 	%f83, %f82, %f13;
	st.local.f32 	[%rd9+4], %f83;
	setp.eq.s32 	%p25, %r18, 2;
	@%p25 bra 	$L__BB24_21;
	ld.local.f32 	%f84, [%rd9+8];
	div.approx.f32 	%f85, %f84, %f13;
	st.local.f32 	[%rd9+8], %f85;
$L__BB24_21:
	setp.ge.s32 	%p26, %r3, %r29;
	@%p26 bra 	$L__BB24_24;
	mov.b32 	%r71, 0;
	mov.u32 	%r70, %r3;
$L__BB24_23:
	mul.wide.u32 	%rd23, %r71, 4;
	add.s64 	%rd24, %rd1, %rd23;
	ld.local.v2.f32 	{%f86, %f87}, [%rd24];
	cvt.s64.s32 	%rd25, %r70;
	add.s64 	%rd26, %rd25, %rd5;
	shl.b64 	%rd27, %rd26, 2;
	add.s64 	%rd28, %rd3, %rd27;
	st.global.v2.f32 	[%rd28], {%f86, %f87};
	add.s32 	%r71, %r71, 2;
	add.s32 	%r70, %r70, %r4;
	setp.lt.s32 	%p27, %r70, %r29;
	@%p27 bra 	$L__BB24_23;
$L__BB24_24:
	add.s32 	%r62, %r62, %r5;
	setp.lt.s32 	%p28, %r62, %r28;
	@%p28 bra 	$L__BB24_2;
$L__BB24_25:
	ret;

}
	// .globl	_Z17warp_softmax_vec2ILi32ELi27EEvPfS0_ii
.visible .entry _Z17warp_softmax_vec2ILi32ELi27EEvPfS0_ii(
	.param .u64 .ptr .align 1 _Z17warp_softmax_vec2ILi32ELi27EEvPfS0_ii_param_0,
	.param .u64 .ptr .align 1 _Z17warp_softmax_vec2ILi32ELi27EEvPfS0_ii_param_1,
	.param .u32 _Z17warp_softmax_vec2ILi32ELi27EEvPfS0_ii_param_2,
	.param .u32 _Z17warp_softmax_vec2ILi32ELi27EEvPfS0_ii_param_3
)
{
	.local .align 4 .b8 	__local_depot25[108];
	.reg .b64 	%SP;
	.reg .b64 	%SPL;
	.reg .pred 	%p<29>;
	.reg .b32 	%r<72>;
	.reg .b32 	%f<94>;
	.reg .b64 	%rd<30>;

	mov.u64 	%SPL, __local_depot25;
	ld.param.u64 	%rd10, [_Z17warp_softmax_vec2ILi32ELi27EEvPfS0_ii_param_0];
	ld.param.u64 	%rd11, [_Z17warp_softmax_vec2ILi32ELi27EEvPfS0_ii_param_1];
	ld.param.u32 	%r28, [_Z17warp_softmax_vec2ILi32ELi27EEvPfS0_ii_param_2];
	ld.param.u32 	%r29, [_Z17warp_softmax_vec2ILi32ELi27EEvPfS0_ii_param_3];
	add.u64 	%rd1, %SPL, 0;
	mov.u32 	%r30, %tid.y;
	mov.u32 	%r31, %ctaid.x;
	mov.u32 	%r1, %ntid.y;
	mad.lo.s32 	%r62, %r31, %r1, %r30;
	setp.ge.s32 	%p1, %r62, %r28;
	@%p1 bra 	$L__BB25_25;
	mov.u32 	%r32, %tid.x;
	shl.b32 	%r3, %r32, 1;
	mov.u32 	%r33, %ntid.x;
	shl.b32 	%r4, %r33, 1;
	mov.u32 	%r34, %nctaid.x;
	mul.lo.s32 	%r5, %r1, %r34;
	add.s64 	%rd2, %rd1, 8;
	cvta.to.global.u64 	%rd3, %rd11;
	cvta.to.global.u64 	%rd4, %rd10;
$L__BB25_2:
	setp.ge.s32 	%p2, %r3, %r29;
	mul.lo.s32 	%r36, %r62, %r29;
	cvt.s64.s32 	%rd5, %r36;
	mov.b32 	%r65, 0;
	mov.f32 	%f89, 0fFF7FFFFF;
	@%p2 bra 	$L__BB25_5;
	mov.f32 	%f89, 0fFF7FFFFF;
	mov.b32 	%r65, 0;
	mov.u32 	%r63, %r3;
$L__BB25_4:
	cvt.s64.s32 	%rd13, %r63;
	add.s64 	%rd14, %rd13, %rd5;
	shl.b64 	%rd15, %rd14, 2;
	add.s64 	%rd16, %rd4, %rd15;
	ld.global.v2.f32 	{%f16, %f17}, [%rd16];
	mul.wide.u32 	%rd17, %r65, 4;
	add.s64 	%rd18, %rd1, %rd17;
	st.local.f32 	[%rd18], %f16;
	st.local.f32 	[%rd18+4], %f17;
	max.f32 	%f18, %f16, %f17;
	max.f32 	%f89, %f18, %f89;
	add.s32 	%r65, %r65, 2;
	add.s32 	%r63, %r63, %r4;
	setp.lt.s32 	%p3, %r63, %r29;
	@%p3 bra 	$L__BB25_4;
$L__BB25_5:
	mov.b32 	%r38, %f89;
	shfl.sync.bfly.b32	%r39|%p4, %r38, 16, 31, -1;
	mov.b32 	%f20, %r39;
	max.f32 	%f21, %f89, %f20;
	mov.b32 	%r40, %f21;
	shfl.sync.bfly.b32	%r41|%p5, %r40, 8, 31, -1;
	mov.b32 	%f22, %r41;
	max.f32 	%f23, %f21, %f22;
	mov.b32 	%r42, %f23;
	shfl.sync.bfly.b32	%r43|%p6, %r42, 4, 31, -1;
	mov.b32 	%f24, %r43;
	max.f32 	%f25, %f23, %f24;
	mov.b32 	%r44, %f25;
	shfl.sync.bfly.b32	%r45|%p7, %r44, 2, 31, -1;
	mov.b32 	%f26, %r45;
	max.f32 	%f27, %f25, %f26;
	mov.b32 	%r46, %f27;
	shfl.sync.bfly.b32	%r47|%p8, %r46, 1, 31, -1;
	mov.b32 	%f28, %r47;
	max.f32 	%f4, %f27, %f28;
	setp.eq.s32 	%p9, %r65, 0;
	mov.f32 	%f93, 0f00000000;
	@%p9 bra 	$L__BB25_13;
	and.b32  	%r11, %r65, 3;
	setp.lt.u32 	%p10, %r65, 4;
	mov.f32 	%f93, 0f00000000;
	mov.b32 	%r66, 0;
	@%p10 bra 	$L__BB25_9;
	and.b32  	%r66, %r65, -4;
	neg.s32 	%r67, %r66;
	mov.f32 	%f93, 0f00000000;
	mov.u64 	%rd29, %rd2;
$L__BB25_8:
	ld.local.f32 	%f32, [%rd29+-8];
	sub.f32 	%f33, %f32, %f4;
	mul.f32 	%f34, %f33, 0f3FB8AA3B;
	ex2.approx.f32 	%f35, %f34;
	st.local.f32 	[%rd29+-8], %f35;
	add.f32 	%f36, %f93, %f35;
	ld.local.f32 	%f37, [%rd29+-4];
	sub.f32 	%f38, %f37, %f4;
	mul.f32 	%f39, %f38, 0f3FB8AA3B;
	ex2.approx.f32 	%f40, %f39;
	st.local.f32 	[%rd29+-4], %f40;
	add.f32 	%f41, %f36, %f40;
	ld.local.f32 	%f42, [%rd29];
	sub.f32 	%f43, %f42, %f4;
	mul.f32 	%f44, %f43, 0f3FB8AA3B;
	ex2.approx.f32 	%f45, %f44;
	st.local.f32 	[%rd29], %f45;
	add.f32 	%f46, %f41, %f45;
	ld.local.f32 	%f47, [%rd29+4];
	sub.f32 	%f48, %f47, %f4;
	mul.f32 	%f49, %f48, 0f3FB8AA3B;
	ex2.approx.f32 	%f50, %f49;
	st.local.f32 	[%rd29+4], %f50;
	add.f32 	%f93, %f46, %f50;
	add.s32 	%r67, %r67, 4;
	add.s64 	%rd29, %rd29, 16;
	setp.eq.s32 	%p11, %r67, 0;
	@%p11 bra 	$L__BB25_9;
	bra.uni 	$L__BB25_8;
$L__BB25_9:
	setp.eq.s32 	%p12, %r11, 0;
	@%p12 bra 	$L__BB25_13;
	mul.wide.u32 	%rd19, %r66, 4;
	add.s64 	%rd6, %rd1, %rd19;
	ld.local.f32 	%f51, [%rd6];
	sub.f32 	%f52, %f51, %f4;
	mul.f32 	%f53, %f52, 0f3FB8AA3B;
	ex2.approx.f32 	%f54, %f53;
	st.local.f32 	[%rd6], %f54;
	add.f32 	%f93, %f93, %f54;
	setp.eq.s32 	%p13, %r11, 1;
	@%p13 bra 	$L__BB25_13;
	ld.local.f32 	%f55, [%rd6+4];
	sub.f32 	%f56, %f55, %f4;
	mul.f32 	%f57, %f56, 0f3FB8AA3B;
	ex2.approx.f32 	%f58, %f57;
	st.local.f32 	[%rd6+4], %f58;
	add.f32 	%f93, %f93, %f58;
	setp.eq.s32 	%p14, %r11, 2;
	@%p14 bra 	$L__BB25_13;
	ld.local.f32 	%f59, [%rd6+8];
	sub.f32 	%f60, %f59, %f4;
	mul.f32 	%f61, %f60, 0f3FB8AA3B;
	ex2.approx.f32 	%f62, %f61;
	st.local.f32 	[%rd6+8], %f62;
	add.f32 	%f93, %f93, %f62;
$L__BB25_13:
	setp.eq.s32 	%p15, %r65, 0;
	mov.b32 	%r49, %f93;
	shfl.sync.bfly.b32	%r50|%p16, %r49, 16, 31, -1;
	mov.b32 	%f63, %r50;
	add.f32 	%f64, %f93, %f63;
	mov.b32 	%r51, %f64;
	shfl.sync.bfly.b32	%r52|%p17, %r51, 8, 31, -1;
	mov.b32 	%f65, %r52;
	add.f32 	%f66, %f64, %f65;
	mov.b32 	%r53, %f66;
	shfl.sync.bfly.b32	%r54|%p18, %r53, 4, 31, -1;
	mov.b32 	%f67, %r54;
	add.f32 	%f68, %f66, %f67;
	mov.b32 	%r55, %f68;
	shfl.sync.bfly.b32	%r56|%p19, %r55, 2, 31, -1;
	mov.b32 	%f69, %r56;
	add.f32 	%f70, %f68, %f69;
	mov.b32 	%r57, %f70;
	shfl.sync.bfly.b32	%r58|%p20, %r57, 1, 31, -1;
	mov.b32 	%f71, %r58;
	add.f32 	%f13, %f70, %f71;
	@%p15 bra 	$L__BB25_21;
	and.b32  	%r18, %r65, 3;
	setp.lt.u32 	%p21, %r65, 4;
	mov.b32 	%r68, 0;
	@%p21 bra 	$L__BB25_17;
	and.b32  	%r68, %r65, -4;
	mov.b32 	%r69, 0;
$L__BB25_16:
	mul.wide.u32 	%rd20, %r69, 4;
	add.s64 	%rd21, %rd1, %rd20;
	ld.local.f32 	%f72, [%rd21];
	div.approx.f32 	%f73, %f72, %f13;
	st.local.f32 	[%rd21], %f73;
	ld.local.f32 	%f74, [%rd21+4];
	div.approx.f32 	%f75, %f74, %f13;
	st.local.f32 	[%rd21+4], %f75;
	ld.local.f32 	%f76, [%rd21+8];
	div.approx.f32 	%f77, %f76, %f13;
	st.local.f32 	[%rd21+8], %f77;
	ld.local.f32 	%f78, [%rd21+12];
	div.approx.f32 	%f79, %f78, %f13;
	st.local.f32 	[%rd21+12], %f79;
	add.s32 	%r69, %r69, 4;
	setp.eq.s32 	%p22, %r69, %r68;
	@%p22 bra 	$L__BB25_17;
	bra.uni 	$L__BB25_16;
$L__BB25_17:
	setp.eq.s32 	%p23, %r18, 0;
	@%p23 bra 	$L__BB25_21;
	mul.wide.u32 	%rd22, %r68, 4;
	add.s64 	%rd9, %rd1, %rd22;
	ld.local.f32 	%f80, [%rd9];
	div.approx.f32 	%f81, %f80, %f13;
	st.local.f32 	[%rd9], %f81;
	setp.eq.s32 	%p24, %r18, 1;
	@%p24 bra 	$L__BB25_21;
	ld.local.f32 	%f82, [%rd9+4];
	div.approx.f32 	%f83, %f82, %f13;
	st.local.f32 	[%rd9+4], %f83;
	setp.eq.s32 	%p25, %r18, 2;
	@%p25 bra 	$L__BB25_21;
	ld.local.f32 	%f84, [%rd9+8];
	div.approx.f32 	%f85, %f84, %f13;
	st.local.f32 	[%rd9+8], %f85;
$L__BB25_21:
	setp.ge.s32 	%p26, %r3, %r29;
	@%p26 bra 	$L__BB25_24;
	mov.b32 	%r71, 0;
	mov.u32 	%r70, %r3;
$L__BB25_23:
	mul.wide.u32 	%rd23, %r71, 4;
	add.s64 	%rd24, %rd1, %rd23;
	ld.local.f32 	%f86, [%rd24];
	ld.local.f32 	%f87, [%rd24+4];
	cvt.s64.s32 	%rd25, %r70;
	add.s64 	%rd26, %rd25, %rd5;
	shl.b64 	%rd27, %rd26, 2;
	add.s64 	%rd28, %rd3, %rd27;
	st.global.v2.f32 	[%rd28], {%f86, %f87};
	add.s32 	%r71, %r71, 2;
	add.s32 	%r70, %r70, %r4;
	setp.lt.s32 	%p27, %r70, %r29;
	@%p27 bra 	$L__BB25_23;
$L__BB25_24:
	add.s32 	%r62, %r62, %r5;
	setp.lt.s32 	%p28, %r62, %r28;
	@%p28 bra 	$L__BB25_2;
$L__BB25_25:
	ret;

}
	// .globl	_Z17warp_softmax_vec2ILi32ELi28EEvPfS0_ii
.visible .entry _Z17warp_softmax_vec2ILi32ELi28EEvPfS0_ii(
	.param .u64 .ptr .align 1 _Z17warp_softmax_vec2ILi32ELi28EEvPfS0_ii_param_0,
	.param .u64 .ptr .align 1 _Z17warp_softmax_vec2ILi32ELi28EEvPfS0_ii_param_1,
	.param .u32 _Z17warp_softmax_vec2ILi32ELi28EEvPfS0_ii_param_2,
	.param .u32 _Z17warp_softmax_vec2ILi32ELi28EEvPfS0_ii_param_3
)
{
	.local .align 16 .b8 	__local_depot26[112];
	.reg .b64 	%SP;
	.reg .b64 	%SPL;
	.reg .pred 	%p<29>;
	.reg .b32 	%r<72>;
	.reg .b32 	%f<94>;
	.reg .b64 	%rd<29>;

	mov.u64 	%SPL, __local_depot26;
	ld.param.u64 	%rd9, [_Z17warp_softmax_vec2ILi32ELi28EEvPfS0_ii_param_0];
	ld.param.u64 	%rd10, [_Z17warp_softmax_vec2ILi32ELi28EEvPfS0_ii_param_1];
	ld.param.u32 	%r28, [_Z17warp_softmax_vec2ILi32ELi28EEvPfS0_ii_param_2];
	ld.param.u32 	%r29, [_Z17warp_softmax_vec2ILi32ELi28EEvPfS0_ii_param_3];
	add.u64 	%rd1, %SPL, 0;
	mov.u32 	%r30, %tid.y;
	mov.u32 	%r31, %ctaid.x;
	mov.u32 	%r1, %ntid.y;
	mad.lo.s32 	%r62, %r31, %r1, %r30;
	setp.ge.s32 	%p1, %r62, %r28;
	@%p1 bra 	$L__BB26_25;
	mov.u32 	%r32, %tid.x;
	shl.b32 	%r3, %r32, 1;
	mov.u32 	%r33, %ntid.x;
	shl.b32 	%r4, %r33, 1;
	mov.u32 	%r34, %nctaid.x;
	mul.lo.s32 	%r5, %r1, %r34;
	cvta.to.global.u64 	%rd2, %rd10;
	cvta.to.global.u64 	%rd3, %rd9;
$L__BB26_2:
	setp.ge.s32 	%p2, %r3, %r29;
	mul.lo.s32 	%r36, %r62, %r29;
	cvt.s64.s32 	%rd4, %r36;
	mov.b32 	%r65, 0;
	mov.f32 	%f89, 0fFF7FFFFF;
	@%p2 bra 	$L__BB26_5;
	mov.f32 	%f89, 0fFF7FFFFF;
	mov.b32 	%r65, 0;
	mov.u32 	%r63, %r3;
$L__BB26_4:
	cvt.s64.s32 	%rd12, %r63;
	add.s64 	%rd13, %rd12, %rd4;
	shl.b64 	%rd14, %rd13, 2;
	add.s64 	%rd15, %rd3, %rd14;
	ld.global.v2.f32 	{%f16, %f17}, [%rd15];
	mul.wide.u32 	%rd16, %r65, 4;
	add.s64 	%rd17, %rd1, %rd16;
	st.local.v2.f32 	[%rd17], {%f16, %f17};
	max.f32 	%f18, %f16, %f17;
	max.f32 	%f89, %f18, %f89;
	add.s32 	%r65, %r65, 2;
	add.s32 	%r63, %r63, %r4;
	setp.lt.s32 	%p3, %r63, %r29;
	@%p3 bra 	$L__BB26_4;
$L__BB26_5:
	mov.b32 	%r38, %f89;
	shfl.sync.bfly.b32	%r39|%p4, %r38, 16, 31, -1;
	mov.b32 	%f20, %r39;
	max.f32 	%f21, %f89, %f20;
	mov.b32 	%r40, %f21;
	shfl.sync.bfly.b32	%r41|%p5, %r40, 8, 31, -1;
	mov.b32 	%f22, %r41;
	max.f32 	%f23, %f21, %f22;
	mov.b32 	%r42, %f23;
	shfl.sync.bfly.b32	%r43|%p6, %r42, 4, 31, -1;
	mov.b32 	%f24, %r43;
	max.f32 	%f25, %f23, %f24;
	mov.b32 	%r44, %f25;
	shfl.sync.bfly.b32	%r45|%p7, %r44, 2, 31, -1;
	mov.b32 	%f26, %r45;
	max.f32 	%f27, %f25, %f26;
	mov.b32 	%r46, %f27;
	shfl.sync.bfly.b32	%r47|%p8, %r46, 1, 31, -1;
	mov.b32 	%f28, %r47;
	max.f32 	%f4, %f27, %f28;
	setp.eq.s32 	%p9, %r65, 0;
	mov.f32 	%f93, 0f00000000;
	@%p9 bra 	$L__BB26_13;
	and.b32  	%r11, %r65, 3;
	setp.lt.u32 	%p10, %r65, 4;
	mov.f32 	%f93, 0f00000000;
	mov.b32 	%r66, 0;
	@%p10 bra 	$L__BB26_9;
	and.b32  	%r66, %r65, -4;
	neg.s32 	%r67, %r66;
	mov.f32 	%f93, 0f00000000;
	mov.u64 	%rd28, %rd1;
$L__BB26_8:
	ld.local.v4.f32 	{%f32, %f33, %f34, %f35}, [%rd28];
	sub.f32 	%f36, %f32, %f4;
	mul.f32 	%f37, %f36, 0f3FB8AA3B;
	ex2.approx.f32 	%f38, %f37;
	add.f32 	%f39, %f93, %f38;
	sub.f32 	%f40, %f33, %f4;
	mul.f32 	%f41, %f40, 0f3FB8AA3B;
	ex2.approx.f32 	%f42, %f41;
	add.f32 	%f43, %f39, %f42;
	sub.f32 	%f44, %f34, %f4;
	mul.f32 	%f45, %f44, 0f3FB8AA3B;
	ex2.approx.f32 	%f46, %f45;
	add.f32 	%f47, %f43, %f46;
	sub.f32 	%f48, %f35, %f4;
	mul.f32 	%f49, %f48, 0f3FB8AA3B;
	ex2.approx.f32 	%f50, %f49;
	st.local.v4.f32 	[%rd28], {%f38, %f42, %f46, %f50};
	add.f32 	%f93, %f47, %f50;
	add.s32 	%r67, %r67, 4;
	add.s64 	%rd28, %rd28, 16;
	setp.eq.s32 	%p11, %r67, 0;
	@%p11 bra 	$L__BB26_9;
	bra.uni 	$L__BB26_8;
$L__BB26_9:
	setp.eq.s32 	%p12, %r11, 0;
	@%p12 bra 	$L__BB26_13;
	mul.wide.u32 	%rd18, %r66, 4;
	add.s64 	%rd5, %rd1, %rd18;
	ld.local.f32 	%f51, [%rd5];
	sub.f32 	%f52, %f51, %f4;
	mul.f32 	%f53, %f52, 0f3FB8AA3B;
	ex2.approx.f32 	%f54, %f53;
	st.local.f32 	[%rd5], %f54;
	add.f32 	%f93, %f93, %f54;
	setp.eq.s32 	%p13, %r11, 1;
	@%p13 bra 	$L__BB26_13;
	ld.local.f32 	%f55, [%rd5+4];
	sub.f32 	%f56, %f55, %f4;
	mul.f32 	%f57, %f56, 0f3FB8AA3B;
	ex2.approx.f32 	%f58, %f57;
	st.local.f32 	[%rd5+4], %f58;
	add.f32 	%f93, %f93, %f58;
	setp.eq.s32 	%p14, %r11, 2;
	@%p14 bra 	$L__BB26_13;
	ld.local.f32 	%f59, [%rd5+8];
	sub.f32 	%f60, %f59, %f4;
	mul.f32 	%f61, %f60, 0f3FB8AA3B;
	ex2.approx.f32 	%f62, %f61;
	st.local.f32 	[%rd5+8], %f62;
	add.f32 	%f93, %f93, %f62;
$L__BB26_13:
	setp.eq.s32 	%p15, %r65, 0;
	mov.b32 	%r49, %f93;
	shfl.sync.bfly.b32	%r50|%p16, %r49, 16, 31, -1;
	mov.b32 	%f63, %r50;
	add.f32 	%f64, %f93, %f63;
	mov.b32 	%r51, %f64;
	shfl.sync.bfly.b32	%r52|%p17, %r51, 8, 31, -1;
	mov.b32 	%f65, %r52;
	add.f32 	%f66, %f64, %f65;
	mov.b32 	%r53, %f66;
	shfl.sync.bfly.b32	%r54|%p18, %r53, 4, 31, -1;
	mov.b32 	%f67, %r54;
	add.f32 	%f68, %f66, %f67;
	mov.b32 	%r55, %f68;
	shfl.sync.bfly.b32	%r56|%p19, %r55, 2, 31, -1;
	mov.b32 	%f69, %r56;
	add.f32 	%f70, %f68, %f69;
	mov.b32 	%r57, %f70;
	shfl.sync.bfly.b32	%r58|%p20, %r57, 1, 31, -1;
	mov.b32 	%f71, %r58;
	add.f32 	%f13, %f70, %f71;
	@%p15 bra 	$L__BB26_21;
	and.b32  	%r18, %r65, 3;
	setp.lt.u32 	%p21, %r65, 4;
	mov.b32 	%r68, 0;
	@%p21 bra 	$L__BB26_17;
	and.b32  	%r68, %r65, -4;
	mov.b32 	%r69, 0;
$L__BB26_16:
	mul.wide.u32 	%rd19, %r69, 4;
	add.s64 	%rd20, %rd1, %rd19;
	ld.local.v4.f32 	{%f72, %f73, %f74, %f75}, [%rd20];
	div.approx.f32 	%f76, %f72, %f13;
	div.approx.f32 	%f77, %f73, %f13;
	div.approx.f32 	%f78, %f74, %f13;
	div.approx.f32 	%f79, %f75, %f13;
	st.local.v4.f32 	[%rd20], {%f76, %f77, %f78, %f79};
	add.s32 	%r69, %r69, 4;
	setp.eq.s32 	%p22, %r69, %r68;
	@%p22 bra 	$L__BB26_17;
	bra.uni 	$L__BB26_16;
$L__BB26_17:
	setp.eq.s32 	%p23, %r18, 0;
	@%p23 bra 	$L__BB26_21;
	mul.wide.u32 	%rd21, %r68, 4;
	add.s64 	%rd8, %rd1, %rd21;
	ld.local.f32 	%f80, [%rd8];
	div.approx.f32 	%f81, %f80, %f13;
	st.local.f32 	[%rd8], %f81;
	setp.eq.s32 	%p24, %r18, 1;
	@%p24 bra 	$L__BB26_21;
	ld.local.f32 	%f82, [%rd8+4];
	div.approx.f32 	%f83, %f82, %f13;
	st.local.f32 	[%rd8+4], %f83;
	setp.eq.s32 	%p25, %r18, 2;
	@%p25 bra 	$L__BB26_21;
	ld.local.f32 	%f84, [%rd8+8];
	div.approx.f32 	%f85, %f84, %f13;
	st.local.f32 	[%rd8+8], %f85;
$L__BB26_21:
	setp.ge.s32 	%p26, %r3, %r29;
	@%p26 bra 	$L__BB26_24;
	mov.b32 	%r71, 0;
	mov.u32 	%r70, %r3;
$L__BB26_23:
	mul.wide.u32 	%rd22, %r71, 4;
	add.s64 	%rd23, %rd1, %rd22;
	ld.local.v2.f32 	{%f86, %f87}, [%rd23];
	cvt.s64.s32 	%rd24, %r70;
	add.s64 	%rd25, %rd24, %rd4;
	shl.b64 	%rd26, %rd25, 2;
	add.s64 	%rd27, %rd2, %rd26;
	st.global.v2.f32 	[%rd27], {%f86, %f87};
	add.s32 	%r71, %r71, 2;
	add.s32 	%r70, %r70, %r4;
	setp.lt.s32 	%p27, %r70, %r29;
	@%p27 bra 	$L__BB26_23;
$L__BB26_24:
	add.s32 	%r62, %r62, %r5;
	setp.lt.s32 	%p28, %r62, %r28;
	@%p28 bra 	$L__BB26_2;
$L__BB26_25:
	ret;

}
	// .globl	_Z17warp_softmax_vec2ILi32ELi29EEvPfS0_ii
.visible .entry _Z17warp_softmax_vec2ILi32ELi29EEvPfS0_ii(
	.param .u64 .ptr .align 1 _Z17warp_softmax_vec2ILi32ELi29EEvPfS0_ii_param_0,
	.param .u64 .ptr .align 1 _Z17warp_softmax_vec2ILi32ELi29EEvPfS0_ii_param_1,
	.param .u32 _Z17warp_softmax_vec2ILi32ELi29EEvPfS0_ii_param_2,
	.param .u32 _Z17warp_softmax_vec2ILi32ELi29EEvPfS0_ii_param_3
)
{
	.local .align 4 .b8 	__local_depot27[116];
	.reg .b64 	%SP;
	.reg .b64 	%SPL;
	.reg .pred 	%p<29>;
	.reg .b32 	%r<72>;
	.reg .b32 	%f<94>;
	.reg .b64 	%rd<30>;

	mov.u64 	%SPL, __local_depot27;
	ld.param.u64 	%rd10, [_Z17warp_softmax_vec2ILi32ELi29EEvPfS0_ii_param_0];
	ld.param.u64 	%rd11, [_Z17warp_softmax_vec2ILi32ELi29EEvPfS0_ii_param_1];
	ld.param.u32 	%r28, [_Z17warp_softmax_vec2ILi32ELi29EEvPfS0_ii_param_2];
	ld.param.u32 	%r29, [_Z17warp_softmax_vec2ILi32ELi29EEvPfS0_ii_param_3];
	add.u64 	%rd1, %SPL, 0;
	mov.u32 	%r30, %tid.y;
	mov.u32 	%r31, %ctaid.x;
	mov.u32 	%r1, %ntid.y;
	mad.lo.s32 	%r62, %r31, %r1, %r30;
	setp.ge.s32 	%p1, %r62, %r28;
	@%p1 bra 	$L__BB27_25;
	mov.u32 	%r32, %tid.x;
	shl.b32 	%r3, %r32, 1;
	mov.u32 	%r33, %ntid.x;
	shl.b32 	%r4, %r33, 1;
	mov.u32 	%r34, %nctaid.x;
	mul.lo.s32 	%r5, %r1, %r34;
	add.s64 	%rd2, %rd1, 8;
	cvta.to.global.u64 	%rd3, %rd11;
	cvta.to.global.u64 	%rd4, %rd10;
$L__BB27_2:
	setp.ge.s32 	%p2, %r3, %r29;
	mul.lo.s32 	%r36, %r62, %r29;
	cvt.s64.s32 	%rd5, %r36;
	mov.b32 	%r65, 0;
	mov.f32 	%f89, 0fFF7FFFFF;
	@%p2 bra 	$L__BB27_5;
	mov.f32 	%f89, 0fFF7FFFFF;
	mov.b32 	%r65, 0;
	mov.u32 	%r63, %r3;
$L__BB27_4:
	cvt.s64.s32 	%rd13, %r63;
	add.s64 	%rd14, %rd13, %rd5;
	shl.b64 	%rd15, %rd14, 2;
	add.s64 	%rd16, %rd4, %rd15;
	ld.global.v2.f32 	{%f16, %f17}, [%rd16];
	mul.wide.u32 	%rd17, %r65, 4;
	add.s64 	%rd18, %rd1, %rd17;
	st.local.f32 	[%rd18], %f16;
	st.local.f32 	[%rd18+4], %f17;
	max.f32 	%f18, %f16, %f17;
	max.f32 	%f89, %f18, %f89;
	add.s32 	%r65, %r65, 2;
	add.s32 	%r63, %r63, %r4;
	setp.lt.s32 	%p3, %r63, %r29;
	@%p3 bra 	$L__BB27_4;
$L__BB27_5:
	mov.b32 	%r38, %f89;
	shfl.sync.bfly.b32	%r39|%p4, %r38, 16, 31, -1;
	mov.b32 	%f20, %r39;
	max.f32 	%f21, %f89, %f20;
	mov.b32 	%r40, %f21;
	shfl.sync.bfly.b32	%r41|%p5, %r40, 8, 31, -1;
	mov.b32 	%f22, %r41;
	max.f32 	%f23, %f21, %f22;
	mov.b32 	%r42, %f23;
	shfl.sync.bfly.b32	%r43|%p6, %r42, 4, 31, -1;
	mov.b32 	%f24, %r43;
	max.f32 	%f25, %f23, %f24;
	mov.b32 	%r44, %f25;
	shfl.sync.bfly.b32	%r45|%p7, %r44, 2, 31, -1;
	mov.b32 	%f26, %r45;
	max.f32 	%f27, %f25, %f26;
	mov.b32 	%r46, %f27;
	shfl.sync.bfly.b32	%r47|%p8, %r46, 1, 31, -1;
	mov.b32 	%f28, %r47;
	max.f32 	%f4, %f27, %f28;
	setp.eq.s32 	%p9, %r65, 0;
	mov.f32 	%f93, 0f00000000;
	@%p9 bra 	$L__BB27_13;
	and.b32  	%r11, %r65, 3;
	setp.lt.u32 	%p10, %r65, 4;
	mov.f32 	%f93, 0f00000000;
	mov.b32 	%r66, 0;
	@%p10 bra 	$L__BB27_9;
	and.b32  	%r66, %r65, -4;
	neg.s32 	%r67, %r66;
	mov.f32 	%f93, 0f00000000;
	mov.u64 	%rd29, %rd2;
$L__BB27_8:
	ld.local.f32 	%f32, [%rd29+-8];
	sub.f32 	%f33, %f32, %f4;
	mul.f32 	%f34, %f33, 0f3FB8AA3B;
	ex2.approx.f32 	%f35, %f34;
	st.local.f32 	[%rd29+-8], %f35;
	add.f32 	%f36, %f93, %f35;
	ld.local.f32 	%f37, [%rd29+-4];
	sub.f32 	%f38, %f37, %f4;
	mul.f32 	%f39, %f38, 0f3FB8AA3B;
	ex2.approx.f32 	%f40, %f39;
	st.local.f32 	[%rd29+-4], %f40;
	add.f32 	%f41, %f36, %f40;
	ld.local.f32 	%f42, [%rd29];
	sub.f32 	%f43, %f42, %f4;
	mul.f32 	%f44, %f43, 0f3FB8AA3B;
	ex2.approx.f32 	%f45, %f44;
	st.local.f32 	[%rd29], %f45;
	add.f32 	%f46, %f41, %f45;
	ld.local.f32 	%f47, [%rd29+4];
	sub.f32 	%f48, %f47, %f4;
	mul.f32 	%f49, %f48, 0f3FB8AA3B;
	ex2.approx.f32 	%f50, %f49;
	st.local.f32 	[%rd29+4], %f50;
	add.f32 	%f93, %f46, %f50;
	add.s32 	%r67, %r67, 4;
	add.s64 	%rd29, %rd29, 16;
	setp.eq.s32 	%p11, %r67, 0;
	@%p11 bra 	$L__BB27_9;
	bra.uni 	$L__BB27_8;
$L__BB27_9:
	setp.eq.s32 	%p12, %r11, 0;
	@%p12 bra 	$L__BB27_13;
	mul.wide.u32 	%rd19, %r66, 4;
	add.s64 	%rd6, %rd1, %rd19;
	ld.local.f32 	%f51, [%rd6];
	sub.f32 	%f52, %f51, %f4;
	mul.f32 	%f53, %f52, 0f3FB8AA3B;
	ex2.approx.f32 	%f54, %f53;
	st.local.f32 	[%rd6], %f54;
	add.f32 	%f93, %f93, %f54;
	setp.eq.s32 	%p13, %r11, 1;
	@%p13 bra 	$L__BB27_13;
	ld.local.f32 	%f55, [%rd6+4];
	sub.f32 	%f56, %f55, %f4;
	mul.f32 	%f57, %f56, 0f3FB8AA3B;
	ex2.approx.f32 	%f58, %f57;
	st.local.f32 	[%rd6+4], %f58;
	add.f32 	%f93, %f93, %f58;
	setp.eq.s32 	%p14, %r11, 2;
	@%p14 bra 	$L__BB27_13;
	ld.local.f32 	%f59, [%rd6+8];
	sub.f32 	%f60, %f59, %f4;
	mul.f32 	%f61, %f60, 0f3FB8AA3B;
	ex2.approx.f32 	%f62, %f61;
	st.local.f32 	[%rd6+8], %f62;
	add.f32 	%f93, %f93, %f62;
$L__BB27_13:
	setp.eq.s32 	%p15, %r65, 0;
	mov.b32 	%r49, %f93;
	shfl.sync.bfly.b32	%r50|%p16, %r49, 16, 31, -1;
	mov.b32 	%f63, %r50;
	add.f32 	%f64, %f93, %f63;
	mov.b32 	%r51, %f64;
	shfl.sync.bfly.b32	%r52|%p17, %r51, 8, 31, -1;
	mov.b32 	%f65, %r52;
	add.f32 	%f66, %f64, %f65;
	mov.b32 	%r53, %f66;
	shfl.sync.bfly.b32	%r54|%p18, %r53, 4, 31, -1;
	mov.b32 	%f67, %r54;
	add.f32 	%f68, %f66, %f67;
	mov.b32 	%r55, %f68;
	shfl.sync.bfly.b32	%r56|%p19, %r55, 2, 31, -1;
	mov.b32 	%f69, %r56;
	add.f32 	%f70, %f68, %f69;
	mov.b32 	%r57, %f70;
	shfl.sync.bfly.b32	%r58|%p20, %r57, 1, 31, -1;
	mov.b32 	%f71, %r58;
	add.f32 	%f13, %f70, %f71;
	@%p15 bra 	$L__BB27_21;
	and.b32  	%r18, %r65, 3;
	setp.lt.u32 	%p21, %r65, 4;
	mov.b32 	%r68, 0;
	@%p21 bra 	$L__BB27_17;
	and.b32  	%r68, %r65, -4;
	mov.b32 	%r69, 0;
$L__BB27_16:
	mul.wide.u32 	%rd20, %r69, 4;
	add.s64 	%rd21, %rd1, %rd20;
	ld.local.f32 	%f72, [%rd21];
	div.approx.f32 	%f73, %f72, %f13;
	st.local.f32 	[%rd21], %f73;
	ld.local.f32 	%f74, [%rd21+4];
	div.approx.f32 	%f75, %f74, %f13;
	st.local.f32 	[%rd21+4], %f75;
	ld.local.f32 	%f76, [%rd21+8];
	div.approx.f32 	%f77, %f76, %f13;
	st.local.f32 	[%rd21+8], %f77;
	ld.local.f32 	%f78, [%rd21+12];
	div.approx.f32 	%f79, %f78, %f13;
	st.local.f32 	[%rd21+12], %f79;
	add.s32 	%r69, %r69, 4;
	setp.eq.s32 	%p22, %r69, %r68;
	@%p22 bra 	$L__BB27_17;
	bra.uni 	$L__BB27_16;
$L__BB27_17:
	setp.eq.s32 	%p23, %r18, 0;
	@%p23 bra 	$L__BB27_21;
	mul.wide.u32 	%rd22, %r68, 4;
	add.s64 	%rd9, %rd1, %rd22;
	ld.local.f32 	%f80, [%rd9];
	div.approx.f32 	%f81, %f80, %f13;
	st.local.f32 	[%rd9], %f81;
	setp.eq.s32 	%p24, %r18, 1;
	@%p24 bra 	$L__BB27_21;
	ld.local.f32 	%f82, [%rd9+4];
	div.approx.f32 	%f83, %f82, %f13;
	st.local.f32 	[%rd9+4], %f83;
	setp.eq.s32 	%p25, %r18, 2;
	@%p25 bra 	$L__BB27_21;
	ld.local.f32 	%f84, [%rd9+8];
	div.approx.f32 	%f85, %f84, %f13;
	st.local.f32 	[%rd9+8], %f85;
$L__BB27_21:
	setp.ge.s32 	%p26, %r3, %r29;
	@%p26 bra 	$L__BB27_24;
	mov.b32 	%r71, 0;
	mov.u32 	%r70, %r3;
$L__BB27_23:
	mul.wide.u32 	%rd23, %r71, 4;
	add.s64 	%rd24, %rd1, %rd23;
	ld.local.f32 	%f86, [%rd24];
	ld.local.f32 	%f87, [%rd24+4];
	cvt.s64.s32 	%rd25, %r70;
	add.s64 	%rd26, %rd25, %rd5;
	shl.b64 	%rd27, %rd26, 2;
	add.s64 	%rd28, %rd3, %rd27;
	st.global.v2.f32 	[%rd28], {%f86, %f87};
	add.s32 	%r71, %r71, 2;
	add.s32 	%r70, %r70, %r4;
	setp.lt.s32 	%p27, %r70, %r29;
	@%p27 bra 	$L__BB27_23;
$L__BB27_24:
	add.s32 	%r62, %r62, %r5;
	setp.lt.s32 	%p28, %r62, %r28;
	@%p28 bra 	$L__BB27_2;
$L__BB27_25:
	ret;

}
	// .globl	_Z17warp_softmax_vec2ILi32ELi30EEvPfS0_ii
.visible .entry _Z17warp_softmax_vec2ILi32ELi30EEvPfS0_ii(
	.param .u64 .ptr .align 1 _Z17warp_softmax_vec2ILi32ELi30EEvPfS0_ii_param_0,
	.param .u64 .ptr .align 1 _Z17warp_softmax_vec2ILi32ELi30EEvPfS0_ii_param_1,
	.param .u32 _Z17warp_softmax_vec2ILi32ELi30EEvPfS0_ii_param_2,
	.param .u32 _Z17warp_softmax_vec2ILi32ELi30EEvPfS0_ii_param_3
)
{
	.local .align 8 .b8 	__local_depot28[120];
	.reg .b64 	%SP;
	.reg .b64 	%SPL;
	.reg .pred 	%p<29>;
	.reg .b32 	%r<72>;
	.reg .b32 	%f<94>;
	.reg .b64 	%rd<30>;

	mov.u64 	%SPL, __local_depot28;
	ld.param.u64 	%rd10, [_Z17warp_softmax_vec2ILi32ELi30EEvPfS0_ii_param_0];
	ld.param.u64 	%rd11, [_Z17warp_softmax_vec2ILi32ELi30EEvPfS0_ii_param_1];
	ld.param.u32 	%r28, [_Z17warp_softmax_vec2ILi32ELi30EEvPfS0_ii_param_2];
	ld.param.u32 	%r29, [_Z17warp_softmax_vec2ILi32ELi30EEvPfS0_ii_param_3];
	add.u64 	%rd1, %SPL, 0;
	mov.u32 	%r30, %tid.y;
	mov.u32 	%r31, %ctaid.x;
	mov.u32 	%r1, %ntid.y;
	mad.lo.s32 	%r62, %r31, %r1, %r30;
	setp.ge.s32 	%p1, %r62, %r28;
	@%p1 bra 	$L__BB28_25;
	mov.u32 	%r32, %tid.x;
	shl.b32 	%r3, %r32, 1;
	mov.u32 	%r33, %ntid.x;
	shl.b32 	%r4, %r33, 1;
	mov.u32 	%r34, %nctaid.x;
	mul.lo.s32 	%r5, %r1, %r34;
	add.s64 	%rd2, %rd1, 8;
	cvta.to.global.u64 	%rd3, %rd11;
	cvta.to.global.u64 	%rd4, %rd10;
$L__BB28_2:
	setp.ge.s32 	%p2, %r3, %r29;
	mul.lo.s32 	%r36, %r62, %r29;
	cvt.s64.s32 	%rd5, %r36;
	mov.b32 	%r65, 0;
	mov.f32 	%f89, 0fFF7FFFFF;
	@%p2 bra 	$L__BB28_5;
	mov.f32 	%f89, 0fFF7FFFFF;
	mov.b32 	%r65, 0;
	mov.u32 	%r63, %r3;
$L__BB28_4:
	cvt.s64.s32 	%rd13, %r63;
	add.s64 	%rd14, %rd13, %rd5;
	shl.b64 	%rd15, %rd14, 2;
	add.s64 	%rd16, %rd4, %rd15;
	ld.global.v2.f32 	{%f16, %f17}, [%rd16];
	mul.wide.u32 	%rd17, %r65, 4;
	add.s64 	%rd18, %rd1, %rd17;
	st.local.v2.f32 	[%rd18], {%f16, %f17};
	max.f32 	%f18, %f16, %f17;
	max.f32 	%f89, %f18, %f89;
	add.s32 	%r65, %r65, 2;
	add.s32 	%r63, %r63, %r4;
	setp.lt.s32 	%p3, %r63, %r29;
	@%p3 bra 	$L__BB28_4;
$L__BB28_5:
	mov.b32 	%r38, %f89;
	shfl.sync.bfly.b32	%r39|%p4, %r38, 16, 31, -1;
	mov.b32 	%f20, %r39;
	max.f32 	%f21, %f89, %f20;
	mov.b32 	%r40, %f21;
	shfl.sync.bfly.b32	%r41|%p5, %r40, 8, 31, -1;
	mov.b32 	%f22, %r41;
	max.f32 	%f23, %f21, %f22;
	mov.b32 	%r42, %f23;
	shfl.sync.bfly.b32	%r43|%p6, %r42, 4, 31, -1;
	mov.b32 	%f24, %r43;
	max.f32 	%f25, %f23, %f24;
	mov.b32 	%r44, %f25;
	shfl.sync.bfly.b32	%r45|%p7, %r44, 2, 31, -1;
	mov.b32 	%f26, %r45;
	max.f32 	%f27, %f25, %f26;
	mov.b32 	%r46, %f27;
	shfl.sync.bfly.b32	%r47|%p8, %r46, 1, 31, -1;
	mov.b32 	%f28, %r47;
	max.f32 	%f4, %f27, %f28;
	setp.eq.s32 	%p9, %r65, 0;
	mov.f32 	%f93, 0f00000000;
	@%p9 bra 	$L__BB28_13;
	and.b32  	%r11, %r65, 3;
	setp.lt.u32 	%p10, %r65, 4;
	mov.f32 	%f93, 0f00000000;
	mov.b32 	%r66, 0;
	@%p10 bra 	$L__BB28_9;
	and.b32  	%r66, %r65, -4;
	neg.s32 	%r67, %r66;
	mov.f32 	%f93, 0f00000000;
	mov.u64 	%rd29, %rd2;
$L__BB28_8:
	ld.local.v2.f32 	{%f32, %f33}, [%rd29+-8];
	sub.f32 	%f34, %f32, %f4;
	mul.f32 	%f35, %f34, 0f3FB8AA3B;
	ex2.approx.f32 	%f36, %f35;
	add.f32 	%f37, %f93, %f36;
	sub.f32 	%f38, %f33, %f4;
	mul.f32 	%f39, %f38, 0f3FB8AA3B;
	ex2.approx.f32 	%f40, %f39;
	st.local.v2.f32 	[%rd29+-8], {%f36, %f40};
	add.f32 	%f41, %f37, %f40;
	ld.local.v2.f32 	{%f42, %f43}, [%rd29];
	sub.f32 	%f44, %f42, %f4;
	mul.f32 	%f45, %f44, 0f3FB8AA3B;
	ex2.approx.f32 	%f46, %f45;
	add.f32 	%f47, %f41, %f46;
	sub.f32 	%f48, %f43, %f4;
	mul.f32 	%f49, %f48, 0f3FB8AA3B;
	ex2.approx.f32 	%f50, %f49;
	st.local.v2.f32 	[%rd29], {%f46, %f50};
	add.f32 	%f93, %f47, %f50;
	add.s32 	%r67, %r67, 4;
	add.s64 	%rd29, %rd29, 16;
	setp.eq.s32 	%p11, %r67, 0;
	@%p11 bra 	$L__BB28_9;
	bra.uni 	$L__BB28_8;
$L__BB28_9:
	setp.eq.s32 	%p12, %r11, 0;
	@%p12 bra 	$L__BB28_13;
	mul.wide.u32 	%rd19, %r66, 4;
	add.s64 	%rd6, %rd1, %rd19;
	ld.local.f32 	%f51, [%rd6];
	sub.f32 	%f52, %f51, %f4;
	mul.f32 	%f53, %f52, 0f3FB8AA3B;
	ex2.approx.f32 	%f54, %f53;
	st.local.f32 	[%rd6], %f54;
	add.f32 	%f93, %f93, %f54;
	setp.eq.s32 	%p13, %r11, 1;
	@%p13 bra 	$L__BB28_13;
	ld.local.f32 	%f55, [%rd6+4];
	sub.f32 	%f56, %f55, %f4;
	mul.f32 	%f57, %f56, 0f3FB8AA3B;
	ex2.approx.f32 	%f58, %f57;
	st.local.f32 	[%rd6+4], %f58;
	add.f32 	%f93, %f93, %f58;
	setp.eq.s32 	%p14, %r11, 2;
	@%p14 bra 	$L__BB28_13;
	ld.local.f32 	%f59, [%rd6+8];
	sub.f32 	%f60, %f59, %f4;
	mul.f32 	%f61, %f60, 0f3FB8AA3B;
	ex2.approx.f32 	%f62, %f61;
	st.local.f32 	[%rd6+8], %f62;
	add.f32 	%f93, %f93, %f62;
$L__BB28_13:
	setp.eq.s32 	%p15, %r65, 0;
	mov.b32 	%r49, %f93;
	shfl.sync.bfly.b32	%r50|%p16, %r49, 16, 31, -1;
	mov.b32 	%f63, %r50;
	add.f32 	%f64, %f93, %f63;
	mov.b32 	%r51, %f64;
	shfl.sync.bfly.b32	%r52|%p17, %r51, 8, 31, -1;
	mov.b32 	%f65, %r52;
	add.f32 	%f66, %f64, %f65;
	mov.b32 	%r53, %f66;
	shfl.sync.bfly.b32	%r54|%p18, %r53, 4, 31, -1;
	mov.b32 	%f67, %r54;
	add.f32 	%f68, %f66, %f67;
	mov.b32 	%r55, %f68;
	shfl.sync.bfly.b32	%r56|%p19, %r55, 2, 31, -1;
	mov.b32 	%f69, %r56;
	add.f32 	%f70, %f68, %f69;
	mov.b32 	%r57, %f70;
	shfl.sync.bfly.b32	%r58|%p20, %r57, 1, 31, -1;
	mov.b32 	%f71, %r58;
	add.f32 	%f13, %f70, %f71;
	@%p15 bra 	$L__BB28_21;
	and.b32  	%r18, %r65, 3;
	setp.lt.u32 	%p21, %r65, 4;
	mov.b32 	%r68, 0;
	@%p21 bra 	$L__BB28_17;
	and.b32  	%r68, %r65, -4;
	mov.b32 	%r69, 0;
$L__BB28_16:
	mul.wide.u32 	%rd20, %r69, 4;
	add.s64 	%rd21, %rd1, %rd20;
	ld.local.v2.f32 	{%f72, %f73}, [%rd21];
	div.approx.f32 	%f74, %f72, %f13;
	div.approx.f32 	%f75, %f73, %f13;
	st.local.v2.f32 	[%rd21], {%f74, %f75};
	ld.local.v2.f32 	{%f76, %f77}, [%rd21+8];
	div.approx.f32 	%f78, %f76, %f13;
	div.approx.f32 	%f79, %f77, %f13;
	st.local.v2.f32 	[%rd21+8], {%f78, %f79};
	add.s32 	%r69, %r69, 4;
	setp.eq.s32 	%p22, %r69, %r68;
	@%p22 bra 	$L__BB28_17;
	bra.uni 	$L__BB28_16;
$L__BB28_17:
	setp.eq.s32 	%p23, %r18, 0;
	@%p23 bra 	$L__BB28_21;
	mul.wide.u32 	%rd22, %r68, 4;
	add.s64 	%rd9, %rd1, %rd22;
	ld.local.f32 	%f80, [%rd9];
	div.approx.f32 	%f81, %f80, %f13;
	st.local.f32 	[%rd9], %f81;
	setp.eq.s32 	%p24, %r18, 1;
	@%p24 bra 	$L__BB28_21;
	ld.local.f32 	%f82, [%rd9+4];
	div.approx.f32 	%f83, %f82, %f13;
	st.local.f32 	[%rd9+4], %f83;
	setp.eq.s32 	%p25, %r18, 2;
	@%p25 bra 	$L__BB28_21;
	ld.local.f32 	%f84, [%rd9+8];
	div.approx.f32 	%f85, %f84, %f13;
	st.local.f32 	[%rd9+8], %f85;
$L__BB28_21:
	setp.ge.s32 	%p26, %r3, %r29;
	@%p26 bra 	$L__BB28_24;
	mov.b32 	%r71, 0;
	mov.u32 	%r70, %r3;
$L__BB28_23:
	mul.wide.u32 	%rd23, %r71, 4;
	add.s64 	%rd24, %rd1, %rd23;
	ld.local.v2.f32 	{%f86, %f87}, [%rd24];
	cvt.s64.s32 	%rd25, %r70;
	add.s64 	%rd26, %rd25, %rd5;
	shl.b64 	%rd27, %rd26, 2;
	add.s64 	%rd28, %rd3, %rd27;
	st.global.v2.f32 	[%rd28], {%f86, %f87};
	add.s32 	%r71, %r71, 2;
	add.s32 	%r70, %r70, %r4;
	setp.lt.s32 	%p27, %r70, %r29;
	@%p27 bra 	$L__BB28_23;
$L__BB28_24:
	add.s32 	%r62, %r62, %r5;
	setp.lt.s32 	%p28, %r62, %r28;
	@%p28 bra 	$L__BB28_2;
$L__BB28_25:
	ret;

}
	// .globl	_Z17warp_softmax_vec2ILi32ELi31EEvPfS0_ii
.visible .entry _Z17warp_softmax_vec2ILi32ELi31EEvPfS0_ii(
	.param .u64 .ptr .align 1 _Z17warp_softmax_vec2ILi32ELi31EEvPfS0_ii_param_0,
	.param .u64 .ptr .align 1 _Z17warp_softmax_vec2ILi32ELi31EEvPfS0_ii_param_1,
	.param .u32 _Z17warp_softmax_vec2ILi32ELi31EEvPfS0_ii_param_2,
	.param .u32 _Z17warp_softmax_vec2ILi32ELi31EEvPfS0_ii_param_3
)
{
	.local .align 4 .b8 	__local_depot29[124];
	.reg .b64 	%SP;
	.reg .b64 	%SPL;
	.reg .pred 	%p<29>;
	.reg .b32 	%r<72>;
	.reg .b32 	%f<94>;
	.reg .b64 	%rd<30>;

	mov.u64 	%SPL, __local_depot29;
	ld.param.u64 	%rd10, [_Z17warp_softmax_vec2ILi32ELi31EEvPfS0_ii_param_0];
	ld.param.u64 	%rd11, [_Z17warp_softmax_vec2ILi32ELi31EEvPfS0_ii_param_1];
	ld.param.u32 	%r28, [_Z17warp_softmax_vec2ILi32ELi31EEvPfS0_ii_param_2];
	ld.param.u32 	%r29, [_Z17warp_softmax_vec2ILi32ELi31EEvPfS0_ii_param_3];
	add.u64 	%rd1, %SPL, 0;
	mov.u32 	%r30, %tid.y;
	mov.u32 	%r31, %ctaid.x;
	mov.u32 	%r1, %ntid.y;
	mad.lo.s32 	%r62, %r31, %r1, %r30;
	setp.ge.s32 	%p1, %r62, %r28;
	@%p1 bra 	$L__BB29_25;
	mov.u32 	%r32, %tid.x;
	shl.b32 	%r3, %r32, 1;
	mov.u32 	%r33, %ntid.x;
	shl.b32 	%r4, %r33, 1;
	mov.u32 	%r34, %nctaid.x;
	mul.lo.s32 	%r5, %r1, %r34;
	add.s64 	%rd2, %rd1, 8;
	cvta.to.global.u64 	%rd3, %rd11;
	cvta.to.global.u64 	%rd4, %rd10;
$L__BB29_2:
	setp.ge.s32 	%p2, %r3, %r29;
	mul.lo.s32 	%r36, %r62, %r29;
	cvt.s64.s32 	%rd5, %r36;
	mov.b32 	%r65, 0;
	mov.f32 	%f89, 0fFF7FFFFF;
	@%p2 bra 	$L__BB29_5;
	mov.f32 	%f89, 0fFF7FFFFF;
	mov.b32 	%r65, 0;
	mov.u32 	%r63, %r3;
$L__BB29_4:
	cvt.s64.s32 	%rd13, %r63;
	add.s64 	%rd14, %rd13, %rd5;
	shl.b64 	%rd15, %rd14, 2;
	add.s64 	%rd16, %rd4, %rd15;
	ld.global.v2.f32 	{%f16, %f17}, [%rd16];
	mul.wide.u32 	%rd17, %r65, 4;
	add.s64 	%rd18, %rd1, %rd17;
	st.local.f32 	[%rd18], %f16;
	st.local.f32 	[%rd18+4], %f17;
	max.f32 	%f18, %f16, %f17;
	max.f32 	%f89, %f18, %f89;
	add.s32 	%r65, %r65, 2;
	add.s32 	%r63, %r63, %r4;
	setp.lt.s32 	%p3, %r63, %r29;
	@%p3 bra 	$L__BB29_4;
$L__BB29_5:
	mov.b32 	%r38, %f89;
	shfl.sync.bfly.b32	%r39|%p4, %r38, 16, 31, -1;
	mov.b32 	%f20, %r39;
	max.f32 	%f21, %f89, %f20;
	mov.b32 	%r40, %f21;
	shfl.sync.bfly.b32	%r41|%p5, %r40, 8, 31, -1;
	mov.b32 	%f22, %r41;
	max.f32 	%f23, %f21, %f22;
	mov.b32 	%r42, %f23;
	shfl.sync.bfly.b32	%r43|%p6, %r42, 4, 31, -1;
	mov.b32 	%f24, %r43;
	max.f32 	%f25, %f23, %f24;
	mov.b32 	%r44, %f25;
	shfl.sync.bfly.b32	%r45|%p7, %r44, 2, 31, -1;
	mov.b32 	%f26, %r45;
	max.f32 	%f27, %f25, %f26;
	mov.b32 	%r46, %f27;
	shfl.sync.bfly.b32	%r47|%p8, %r46, 1, 31, -1;
	mov.b32 	%f28, %r47;
	max.f32 	%f4, %f27, %f28;
	setp.eq.s32 	%p9, %r65, 0;
	mov.f32 	%f93, 0f00000000;
	@%p9 bra 	$L__BB29_13;
	and.b32  	%r11, %r65, 3;
	setp.lt.u32 	%p10, %r65, 4;
	mov.f32 	%f93, 0f00000000;
	mov.b32 	%r66, 0;
	@%p10 bra 	$L__BB29_9;
	and.b32  	%r66, %r65, -4;
	neg.s32 	%r67, %r66;
	mov.f32 	%f93, 0f00000000;
	mov.u64 	%rd29, %rd2;
$L__BB29_8:
	ld.local.f32 	%f32, [%rd29+-8];
	sub.f32 	%f33, %f32, %f4;
	mul.f32 	%f34, %f33, 0f3FB8AA3B;
	ex2.approx.f32 	%f35, %f34;
	st.local.f32 	[%rd29+-8], %f35;
	add.f32 	%f36, %f93, %f35;
	ld.local.f32 	%f37, [%rd29+-4];
	sub.f32 	%f38, %f37, %f4;
	mul.f32 	%f39, %f38, 0f3FB8AA3B;
	ex2.approx.f32 	%f40, %f39;
	st.local.f32 	[%rd29+-4], %f40;
	add.f32 	%f41, %f36, %f40;
	ld.local.f32 	%f42, [%rd29];
	sub.f32 	%f43, %f42, %f4;
	mul.f32 	%f44, %f43, 0f3FB8AA3B;
	ex2.approx.f32 	%f45, %f44;
	st.local.f32 	[%rd29], %f45;
	add.f32 	%f46, %f41, %f45;
	ld.local.f32 	%f47, [%rd29+4];
	sub.f32 	%f48, %f47, %f4;
	mul.f32 	%f49, %f48, 0f3FB8AA3B;
	ex2.approx.f32 	%f50, %f49;
	st.local.f32 	[%rd29+4], %f50;
	add.f32 	%f93, %f46, %f50;
	add.s32 	%r67, %r67, 4;
	add.s64 	%rd29, %rd29, 16;
	setp.eq.s32 	%p11, %r67, 0;
	@%p11 bra 	$L__BB29_9;
	bra.uni 	$L__BB29_8;
$L__BB29_9:
	setp.eq.s32 	%p12, %r11, 0;
	@%p12 bra 	$L__BB29_13;
	mul.wide.u32 	%rd19, %r66, 4;
	add.s64 	%rd6, %rd1, %rd19;
	ld.local.f32 	%f51, [%rd6];
	sub.f32 	%f52, %f51, %f4;
	mul.f32 	%f53, %f52, 0f3FB8AA3B;
	ex2.approx.f32 	%f54, %f53;
	st.local.f32 	[%rd6], %f54;
	add.f32 	%f93, %f93, %f54;
	setp.eq.s32 	%p13, %r11, 1;
	@%p13 bra 	$L__BB29_13;
	ld.local.f32 	%f55, [%rd6+4];
	sub.f32 	%f56, %f55, %f4;
	mul.f32 	%f57, %f56, 0f3FB8AA3B;
	ex2.approx.f32 	%f58, %f57;
	st.local.f32 	[%rd6+4], %f58;
	add.f32 	%f93, %f93, %f58;
	setp.eq.s32 	%p14, %r11, 2;
	@%p14 bra 	$L__BB29_13;
	ld.local.f32 	%f59, [%rd6+8];
	sub.f32 	%f60, %f59, %f4;
	mul.f32 	%f61, %f60, 0f3FB8AA3B;
	ex2.approx.f32 	%f62, %f61;
	st.local.f32 	[%rd6+8], %f62;
	add.f32 	%f93, %f93, %f62;
$L__BB29_13:
	setp.eq.s32 	%p15, %r65, 0;
	mov.b32 	%r49, %f93;
	shfl.sync.bfly.b32	%r50|%p16, %r49, 16, 31, -1;
	mov.b32 	%f63, %r50;
	add.f32 	%f64, %f93, %f63;
	mov.b32 	%r51, %f64;
	shfl.sync.bfly.b32	%r52|%p17, %r51, 8, 31, -1;
	mov.b32 	%f65, %r52;
	add.f32 	%f66, %f64, %f65;
	mov.b32 	%r53, %f66;
	shfl.sync.bfly.b32	%r54|%p18, %r53, 4, 31, -1;
	mov.b32 	%f67, %r54;
	add.f32 	%f68, %f66, %f67;
	mov.b32 	%r55, %f68;
	shfl.sync.bfly.b32	%r56|%p19, %r55, 2, 31, -1;
	mov.b32 	%f69, %r56;
	add.f32 	%f70, %f68, %f69;
	mov.b32 	%r57, %f70;
	shfl.sync.bfly.b32	%r58|%p20, %r57, 1, 31, -1;
	mov.b32 	%f71, %r58;
	add.f32 	%f13, %f70, %f71;
	@%p15 bra 	$L__BB29_21;
	and.b32  	%r18, %r65, 3;
	setp.lt.u32 	%p21, %r65, 4;
	mov.b32 	%r68, 0;
	@%p21 bra 	$L__BB29_17;
	and.b32  	%r68, %r65, -4;
	mov.b32 	%r69, 0;
$L__BB29_16:
	mul.wide.u32 	%rd20, %r69, 4;
	add.s64 	%rd21, %rd1, %rd20;
	ld.local.f32 	%f72, [%rd21];
	div.approx.f32 	%f73, %f72, %f13;
	st.local.f32 	[%rd21], %f73;
	ld.local.f32 	%f74, [%rd21+4];
	div.approx.f32 	%f75, %f74, %f13;
	st.local.f32 	[%rd21+4], %f75;
	ld.local.f32 	%f76, [%rd21+8];
	div.approx.f32 	%f77, %f76, %f13;
	st.local.f32 	[%rd21+8], %f77;
	ld.local.f32 	%f78, [%rd21+12];
	div.approx.f32 	%f79, %f78, %f13;
	st.local.f32 	[%rd21+12], %f79;
	add.s32 	%r69, %r69, 4;
	setp.eq.s32 	%p22, %r69, %r68;
	@%p22 bra 	$L__BB29_17;
	bra.uni 	$L__BB29_16;
$L__BB29_17:
	setp.eq.s32 	%p23, %r18, 0;
	@%p23 bra 	$L__BB29_21;
	mul.wide.u32 	%rd22, %r68, 4;
	add.s64 	%rd9, %rd1, %rd22;
	ld.local.f32 	%f80, [%rd9];
	div.approx.f32 	%f81, %f80, %f13;
	st.local.f32 	[%rd9], %f81;
	setp.eq.s32 	%p24, %r18, 1;
	@%p24 bra 	$L__BB29_21;
	ld.local.f32 	%f82, [%rd9+4];
	div.approx.f32 	%f83, %f82, %f13;
	st.local.f32 	[%rd9+4], %f83;
	setp.eq.s32 	%p25, %r18, 2;
	@%p25 bra 	$L__BB29_21;
	ld.local.f32 	%f84, [%rd9+8];
	div.approx.f32 	%f85, %f84, %f13;
	st.local.f32 	[%rd9+8], %f85;
$L__BB29_21:
	setp.ge.s32 	%p26, %r3, %r29;
	@%p26 bra 	$L__BB29_24;
	mov.b32 	%r71, 0;
	mov.u32 	%r70, %r3;
$L__BB29_23:
	mul.wide.u32 	%rd23, %r71, 4;
	add.s64 	%rd24, %rd1, %rd23;
	ld.local.f32 	%f86, [%rd24];
	ld.local.f32 	%f87, [%rd24+4];
	cvt.s64.s32 	%rd25, %r70;
	add.s64 	%rd26, %rd25, %rd5;
	shl.b64 	%rd27, %rd26, 2;
	add.s64 	%rd28, %rd3, %rd27;
	st.global.v2.f32 	[%rd28], {%f86, %f87};
	add.s32 	%r71, %r71, 2;
	add.s32 	%r70, %r70, %r4;
	setp.lt.s32 	%p27, %r70, %r29;
	@%p27 bra 	$L__BB29_23;
$L__BB29_24:
	add.s32 	%r62, %r62, %r5;
	setp.lt.s32 	%p28, %r62, %r28;
	@%p28 bra 	$L__BB29_2;
$L__BB29_25:
	ret;

}
	// .globl	_Z17warp_softmax_vec2ILi32ELi32EEvPfS0_ii
.visible .entry _Z17warp_softmax_vec2ILi32ELi32EEvPfS0_ii(
	.param .u64 .ptr .align 1 _Z17warp_softmax_vec2ILi32ELi32EEvPfS0_ii_param_0,
	.param .u64 .ptr .align 1 _Z17warp_softmax_vec2ILi32ELi32EEvPfS0_ii_param_1,
	.param .u32 _Z17warp_softmax_vec2ILi32ELi32EEvPfS0_ii_param_2,
	.param .u32 _Z17warp_softmax_vec2ILi32ELi32EEvPfS0_ii_param_3
)
{
	.local .align 16 .b8 	__local_depot30[128];
	.reg .b64 	%SP;
	.reg .b64 	%SPL;
	.reg .pred 	%p<29>;
	.reg .b32 	%r<72>;
	.reg .b32 	%f<94>;
	.reg .b64 	%rd<29>;

	mov.u64 	%SPL, __local_depot30;
	ld.param.u64 	%rd9, [_Z17warp_softmax_vec2ILi32ELi32EEvPfS0_ii_param_0];
	ld.param.u64 	%rd10, [_Z17warp_softmax_vec2ILi32ELi32EEvPfS0_ii_param_1];
	ld.param.u32 	%r28, [_Z17warp_softmax_vec2ILi32ELi32EEvPfS0_ii_param_2];
	ld.param.u32 	%r29, [_Z17warp_softmax_vec2ILi32ELi32EEvPfS0_ii_param_3];
	add.u64 	%rd1, %SPL, 0;
	mov.u32 	%r30, %tid.y;
	mov.u32 	%r31, %ctaid.x;
	mov.u32 	%r1, %ntid.y;
	mad.lo.s32 	%r62, %r31, %r1, %r30;
	setp.ge.s32 	%p1, %r62, %r28;
	@%p1 bra 	$L__BB30_25;
	mov.u32 	%r32, %tid.x;
	shl.b32 	%r3, %r32, 1;
	mov.u32 	%r33, %ntid.x;
	shl.b32 	%r4, %r33, 1;
	mov.u32 	%r34, %nctaid.x;
	mul.lo.s32 	%r5, %r1, %r34;
	cvta.to.global.u64 	%rd2, %rd10;
	cvta.to.global.u64 	%rd3, %rd9;
$L__BB30_2:
	setp.ge.s32 	%p2, %r3, %r29;
	mul.lo.s32 	%r36, %r62, %r29;
	cvt.s64.s32 	%rd4, %r36;
	mov.b32 	%r65, 0;
	mov.f32 	%f89, 0fFF7FFFFF;
	@%p2 bra 	$L__BB30_5;
	mov.f32 	%f89, 0fFF7FFFFF;
	mov.b32 	%r65, 0;
	mov.u32 	%r63, %r3;
$L__BB30_4:
	cvt.s64.s32 	%rd12, %r63;
	add.s64 	%rd13, %rd12, %rd4;
	shl.b64 	%rd14, %rd13, 2;
	add.s64 	%rd15, %rd3, %rd14;
	ld.global.v2.f32 	{%f16, %f17}, [%rd15];
	mul.wide.u32 	%rd16, %r65, 4;
	add.s64 	%rd17, %rd1, %rd16;
	st.local.v2.f32 	[%rd17], {%f16, %f17};
	max.f32 	%f18, %f16, %f17;
	max.f32 	%f89, %f18, %f89;
	add.s32 	%r65, %r65, 2;
	add.s32 	%r63, %r63, %r4;
	setp.lt.s32 	%p3, %r63, %r29;
	@%p3 bra 	$L__BB30_4;
$L__BB30_5:
	mov.b32 	%r38, %f89;
	shfl.sync.bfly.b32	%r39|%p4, %r38, 16, 31, -1;
	mov.b32 	%f20, %r39;
	max.f32 	%f21, %f89, %f20;
	mov.b32 	%r40, %f21;
	shfl.sync.bfly.b32	%r41|%p5, %r40, 8, 31, -1;
	mov.b32 	%f22, %r41;
	max.f32 	%f23, %f21, %f22;
	mov.b32 	%r42, %f23;
	shfl.sync.bfly.b32	%r43|%p6, %r42, 4, 31, -1;
	mov.b32 	%f24, %r43;
	max.f32 	%f25, %f23, %f24;
	mov.b32 	%r44, %f25;
	shfl.sync.bfly.b32	%r45|%p7, %r44, 2, 31, -1;
	mov.b32 	%f26, %r45;
	max.f32 	%f27, %f25, %f26;
	mov.b32 	%r46, %f27;
	shfl.sync.bfly.b32	%r47|%p8, %r46, 1, 31, -1;
	mov.b32 	%f28, %r47;
	max.f32 	%f4, %f27, %f28;
	setp.eq.s32 	%p9, %r65, 0;
	mov.f32 	%f93, 0f00000000;
	@%p9 bra 	$L__BB30_13;
	and.b32  	%r11, %r65, 3;
	setp.lt.u32 	%p10, %r65, 4;
	mov.f32 	%f93, 0f00000000;
	mov.b32 	%r66, 0;
	@%p10 bra 	$L__BB30_9;
	and.b32  	%r66, %r65, -4;
	neg.s32 	%r67, %r66;
	mov.f32 	%f93, 0f00000000;
	mov.u64 	%rd28, %rd1;
$L__BB30_8:
	ld.local.v4.f32 	{%f32, %f33, %f34, %f35}, [%rd28];
	sub.f32 	%f36, %f32, %f4;
	mul.f32 	%f37, %f36, 0f3FB8AA3B;
	ex2.approx.f32 	%f38, %f37;
	add.f32 	%f39, %f93, %f38;
	sub.f32 	%f40, %f33, %f4;
	mul.f32 	%f41, %f40, 0f3FB8AA3B;
	ex2.approx.f32 	%f42, %f41;
	add.f32 	%f43, %f39, %f42;
	sub.f32 	%f44, %f34, %f4;
	mul.f32 	%f45, %f44, 0f3FB8AA3B;
	ex2.approx.f32 	%f46, %f45;
	add.f32 	%f47, %f43, %f46;
	sub.f32 	%f48, %f35, %f4;
	mul.f32 	%f49, %f48, 0f3FB8AA3B;
	ex2.approx.f32 	%f50, %f49;
	st.local.v4.f32 	[%rd28], {%f38, %f42, %f46, %f50};
	add.f32 	%f93, %f47, %f50;
	add.s32 	%r67, %r67, 4;
	add.s64 	%rd28, %rd28, 16;
	setp.eq.s32 	%p11, %r67, 0;
	@%p11 bra 	$L__BB30_9;
	bra.uni 	$L__BB30_8;
$L__BB30_9:
	setp.eq.s32 	%p12, %r11, 0;
	@%p12 bra 	$L__BB30_13;
	mul.wide.u32 	%rd18, %r66, 4;
	add.s64 	%rd5, %rd1, %rd18;
	ld.local.f32 	%f51, [%rd5];
	sub.f32 	%f52, %f51, %f4;
	mul.f32 	%f53, %f52, 0f3FB8AA3B;
	ex2.approx.f32 	%f54, %f53;
	st.local.f32 	[%rd5], %f54;
	add.f32 	%f93, %f93, %f54;
	setp.eq.s32 	%p13, %r11, 1;
	@%p13 bra 	$L__BB30_13;
	ld.local.f32 	%f55, [%rd5+4];
	sub.f32 	%f56, %f55, %f4;
	mul.f32 	%f57, %f56, 0f3FB8AA3B;
	ex2.approx.f32 	%f58, %f57;
	st.local.f32 	[%rd5+4], %f58;
	add.f32 	%f93, %f93, %f58;
	setp.eq.s32 	%p14, %r11, 2;
	@%p14 bra 	$L__BB30_13;
	ld.local.f32 	%f59, [%rd5+8];
	sub.f32 	%f60, %f59, %f4;
	mul.f32 	%f61, %f60, 0f3FB8AA3B;
	ex2.approx.f32 	%f62, %f61;
	st.local.f32 	[%rd5+8], %f62;
	add.f32 	%f93, %f93, %f62;
$L__BB30_13:
	setp.eq.s32 	%p15, %r65, 0;
	mov.b32 	%r49, %f93;
	shfl.sync.bfly.b32	%r50|%p16, %r49, 16, 31, -1;
	mov.b32 	%f63, %r50;
	add.f32 	%f64, %f93, %f63;
	mov.b32 	%r51, %f64;
	shfl.sync.bfly.b32	%r52|%p17, %r51, 8, 31, -1;
	mov.b32 	%f65, %r52;
	add.f32 	%f66, %f64, %f65;
	mov.b32 	%r53, %f66;
	shfl.sync.bfly.b32	%r54|%p18, %r53, 4, 31, -1;
	mov.b32 	%f67, %r54;
	add.f32 	%f68, %f66, %f67;
	mov.b32 	%r55, %f68;
	shfl.sync.bfly.b32	%r56|%p19, %r55, 2, 31, -1;
	mov.b32 	%f69, %r56;
	add.f32 	%f70, %f68, %f69;
	mov.b32 	%r57, %f70;
	shfl.sync.bfly.b32	%r58|%p20, %r57, 1, 31, -1;
	mov.b32 	%f71, %r58;
	add.f32 	%f13, %f70, %f71;
	@%p15 bra 	$L__BB30_21;
	and.b32  	%r18, %r65, 3;
	setp.lt.u32 	%p21, %r65, 4;
	mov.b32 	%r68, 0;
	@%p21 bra 	$L__BB30_17;
	and.b32  	%r68, %r65, -4;
	mov.b32 	%r69, 0;
$L__BB30_16:
	mul.wide.u32 	%rd19, %r69, 4;
	add.s64 	%rd20, %rd1, %rd19;
	ld.local.v4.f32 	{%f72, %f73, %f74, %f75}, [%rd20];
	div.approx.f32 	%f76, %f72, %f13;
	div.approx.f32 	%f77, %f73, %f13;
	div.approx.f32 	%f78, %f74, %f13;
	div.approx.f32 	%f79, %f75, %f13;
	st.local.v4.f32 	[%rd20], {%f76, %f77, %f78, %f79};
	add.s32 	%r69, %r69, 4;
	setp.eq.s32 	%p22, %r69, %r68;
	@%p22 bra 	$L__BB30_17;
	bra.uni 	$L__BB30_16;
$L__BB30_17:
	setp.eq.s32 	%p23, %r18, 0;
	@%p23 bra 	$L__BB30_21;
	mul.wide.u32 	%rd21, %r68, 4;
	add.s64 	%rd8, %rd1, %rd21;
	ld.local.f32 	%f80, [%rd8];
	div.approx.f32 	%f81, %f80, %f13;
	st.local.f32 	[%rd8], %f81;
	setp.eq.s32 	%p24, %r18, 1;
	@%p24 bra 	$L__BB30_21;
	ld.local.f32 	%f82, [%rd8+4];
	div.approx.f32 	%f83, %f82, %f13;
	st.local.f32 	[%rd8+4], %f83;
	setp.eq.s32 	%p25, %r18, 2;
	@%p25 bra 	$L__BB30_21;
	ld.local.f32 	%f84, [%rd8+8];
	div.approx.f32 	%f85, %f84, %f13;
	st.local.f32 	[%rd8+8], %f85;
$L__BB30_21:
	setp.ge.s32 	%p26, %r3, %r29;
	@%p26 bra 	$L__BB30_24;
	mov.b32 	%r71, 0;
	mov.u32 	%r70, %r3;
$L__BB30_23:
	mul.wide.u32 	%rd22, %r71, 4;
	add.s64 	%rd23, %rd1, %rd22;
	ld.local.v2.f32 	{%f86, %f87}, [%rd23];
	cvt.s64.s32 	%rd24, %r70;
	add.s64 	%rd25, %rd24, %rd4;
	shl.b64 	%rd26, %rd25, 2;
	add.s64 	%rd27, %rd2, %rd26;
	st.global.v2.f32 	[%rd27], {%f86, %f87};
	add.s32 	%r71, %r71, 2;
	add.s32 	%r70, %r70, %r4;
	setp.lt.s32 	%p27, %r70, %r29;
	@%p27 bra 	$L__BB30_23;
$L__BB30_24:
	add.s32 	%r62, %r62, %r5;
	setp.lt.s32 	%p28, %r62, %r28;
	@%p28 bra 	$L__BB30_2;
$L__BB30_25:
	ret;

}


// ===== COMPILED SASS (sm_100) =====

	.target	sm_100

	.elftype	@"ET_EXEC"


//--------------------- .note.nv.tkinfo           --------------------------
	.section	.note.nv.tkinfo,"",@"SHT_NOTE"
	.sectionflags	@"SHF_NOTE_NV_TKINFO"
	.tkinfo
        /*0018*/ 	.word	0x00000002
        /*0030*/ 	.string	""
        /*0030*/ 	.string	"ptxas"
        /*0030*/ 	.string	"Cuda compilation tools, release 13.0, V13.0.88"
        /*0030*/ 	.string	"Build cuda_13.0.r13.0/compiler.36424714_0"
        /*0030*/ 	.string	"-arch sm_100 -m 64 "



//--------------------- .note.nv.cuinfo           --------------------------
	.section	.note.nv.cuinfo,"",@"SHT_NOTE"
	.sectionflags	@"SHF_NOTE_NV_CUINFO"
        /*0018*/ 	.short	0x0002
        /*001a*/ 	.short	0x0064
        /*001c*/ 	.short	0x0082
	.zero		2


//--------------------- .nv.info                  --------------------------
	.section	.nv.info,"",@"SHT_CUDA_INFO"
	.align	4


	//----- nvinfo : EIATTR_REGCOUNT
	.align		4
        /*0000*/ 	.byte	0x04, 0x2f
        /*0002*/ 	.short	(.L_1 - .L_0)
	.align		4
.L_0:
        /*0004*/ 	.word	index@(_Z17warp_softmax_vec2ILi32ELi2EEvPfS0_ii)
        /*0008*/ 	.word	0x0000001a


	//----- nvinfo : EIATTR_FRAME_SIZE
	.align		4
.L_1:
        /*000c*/ 	.byte	0x04, 0x11
        /*000e*/ 	.short	(.L_3 - .L_2)
	.align		4
.L_2:
        /*0010*/ 	.word	index@(_Z17warp_softmax_vec2ILi32ELi2EEvPfS0_ii)
        /*0014*/ 	.word	0x00000008


	//----- nvinfo : EIATTR_REGCOUNT
	.align		4
.L_3:
        /*0018*/ 	.byte	0x04, 0x2f
        /*001a*/ 	.short	(.L_5 - .L_4)
	.align		4
.L_4:
        /*001c*/ 	.word	index@(_Z17warp_softmax_vec2ILi32ELi3EEvPfS0_ii)
        /*0020*/ 	.word	0x0000001b


	//----- nvinfo : EIATTR_FRAME_SIZE
	.align		4
.L_5:
        /*0024*/ 	.byte	0x04, 0x11
        /*0026*/ 	.short	(.L_7 - .L_6)
	.align		4
.L_6:
        /*0028*/ 	.word	index@(_Z17warp_softmax_vec2ILi32ELi3EEvPfS0_ii)
        /*002c*/ 	.word	0x00000010


	//----- nvinfo : EIATTR_REGCOUNT
	.align		4
.L_7:
        /*0030*/ 	.byte	0x04, 0x2f
        /*0032*/ 	.short	(.L_9 - .L_8)
	.align		4
.L_8:
        /*0034*/ 	.word	index@(_Z17warp_softmax_vec2ILi32ELi4EEvPfS0_ii)
        /*0038*/ 	.word	0x00000019


	//----- nvinfo : EIATTR_FRAME_SIZE
	.align		4
.L_9:
        /*003c*/ 	.byte	0x04, 0x11
        /*003e*/ 	.short	(.L_11 - .L_10)
	.align		4
.L_10:
        /*0040*/ 	.word	index@(_Z17warp_softmax_vec2ILi32ELi4EEvPfS0_ii)
        /*0044*/ 	.word	0x00000010


	//----- nvinfo : EIATTR_REGCOUNT
	.align		4
.L_11:
        /*0048*/ 	.byte	0x04, 0x2f
        /*004a*/ 	.short	(.L_13 - .L_12)
	.align		4
.L_12:
        /*004c*/ 	.word	index@(_Z17warp_softmax_vec2ILi32ELi5EEvPfS0_ii)
        /*0050*/ 	.word	0x0000001b


	//----- nvinfo : EIATTR_FRAME_SIZE
	.align		4
.L_13:
        /*0054*/ 	.byte	0x04, 0x11
        /*0056*/ 	.short	(.L_15 - .L_14)
	.align		4
.L_14:
        /*0058*/ 	.word	index@(_Z17warp_softmax_vec2ILi32ELi5EEvPfS0_ii)
        /*005c*/ 	.word	0x00000018


	//----- nvinfo : EIATTR_REGCOUNT
	.align		4
.L_15:
        /*0060*/ 	.byte	0x04, 0x2f
        /*0062*/ 	.short	(.L_17 - .L_16)
	.align		4
.L_16:
        /*0064*/ 	.word	index@(_Z17warp_softmax_vec2ILi32ELi6EEvPfS0_ii)
        /*0068*/ 	.word	0x0000001a


	//----- nvinfo : EIATTR_FRAME_SIZE
	.align		4
.L_17:
        /*006c*/ 	.byte	0x04, 0x11
        /*006e*/ 	.short	(.L_19 - .L_18)
	.align		4
.L_18:
        /*0070*/ 	.word	index@(_Z17warp_softmax_vec2ILi32ELi6EEvPfS0_ii)
        /*0074*/ 	.word	0x00000018


	//----- nvinfo : EIATTR_REGCOUNT
	.align		4
.L_19:
        /*0078*/ 	.byte	0x04, 0x2f
        /*007a*/ 	.short	(.L_21 - .L_20)
	.align		4
.L_20:
        /*007c*/ 	.word	index@(_Z17warp_softmax_vec2ILi32ELi7EEvPfS0_ii)
        /*0080*/ 	.word	0x0000001b


	//----- nvinfo : EIATTR_FRAME_SIZE
	.align		4
.L_21:
        /*0084*/ 	.byte	0x04, 0x11
        /*0086*/ 	.short	(.L_23 - .L_22)
	.align		4
.L_22:
        /*0088*/ 	.word	index@(_Z17warp_softmax_vec2ILi32ELi7EEvPfS0_ii)
        /*008c*/ 	.word	0x00000020


	//----- nvinfo : EIATTR_REGCOUNT
	.align		4
.L_23:
        /*0090*/ 	.byte	0x04, 0x2f
        /*0092*/ 	.short	(.L_25 - .L_24)
	.align		4
.L_24:
        /*0094*/ 	.word	index@(_Z17warp_softmax_vec2ILi32ELi8EEvPfS0_ii)
        /*0098*/ 	.word	0x00000019


	//----- nvinfo : EIATTR_FRAME_SIZE
	.align		4
.L_25:
        /*009c*/ 	.byte	0x04, 0x11
        /*009e*/ 	.short	(.L_27 - .L_26)
	.align		4
.L_26:
        /*00a0*/ 	.word	index@(_Z17warp_softmax_vec2ILi32ELi8EEvPfS0_ii)
        /*00a4*/ 	.word	0x00000020


	//----- nvinfo : EIATTR_REGCOUNT
	.align		4
.L_27:
        /*00a8*/ 	.byte	0x04, 0x2f
        /*00aa*/ 	.short	(.L_29 - .L_28)
	.align		4
.L_28:
        /*00ac*/ 	.word	index@(_Z17warp_softmax_vec2ILi32ELi9EEvPfS0_ii)
        /*00b0*/ 	.word	0x0000001b


	//----- nvinfo : EIATTR_FRAME_SIZE
	.align		4
.L_29:
        /*00b4*/ 	.byte	0x04, 0x11
        /*00b6*/ 	.short	(.L_31 - .L_30)
	.align		4
.L_30:
        /*00b8*/ 	.word	index@(_Z17warp_softmax_vec2ILi32ELi9EEvPfS0_ii)
        /*00bc*/ 	.word	0x00000028


	//----- nvinfo : EIATTR_REGCOUNT
	.align		4
.L_31:
        /*00c0*/ 	.byte	0x04, 0x2f
        /*00c2*/ 	.short	(.L_33 - .L_32)
	.align		4
.L_32:
        /*00c4*/ 	.word	index@(_Z17warp_softmax_vec2ILi32ELi10EEvPfS0_ii)
        /*00c8*/ 	.word	0x0000001a


	//----- nvinfo : EIATTR_FRAME_SIZE
	.align		4
.L_33:
        /*00cc*/ 	.byte	0x04, 0x11
        /*00ce*/ 	.short	(.L_35 - .L_34)
	.align		4
.L_34:
        /*00d0*/ 	.word	index@(_Z17warp_softmax_vec2ILi32ELi10EEvPfS0_ii)
        /*00d4*/ 	.word	0x00000028


	//----- nvinfo : EIATTR_REGCOUNT
	.align		4
.L_35:
        /*00d8*/ 	.byte	0x04, 0x2f
        /*00da*/ 	.short	(.L_37 - .L_36)
	.align		4
.L_36:
        /*00dc*/ 	.word	index@(_Z17warp_softmax_vec2ILi32ELi11EEvPfS0_ii)
        /*00e0*/ 	.word	0x0000001b


	//----- nvinfo : EIATTR_FRAME_SIZE
	.align		4
.L_37:
        /*00e4*/ 	.byte	0x04, 0x11
        /*00e6*/ 	.short	(.L_39 - .L_38)
	.align		4
.L_38:
        /*00e8*/ 	.word	index@(_Z17warp_softmax_vec2ILi32ELi11EEvPfS0_ii)
        /*00ec*/ 	.word	0x00000030


	//----- nvinfo : EIATTR_REGCOUNT
	.align		4
.L_39:
        /*00f0*/ 	.byte	0x04, 0x2f
        /*00f2*/ 	.short	(.L_41 - .L_40)
	.align		4
.L_40:
        /*00f4*/ 	.word	index@(_Z17warp_softmax_vec2ILi32ELi12EEvPfS0_ii)
        /*00f8*/ 	.word	0x00000019


	//----- nvinfo : EIATTR_FRAME_SIZE
	.align		4
.L_41:
        /*00fc*/ 	.byte	0x04, 0x11
        /*00fe*/ 	.short	(.L_43 - .L_42)
	.align		4
.L_42:
        /*0100*/ 	.word	index@(_Z17warp_softmax_vec2ILi32ELi12EEvPfS0_ii)
        /*0104*/ 	.word	0x00000030


	//----- nvinfo : EIATTR_REGCOUNT
	.align		4
.L_43:
        /*0108*/ 	.byte	0x04, 0x2f
        /*010a*/ 	.short	(.L_45 - .L_44)
	.align		4
.L_44:
        /*010c*/ 	.word	index@(_Z17warp_softmax_vec2ILi32ELi13EEvPfS0_ii)
        /*0110*/ 	.word	0x0000001b


	//----- nvinfo : EIATTR_FRAME_SIZE
	.align		4
.L_45:
        /*0114*/ 	.byte	0x04, 0x11
        /*0116*/ 	.short	(.L_47 - .L_46)
	.align		4
.L_46:
        /*0118*/ 	.word	index@(_Z17warp_softmax_vec2ILi32ELi13EEvPfS0_ii)
        /*011c*/ 	.word	0x00000038


	//----- nvinfo : EIATTR_REGCOUNT
	.align		4
.L_47:
        /*0120*/ 	.byte	0x04, 0x2f
        /*0122*/ 	.short	(.L_49 - .L_48)
	.align		4
.L_48:
        /*0124*/ 	.word	index@(_Z17warp_softmax_vec2ILi32ELi14EEvPfS0_ii)
        /*0128*/ 	.word	0x0000001a


	//----- nvinfo : EIATTR_FRAME_SIZE
	.align		4
.L_49:
        /*012c*/ 	.byte	0x04, 0x11
        /*012e*/ 	.short	(.L_51 - .L_50)
	.align		4
.L_50:
        /*0130*/ 	.word	index@(_Z17warp_softmax_vec2ILi32ELi14EEvPfS0_ii)
        /*0134*/ 	.word	0x00000038


	//----- nvinfo : EIATTR_REGCOUNT
	.align		4
.L_51:
        /*0138*/ 	.byte	0x04, 0x2f
        /*013a*/ 	.short	(.L_53 - .L_52)
	.align		4
.L_52:
        /*013c*/ 	.word	index@(_Z17warp_softmax_vec2ILi32ELi15EEvPfS0_ii)
        /*0140*/ 	.word	0x0000001b


	//----- nvinfo : EIATTR_FRAME_SIZE
	.align		4
.L_53:
        /*0144*/ 	.byte	0x04, 0x11
        /*0146*/ 	.short	(.L_55 - .L_54)
	.align		4
.L_54:
        /*0148*/ 	.word	index@(_Z17warp_softmax_vec2ILi32ELi15EEvPfS0_ii)
        /*014c*/ 	.word	0x00000040


	//----- nvinfo : EIATTR_REGCOUNT
	.align		4
.L_55:
        /*0150*/ 	.byte	0x04, 0x2f
        /*0152*/ 	.short	(.L_57 - .L_56)
	.align		4
.L_56:
        /*0154*/ 	.word	index@(_Z17warp_softmax_vec2ILi32ELi16EEvPfS0_ii)
        /*0158*/ 	.word	0x00000019


	//----- nvinfo : EIATTR_FRAME_SIZE
	.align		4
.L_57:
        /*015c*/ 	.byte	0x04, 0x11
        /*015e*/ 	.short	(.L_59 - .L_58)
	.align		4
.L_58:
        /*0160*/ 	.word	index@(_Z17warp_softmax_vec2ILi32ELi16EEvPfS0_ii)
        /*0164*/ 	.word	0x00000040


	//----- nvinfo : EIATTR_REGCOUNT
	.align		4
.L_59:
        /*0168*/ 	.byte	0x04, 0x2f
        /*016a*/ 	.short	(.L_61 - .L_60)
	.align		4
.L_60:
        /*016c*/ 	.word	index@(_Z17warp_softmax_vec2ILi32ELi17EEvPfS0_ii)
        /*0170*/ 	.word	0x0000001b


	//----- nvinfo : EIATTR_FRAME_SIZE
	.align		4
.L_61:
        /*0174*/ 	.byte	0x04, 0x11
        /*0176*/ 	.short	(.L_63 - .L_62)
	.align		4
.L_62:
        /*0178*/ 	.word	index@(_Z17warp_softmax_vec2ILi32ELi17EEvPfS0_ii)
        /*017c*/ 	.word	0x00000048


	//----- nvinfo : EIATTR_REGCOUNT
	.align		4
.L_63:
        /*0180*/ 	.byte	0x04, 0x2f
        /*0182*/ 	.short	(.L_65 - .L_64)
	.align		4
.L_64:
        /*0184*/ 	.word	index@(_Z17warp_softmax_vec2ILi32ELi18EEvPfS0_ii)
        /*0188*/ 	.word	0x0000001a


	//----- nvinfo : EIATTR_FRAME_SIZE
	.align		4
.L_65:
        /*018c*/ 	.byte	0x04, 0x11
        /*018e*/ 	.short	(.L_67 - .L_66)
	.align		4
.L_66:
        /*0190*/ 	.word	index@(_Z17warp_softmax_vec2ILi32ELi18EEvPfS0_ii)
        /*0194*/ 	.word	0x00000048


	//----- nvinfo : EIATTR_REGCOUNT
	.align		4
.L_67:
        /*0198*/ 	.byte	0x04, 0x2f
        /*019a*/ 	.short	(.L_69 - .L_68)
	.align		4
.L_68:
        /*019c*/ 	.word	index@(_Z17warp_softmax_vec2ILi32ELi19EEvPfS0_ii)
        /*01a0*/ 	.word	0x0000001b


	//----- nvinfo : EIATTR_FRAME_SIZE
	.align		4
.L_69:
        /*01a4*/ 	.byte	0x04, 0x11
        /*01a6*/ 	.short	(.L_71 - .L_70)
	.align		4
.L_70:
        /*01a8*/ 	.word	index@(_Z17warp_softmax_vec2ILi32ELi19EEvPfS0_ii)
        /*01ac*/ 	.word	0x00000050


	//----- nvinfo : EIATTR_REGCOUNT
	.align		4
.L_71:
        /*01b0*/ 	.byte	0x04, 0x2f
        /*01b2*/ 	.short	(.L_73 - .L_72)
	.align		4
.L_72:
        /*01b4*/ 	.word	index@(_Z17warp_softmax_vec2ILi32ELi20EEvPfS0_ii)
        /*01b8*/ 	.word	0x00000019


	//----- nvinfo : EIATTR_FRAME_SIZE
	.align		4
.L_73:
        /*01bc*/ 	.byte	0x04, 0x11
        /*01be*/ 	.short	(.L_75 - .L_74)
	.align		4
.L_74:
        /*01c0*/ 	.word	index@(_Z17warp_softmax_vec2ILi32ELi20EEvPfS0_ii)
        /*01c4*/ 	.word	0x00000050


	//----- nvinfo : EIATTR_REGCOUNT
	.align		4
.L_75:
        /*01c8*/ 	.byte	0x04, 0x2f
        /*01ca*/ 	.short	(.L_77 - .L_76)
	.align		4
.L_76:
        /*01cc*/ 	.word	index@(_Z17warp_softmax_vec2ILi32ELi21EEvPfS0_ii)
        /*01d0*/ 	.word	0x0000001b


	//----- nvinfo : EIATTR_FRAME_SIZE
	.align		4
.L_77:
        /*01d4*/ 	.byte	0x04, 0x11
        /*01d6*/ 	.short	(.L_79 - .L_78)
	.align		4
.L_78:
        /*01d8*/ 	.word	index@(_Z17warp_softmax_vec2ILi32ELi21EEvPfS0_ii)
        /*01dc*/ 	.word	0x00000058


	//----- nvinfo : EIATTR_REGCOUNT
	.align		4
.L_79:
        /*01e0*/ 	.byte	0x04, 0x2f
        /*01e2*/ 	.short	(.L_81 - .L_80)
	.align		4
.L_80:
        /*01e4*/ 	.word	index@(_Z17warp_softmax_vec2ILi32ELi22EEvPfS0_ii)
        /*01e8*/ 	.word	0x0000001a


	//----- nvinfo : EIATTR_FRAME_SIZE
	.align		4
.L_81:
        /*01ec*/ 	.byte	0x04, 0x11
        /*01ee*/ 	.short	(.L_83 - .L_82)
	.align		4
.L_82:
        /*01f0*/ 	.word	index@(_Z17warp_softmax_vec2ILi32ELi22EEvPfS0_ii)
        /*01f4*/ 	.word	0x00000058


	//----- nvinfo : EIATTR_REGCOUNT
	.align		4
.L_83:
        /*01f8*/ 	.byte	0x04, 0x2f
        /*01fa*/ 	.short	(.L_85 - .L_84)
	.align		4
.L_84:
        /*01fc*/ 	.word	index@(_Z17warp_softmax_vec2ILi32ELi23EEvPfS0_ii)
        /*0200*/ 	.word	0x0000001b


	//----- nvinfo : EIATTR_FRAME_SIZE
	.align		4
.L_85:
        /*0204*/ 	.byte	0x04, 0x11
        /*0206*/ 	.short	(.L_87 - .L_86)
	.align		4
.L_86:
        /*0208*/ 	.word	index@(_Z17warp_softmax_vec2ILi32ELi23EEvPfS0_ii)
        /*020c*/ 	.word	0x00000060


	//----- nvinfo : EIATTR_REGCOUNT
	.align		4
.L_87:
        /*0210*/ 	.byte	0x04, 0x2f
        /*0212*/ 	.short	(.L_89 - .L_88)
	.align		4
.L_88:
        /*0214*/ 	.word	index@(_Z17warp_softmax_vec2ILi32ELi24EEvPfS0_ii)
        /*0218*/ 	.word	0x00000019


	//----- nvinfo : EIATTR_FRAME_SIZE
	.align		4
.L_89:
        /*021c*/ 	.byte	0x04, 0x11
        /*021e*/ 	.short	(.L_91 - .L_90)
	.align		4
.L_90:
        /*0220*/ 	.word	index@(_Z17warp_softmax_vec2ILi32ELi24EEvPfS0_ii)
        /*0224*/ 	.word	0x00000060


	//----- nvinfo : EIATTR_REGCOUNT
	.align		4
.L_91:
        /*0228*/ 	.byte	0x04, 0x2f
        /*022a*/ 	.short	(.L_93 - .L_92)
	.align		4
.L_92:
        /*022c*/ 	.word	index@(_Z17warp_softmax_vec2ILi32ELi25EEvPfS0_ii)
        /*0230*/ 	.word	0x0000001b


	//----- nvinfo : EIATTR_FRAME_SIZE
	.align		4
.L_93:
        /*0234*/ 	.byte	0x04, 0x11
        /*0236*/ 	.short	(.L_95 - .L_94)
	.align		4
.L_94:
        /*0238*/ 	.word	index@(_Z17warp_softmax_vec2ILi32ELi25EEvPfS0_ii)
        /*023c*/ 	.word	0x00000068


	//----- nvinfo : EIATTR_REGCOUNT
	.align		4
.L_95:
        /*0240*/ 	.byte	0x04, 0x2f
        /*0242*/ 	.short	(.L_97 - .L_96)
	.align		4
.L_96:
        /*0244*/ 	.word	index@(_Z17warp_softmax_vec2ILi32ELi26EEvPfS0_ii)
        /*0248*/ 	.word	0x0000001a


	//----- nvinfo : EIATTR_FRAME_SIZE
	.align		4
.L_97:
        /*024c*/ 	.byte	0x04, 0x11
        /*024e*/ 	.short	(.L_99 - .L_98)
	.align		4
.L_98:
        /*0250*/ 	.word	index@(_Z17warp_softmax_vec2ILi32ELi26EEvPfS0_ii)
        /*0254*/ 	.word	0x00000068


	//----- nvinfo : EIATTR_REGCOUNT
	.align		4
.L_99:
        /*0258*/ 	.byte	0x04, 0x2f
        /*025a*/ 	.short	(.L_101 - .L_100)
	.align		4
.L_100:
        /*025c*/ 	.word	index@(_Z17warp_softmax_vec2ILi32ELi27EEvPfS0_ii)
        /*0260*/ 	.word	0x0000001b


	//----- nvinfo : EIATTR_FRAME_SIZE
	.align		4
.L_101:
        /*0264*/ 	.byte	0x04, 0x11
        /*0266*/ 	.short	(.L_103 - .L_102)
	.align		4
.L_102:
        /*0268*/ 	.word	index@(_Z17warp_softmax_vec2ILi32ELi27EEvPfS0_ii)
        /*026c*/ 	.word	0x00000070


	//----- nvinfo : EIATTR_REGCOUNT
	.align		4
.L_103:
        /*0270*/ 	.byte	0x04, 0x2f
        /*0272*/ 	.short	(.L_105 - .L_104)
	.align		4
.L_104:
        /*0274*/ 	.word	index@(_Z17warp_softmax_vec2ILi32ELi28EEvPfS0_ii)
        /*0278*/ 	.word	0x00000019


	//----- nvinfo : EIATTR_FRAME_SIZE
	.align		4
.L_105:
        /*027c*/ 	.byte	0x04, 0x11
        /*027e*/ 	.short	(.L_107 - .L_106)
	.align		4
.L_106:
        /*0280*/ 	.word	index@(_Z17warp_softmax_vec2ILi32ELi28EEvPfS0_ii)
        /*0284*/ 	.word	0x00000070


	//----- nvinfo : EIATTR_REGCOUNT
	.align		4
.L_107:
        /*0288*/ 	.byte	0x04, 0x2f
        /*028a*/ 	.short	(.L_109 - .L_108)
	.align		4
.L_108:
        /*028c*/ 	.word	index@(_Z17warp_softmax_vec2ILi32ELi29EEvPfS0_ii)
        /*0290*/ 	.word	0x0000001b


	//----- nvinfo : EIATTR_FRAME_SIZE
	.align		4
.L_109:
        /*0294*/ 	.byte	0x04, 0x11
        /*0296*/ 	.short	(.L_111 - .L_110)
	.align		4
.L_110:
        /*0298*/ 	.word	index@(_Z17warp_softmax_vec2ILi32ELi29EEvPfS0_ii)
        /*029c*/ 	.word	0x00000078


	//----- nvinfo : EIATTR_REGCOUNT
	.align		4
.L_111:
        /*02a0*/ 	.byte	0x04, 0x2f
        /*02a2*/ 	.short	(.L_113 - .L_112)
	.align		4
.L_112:
        /*02a4*/ 	.word	index@(_Z17warp_softmax_vec2ILi32ELi30EEvPfS0_ii)
        /*02a8*/ 	.word	0x0000001a


	//----- nvinfo : EIATTR_FRAME_SIZE
	.align		4
.L_113:
        /*02ac*/ 	.byte	0x04, 0x11
        /*02ae*/ 	.short	(.L_115 - .L_114)
	.align		4
.L_114:
        /*02b0*/ 	.word	index@(_Z17warp_softmax_vec2ILi32ELi30EEvPfS0_ii)
        /*02b4*/ 	.word	0x00000078


	//----- nvinfo : EIATTR_REGCOUNT
	.align		4
.L_115:
        /*02b8*/ 	.byte	0x04, 0x2f
        /*02ba*/ 	.short	(.L_117 - .L_116)
	.align		4
.L_116:
        /*02bc*/ 	.word	index@(_Z17warp_softmax_vec2ILi32ELi31EEvPfS0_ii)
        /*02c0*/ 	.word	0x0000001b


	//----- nvinfo : EIATTR_FRAME_SIZE
	.align		4
.L_117:
        /*02c4*/ 	.byte	0x04, 0x11
        /*02c6*/ 	.short	(.L_119 - .L_118)
	.align		4
.L_118:
        /*02c8*/ 	.word	index@(_Z17warp_softmax_vec2ILi32ELi31EEvPfS0_ii)
        /*02cc*/ 	.word	0x00000080


	//----- nvinfo : EIATTR_REGCOUNT
	.align		4
.L_119:
        /*02d0*/ 	.byte	0x04, 0x2f
        /*02d2*/ 	.short	(.L_121 - .L_120)
	.align		4
.L_120:
        /*02d4*/ 	.word	index@(_Z17warp_softmax_vec2ILi32ELi32EEvPfS0_ii)
        /*02d8*/ 	.word	0x00000019


	//----- nvinfo : EIATTR_FRAME_SIZE
	.align		4
.L_121:
        /*02dc*/ 	.byte	0x04, 0x11
        /*02de*/ 	.short	(.L_123 - .L_122)
	.align		4
.L_122:
        /*02e0*/ 	.word	index@(_Z17warp_softmax_vec2ILi32ELi32EEvPfS0_ii)
        /*02e4*/ 	.word	0x00000080


	//----- nvinfo : EIATTR_MIN_STACK_SIZE
	.align		4
.L_123:
        /*02e8*/ 	.byte	0x04, 0x12
        /*02ea*/ 	.short	(.L_125 - .L_124)
	.align		4
.L_124:
        /*02ec*/ 	.word	index@(_Z17warp_softmax_vec2ILi32ELi32EEvPfS0_ii)
        /*02f0*/ 	.word	0x00000080


	//----- nvinfo : EIATTR_MIN_STACK_SIZE
	.align		4
.L_125:
        /*02f4*/ 	.byte	0x04, 0x12
        /*02f6*/ 	.short	(.L_127 - .L_126)
	.align		4
.L_126:
        /*02f8*/ 	.word	index@(_Z17warp_softmax_vec2ILi32ELi31EEvPfS0_ii)
        /*02fc*/ 	.word	0x00000080


	//----- nvinfo : EIATTR_MIN_STACK_SIZE
	.align		4
.L_127:
        /*0300*/ 	.byte	0x04, 0x12
        /*0302*/ 	.short	(.L_129 - .L_128)
	.align		4
.L_128:
        /*0304*/ 	.word	index@(_Z17warp_softmax_vec2ILi32ELi30EEvPfS0_ii)
        /*0308*/ 	.word	0x00000078


	//----- nvinfo : EIATTR_MIN_STACK_SIZE
	.align		4
.L_129:
        /*030c*/ 	.byte	0x04, 0x12
        /*030e*/ 	.short	(.L_131 - .L_130)
	.align		4
.L_130:
        /*0310*/ 	.word	index@(_Z17warp_softmax_vec2ILi32ELi29EEvPfS0_ii)
        /*0314*/ 	.word	0x00000078


	//----- nvinfo : EIATTR_MIN_STACK_SIZE
	.align		4
.L_131:
        /*0318*/ 	.byte	0x04, 0x12
        /*031a*/ 	.short	(.L_133 - .L_132)
	.align		4
.L_132:
        /*031c*/ 	.word	index@(_Z17warp_softmax_vec2ILi32ELi28EEvPfS0_ii)
        /*0320*/ 	.word	0x00000070


	//----- nvinfo : EIATTR_MIN_STACK_SIZE
	.align		4
.L_133:
        /*0324*/ 	.byte	0x04, 0x12
        /*0326*/ 	.short	(.L_135 - .L_134)
	.align		4
.L_134:
        /*0328*/ 	.word	index@(_Z17warp_softmax_vec2ILi32ELi27EEvPfS0_ii)
        /*032c*/ 	.word	0x00000070


	//----- nvinfo : EIATTR_MIN_STACK_SIZE
	.align		4
.L_135:
        /*0330*/ 	.byte	0x04, 0x12
        /*0332*/ 	.short	(.L_137 - .L_136)
	.align		4
.L_136:
        /*0334*/ 	.word	index@(_Z17warp_softmax_vec2ILi32ELi26EEvPfS0_ii)
        /*0338*/ 	.word	0x00000068


	//----- nvinfo : EIATTR_MIN_STACK_SIZE
	.align		4
.L_137:
        /*033c*/ 	.byte	0x04, 0x12
        /*033e*/ 	.short	(.L_139 - .L_138)
	.align		4
.L_138:
        /*0340*/ 	.word	index@(_Z17warp_softmax_vec2ILi32ELi25EEvPfS0_ii)
        /*0344*/ 	.word	0x00000068


	//----- nvinfo : EIATTR_MIN_STACK_SIZE
	.align		4
.L_139:
        /*0348*/ 	.byte	0x04, 0x12
        /*034a*/ 	.short	(.L_141 - .L_140)
	.align		4
.L_140:
        /*034c*/ 	.word	index@(_Z17warp_softmax_vec2ILi32ELi24EEvPfS0_ii)
        /*0350*/ 	.word	0x00000060


	//----- nvinfo : EIATTR_MIN_STACK_SIZE
	.align		4
.L_141:
        /*0354*/ 	.byte	0x04, 0x12
        /*0356*/ 	.short	(.L_143 - .L_142)
	.align		4
.L_142:
        /*0358*/ 	.word	index@(_Z17warp_softmax_vec2ILi32ELi23EEvPfS0_ii)
        /*035c*/ 	.word	0x00000060


	//----- nvinfo : EIATTR_MIN_STACK_SIZE
	.align		4
.L_143:
        /*0360*/ 	.byte	0x04, 0x12
        /*0362*/ 	.short	(.L_145 - .L_144)
	.align		4
.L_144:
        /*0364*/ 	.word	index@(_Z17warp_softmax_vec2ILi32ELi22EEvPfS0_ii)
        /*0368*/ 	.word	0x00000058


	//----- nvinfo : EIATTR_MIN_STACK_SIZE
	.align		4
.L_145:
        /*036c*/ 	.byte	0x04, 0x12
        /*036e*/ 	.short	(.L_147 - .L_146)
	.align		4
.L_146:
        /*0370*/ 	.word	index@(_Z17warp_softmax_vec2ILi32ELi21EEvPfS0_ii)
        /*0374*/ 	.word	0x00000058


	//----- nvinfo : EIATTR_MIN_STACK_SIZE
	.align		4
.L_147:
        /*0378*/ 	.byte	0x04, 0x12
        /*037a*/ 	.short	(.L_149 - .L_148)
	.align		4
.L_148:
        /*037c*/ 	.word	index@(_Z17warp_softmax_vec2ILi32ELi20EEvPfS0_ii)
        /*0380*/ 	.word	0x00000050


	//----- nvinfo : EIATTR_MIN_STACK_SIZE
	.align		4
.L_149:
        /*0384*/ 	.byte	0x04, 0x12
        /*0386*/ 	.short	(.L_151 - .L_150)
	.align		4
.L_150:
        /*0388*/ 	.word	index@(_Z17warp_softmax_vec2ILi32ELi19EEvPfS0_ii)
        /*038c*/ 	.word	0x00000050


	//----- nvinfo : EIATTR_MIN_STACK_SIZE
	.align		4
.L_151:
        /*0390*/ 	.byte	0x04, 0x12
        /*0392*/ 	.short	(.L_153 - .L_152)
	.align		4
.L_152:
        /*0394*/ 	.word	index@(_Z17warp_softmax_vec2ILi32ELi18EEvPfS0_ii)
        /*0398*/ 	.word	0x00000048


	//----- nvinfo : EIATTR_MIN_STACK_SIZE
	.align		4
.L_153:
        /*039c*/ 	.byte	0x04, 0x12
        /*039e*/ 	.short	(.L_155 - .L_154)
	.align		4
.L_154:
        /*03a0*/ 	.word	index@(_Z17warp_softmax_vec2ILi32ELi17EEvPfS0_ii)
        /*03a4*/ 	.word	0x00000048


	//----- nvinfo : EIATTR_MIN_STACK_SIZE
	.align		4
.L_155:
        /*03a8*/ 	.byte	0x04, 0x12
        /*03aa*/ 	.short	(.L_157 - .L_156)
	.align		4
.L_156:
        /*03ac*/ 	.word	index@(_Z17warp_softmax_vec2ILi32ELi16EEvPfS0_ii)
        /*03b0*/ 	.word	0x00000040


	//----- nvinfo : EIATTR_MIN_STACK_SIZE
	.align		4
.L_157:
        /*03b4*/ 	.byte	0x04, 0x12
        /*03b6*/ 	.short	(.L_159 - .L_158)
	.align		4
.L_158:
        /*03b8*/ 	.word	index@(_Z17warp_softmax_vec2ILi32ELi15EEvPfS0_ii)
        /*03bc*/ 	.word	0x00000040


	//----- nvinfo : EIATTR_MIN_STACK_SIZE
	.align		4
.L_159:
        /*03c0*/ 	.byte	0x04, 0x12
        /*03c2*/ 	.short	(.L_161 - .L_160)
	.align		4
.L_160:
        /*03c4*/ 	.word	index@(_Z17warp_softmax_vec2ILi32ELi14EEvPfS0_ii)
        /*03c8*/ 	.word	0x00000038


	//----- nvinfo : EIATTR_MIN_STACK_SIZE
	.align		4
.L_161:
        /*03cc*/ 	.byte	0x04, 0x12
        /*03ce*/ 	.short	(.L_163 - .L_162)
	.align		4
.L_162:
        /*03d0*/ 	.word	index@(_Z17warp_softmax_vec2ILi32ELi13EEvPfS0_ii)
        /*03d4*/ 	.word	0x00000038


	//----- nvinfo : EIATTR_MIN_STACK_SIZE
	.align		4
.L_163:
        /*03d8*/ 	.byte	0x04, 0x12
        /*03da*/ 	.short	(.L_165 - .L_164)
	.align		4
.L_164:
        /*03dc*/ 	.word	index@(_Z17warp_softmax_vec2ILi32ELi12EEvPfS0_ii)
        /*03e0*/ 	.word	0x00000030


	//----- nvinfo : EIATTR_MIN_STACK_SIZE
	.align		4
.L_165:
        /*03e4*/ 	.byte	0x04, 0x12
        /*03e6*/ 	.short	(.L_167 - .L_166)
	.align		4
.L_166:
        /*03e8*/ 	.word	index@(_Z17warp_softmax_vec2ILi32ELi11EEvPfS0_ii)
        /*03ec*/ 	.word	0x00000030


	//----- nvinfo : EIATTR_MIN_STACK_SIZE
	.align		4
.L_167:
        /*03f0*/ 	.byte	0x04, 0x12
        /*03f2*/ 	.short	(.L_169 - .L_168)
	.align		4
.L_168:
        /*03f4*/ 	.word	index@(_Z17warp_softmax_vec2ILi32ELi10EEvPfS0_ii)
        /*03f8*/ 	.word	0x00000028


	//----- nvinfo : EIATTR_MIN_STACK_SIZE
	.align		4
.L_169:
        /*03fc*/ 	.byte	0x04, 0x12
        /*03fe*/ 	.short	(.L_171 - .L_170)
	.align		4
.L_170:
        /*0400*/ 	.word	index@(_Z17warp_softmax_vec2ILi32ELi9EEvPfS0_ii)
        /*0404*/ 	.word	0x00000028


	//----- nvinfo : EIATTR_MIN_STACK_SIZE
	.align		4
.L_171:
        /*0408*/ 	.byte	0x04, 0x12
        /*040a*/ 	.short	(.L_173 - .L_172)
	.align		4
.L_172:
        /*040c*/ 	.word	index@(_Z17warp_softmax_vec2ILi32ELi8EEvPfS0_ii)
        /*0410*/ 	.word	0x00000020


	//----- nvinfo : EIATTR_MIN_STACK_SIZE
	.align		4
.L_173:
        /*0414*/ 	.byte	0x04, 0x12
        /*0416*/ 	.short	(.L_175 - .L_174)
	.align		4
.L_174:
        /*0418*/ 	.word	index@(_Z17warp_softmax_vec2ILi32ELi7EEvPfS0_ii)
        /*041c*/ 	.word	0x00000020


	//----- nvinfo : EIATTR_MIN_STACK_SIZE
	.align		4
.L_175:
        /*0420*/ 	.byte	0x04, 0x12
        /*0422*/ 	.short	(.L_177 - .L_176)
	.align		4
.L_176:
        /*0424*/ 	.word	index@(_Z17warp_softmax_vec2ILi32ELi6EEvPfS0_ii)
        /*0428*/ 	.word	0x00000018


	//----- nvinfo : EIATTR_MIN_STACK_SIZE
	.align		4
.L_177:
        /*042c*/ 	.byte	0x04, 0x12
        /*042e*/ 	.short	(.L_179 - .L_178)
	.align		4
.L_178:
        /*0430*/ 	.word	index@(_Z17warp_softmax_vec2ILi32ELi5EEvPfS0_ii)
        /*0434*/ 	.word	0x00000018


	//----- nvinfo : EIATTR_MIN_STACK_SIZE
	.align		4
.L_179:
        /*0438*/ 	.byte	0x04, 0x12
        /*043a*/ 	.short	(.L_181 - .L_180)
	.align		4
.L_180:
        /*043c*/ 	.word	index@(_Z17warp_softmax_vec2ILi32ELi4EEvPfS0_ii)
        /*0440*/ 	.word	0x00000010


	//----- nvinfo : EIATTR_MIN_STACK_SIZE
	.align		4
.L_181:
        /*0444*/ 	.byte	0x04, 0x12
        /*0446*/ 	.short	(.L_183 - .L_182)
	.align		4
.L_182:
        /*0448*/ 	.word	index@(_Z17warp_softmax_vec2ILi32ELi3EEvPfS0_ii)
        /*044c*/ 	.word	0x00000010


	//----- nvinfo : EIATTR_MIN_STACK_SIZE
	.align		4
.L_183:
        /*0450*/ 	.byte	0x04, 0x12
        /*0452*/ 	.short	(.L_185 - .L_184)
	.align		4
.L_184:
        /*0454*/ 	.word	index@(_Z17warp_softmax_vec2ILi32ELi2EEvPfS0_ii)
        /*0458*/ 	.word	0x00000008
.L_185:


//--------------------- .nv.compat                --------------------------
	.section	.nv.compat,"",@"SHT_CUDA_COMPAT_INFO"
	.align	4
        /*0000*/ 	.byte	0x02, 0x09, 0x00, 0x00, 0x02, 0x02, 0x01, 0x00, 0x02, 0x05, 0x05, 0x00, 0x03, 0x07, 0x01, 0x01
        /*0010*/ 	.byte	0x02, 0x03, 0x00, 0x00, 0x02, 0x06, 0x01, 0x00, 0x04, 0x0b, 0x08, 0x00, 0x01, 0x00, 0x00, 0x00
        /*0020*/ 	.byte	0x00, 0x00, 0x00, 0x00


//--------------------- .nv.info._Z17warp_softmax_vec2ILi32ELi32EEvPfS0_ii --------------------------
	.section	.nv.info._Z17warp_softmax_vec2ILi32ELi32EEvPfS0_ii,"",@"SHT_CUDA_INFO"
	.sectionflags	@""
	.align	4


	//----- nvinfo : EIATTR_CUDA_API_VERSION
	.align		4
        /*0000*/ 	.byte	0x04, 0x37
        /*0002*/ 	.short	(.L_187 - .L_186)
.L_186:
        /*0004*/ 	.word	0x00000082


	//----- nvinfo : EIATTR_KPARAM_INFO
	.align		4
.L_187:
        /*0008*/ 	.byte	0x04, 0x17
        /*000a*/ 	.short	(.L_189 - .L_188)
.L_188:
        /*000c*/ 	.word	0x00000000
        /*0010*/ 	.short	0x0003
        /*0012*/ 	.short	0x0014
        /*0014*/ 	.byte	0x00, 0xf0, 0x11, 0x00


	//----- nvinfo : EIATTR_KPARAM_INFO
	.align		4
.L_189:
        /*0018*/ 	.byte	0x04, 0x17
        /*001a*/ 	.short	(.L_191 - .L_190)
.L_190:
        /*001c*/ 	.word	0x00000000
        /*0020*/ 	.short	0x0002
        /*0022*/ 	.short	0x0010
        /*0024*/ 	.byte	0x00, 0xf0, 0x11, 0x00


	//----- nvinfo : EIATTR_KPARAM_INFO
	.align		4
.L_191:
        /*0028*/ 	.byte	0x04, 0x17
        /*002a*/ 	.short	(.L_193 - .L_192)
.L_192:
        /*002c*/ 	.word	0x00000000
        /*0030*/ 	.short	0x0001
        /*0032*/ 	.short	0x0008
        /*0034*/ 	.byte	0x00, 0xf5, 0x21, 0x00


	//----- nvinfo : EIATTR_KPARAM_INFO
	.align		4
.L_193:
        /*0038*/ 	.byte	0x04, 0x17
        /*003a*/ 	.short	(.L_195 - .L_194)
.L_194:
        /*003c*/ 	.word	0x00000000
        /*0040*/ 	.short	0x0000
        /*0042*/ 	.short	0x0000
        /*0044*/ 	.byte	0x00, 0xf5, 0x21, 0x00


	//----- nvinfo : EIATTR_SPARSE_MMA_MASK
	.align		4
.L_195:
        /*0048*/ 	.byte	0x03, 0x50
        /*004a*/ 	.short	0x0000


	//----- nvinfo : EIATTR_MAXREG_COUNT
	.align		4
        /*004c*/ 	.byte	0x03, 0x1b
        /*004e*/ 	.short	0x00ff


	//----- nvinfo : EIATTR_MERCURY_ISA_VERSION
	.align		4
        /*0050*/ 	.byte	0x03, 0x5f
        /*0052*/ 	.short	0x0101


	//----- nvinfo : EIATTR_COOP_GROUP_MASK_REGIDS
	.align		4
        /*0054*/ 	.byte	0x04, 0x29
        /*0056*/ 	.short	(.L_197 - .L_196)


	//   ....[0]....
.L_196:
        /*0058*/ 	.word	0xffffffff


	//   ....[1]....
        /*005c*/ 	.word	0xffffffff


	//   ....[2]....
        /*0060*/ 	.word	0xffffffff


	//   ....[3]....
        /*0064*/ 	.word	0xffffffff


	//   ....[4]....
        /*0068*/ 	.word	0xffffffff


	//   ....[5]....
        /*006c*/ 	.word	0xffffffff


	//   ....[6]....
        /*0070*/ 	.word	0xffffffff


	//   ....[7]....
        /*0074*/ 	.word	0xffffffff


	//   ....[8]....
        /*0078*/ 	.word	0xffffffff


	//   ....[9]....
        /*007c*/ 	.word	0xffffffff


	//   ....[10]....
        /*0080*/ 	.word	0x0500000f


	//   ....[11]....
        /*0084*/ 	.word	0x0500000f


	//   ....[12]....
        /*0088*/ 	.word	0x0500000f


	//   ....[13]....
        /*008c*/ 	.word	0x0500000f


	//   ....[14]....
        /*0090*/ 	.word	0x0500000f


	//   ....[15]....
        /*0094*/ 	.word	0x0500000f


	//   ....[16]....
        /*0098*/ 	.word	0x0500000f


	//   ....[17]....
        /*009c*/ 	.word	0x0500000f


	//   ....[18]....
        /*00a0*/ 	.word	0x0500000f


	//   ....[19]....
        /*00a4*/ 	.word	0x0500000f


	//----- nvinfo : EIATTR_COOP_GROUP_INSTR_OFFSETS
	.align		4
.L_197:
        /*00a8*/ 	.byte	0x04, 0x28
        /*00aa*/ 	.short	(.L_199 - .L_198)


	//   ....[0]....
.L_198:
        /*00ac*/ 	.word	0x000002c0


	//   ....[1]....
        /*00b0*/ 	.word	0x000002e0


	//   ....[2]....
        /*00b4*/ 	.word	0x00000300


	//   ....[3]....
        /*00b8*/ 	.word	0x00000320


	//   ....[4]....
        /*00bc*/ 	.word	0x00000340


	//   ....[5]....
        /*00c0*/ 	.word	0x000008c0


	//   ....[6]....
        /*00c4*/ 	.word	0x000008e0


	//   ....[7]....
        /*00c8*/ 	.word	0x00000900


	//   ....[8]....
        /*00cc*/ 	.word	0x00000920


	//   ....[9]....
        /*00d0*/ 	.word	0x00000940


	//   ....[10]....
        /*00d4*/ 	.word	0x00000e70


	//   ....[11]....
        /*00d8*/ 	.word	0x00000f10


	//   ....[12]....
        /*00dc*/ 	.word	0x00000f80


	//   ....[13]....
        /*00e0*/ 	.word	0x00000ff0


	//   ....[14]....
        /*00e4*/ 	.word	0x00001060


	//   ....[15]....
        /*00e8*/ 	.word	0x000010f0


	//   ....[16]....
        /*00ec*/ 	.word	0x00001180


	//   ....[17]....
        /*00f0*/ 	.word	0x000011f0


	//   ....[18]....
        /*00f4*/ 	.word	0x00001260


	//   ....[19]....
        /*00f8*/ 	.word	0x000012d0


	//----- nvinfo : EIATTR_VRC_CTA_INIT_COUNT
	.align		4
.L_199:
        /*00fc*/ 	.byte	0x02, 0x4a
	.zero		1
	.zero		1


	//----- nvinfo : EIATTR_EXIT_INSTR_OFFSETS
	.align		4
        /*0100*/ 	.byte	0x04, 0x1c
        /*0102*/ 	.short	(.L_201 - .L_200)


	//   ....[0]....
.L_200:
        /*0104*/ 	.word	0x00000080


	//   ....[1]....
        /*0108*/ 	.word	0x00000e10


	//----- nvinfo : EIATTR_CRS_STACK_SIZE
	.align		4
.L_201:
        /*010c*/ 	.byte	0x04, 0x1e
        /*010e*/ 	.short	(.L_203 - .L_202)
.L_202:
        /*0110*/ 	.word	0x00000000


	//----- nvinfo : EIATTR_CBANK_PARAM_SIZE
	.align		4
.L_203:
        /*0114*/ 	.byte	0x03, 0x19
        /*0116*/ 	.short	0x0018


	//----- nvinfo : EIATTR_PARAM_CBANK
	.align		4
        /*0118*/ 	.byte	0x04, 0x0a
        /*011a*/ 	.short	(.L_205 - .L_204)
	.align		4
.L_204:
        /*011c*/ 	.word	index@(.nv.constant0._Z17warp_softmax_vec2ILi32ELi32EEvPfS0_ii)
        /*0120*/ 	.short	0x0380
        /*0122*/ 	.short	0x0018


	//----- nvinfo : EIATTR_SW_WAR
	.align		4
.L_205:
        /*0124*/ 	.byte	0x04, 0x36
        /*0126*/ 	.short	(.L_207 - .L_206)
.L_206:
        /*0128*/ 	.word	0x00000008
.L_207:


//--------------------- .nv.info._Z17warp_softmax_vec2ILi32ELi31EEvPfS0_ii --------------------------
	.section	.nv.info._Z17warp_softmax_vec2ILi32ELi31EEvPfS0_ii,"",@"SHT_CUDA_INFO"
	.sectionflags	@""
	.align	4


	//----- nvinfo : EIATTR_CUDA_API_VERSION
	.align		4
        /*0000*/ 	.byte	0x04, 0x37
        /*0002*/ 	.short	(.L_209 - .L_208)
.L_208:
        /*0004*/ 	.word	0x00000082


	//----- nvinfo : EIATTR_KPARAM_INFO
	.align		4
.L_209:
        /*0008*/ 	.byte	0x04, 0x17
        /*000a*/ 	.short	(.L_211 - .L_210)
.L_210:
        /*000c*/ 	.word	0x00000000
        /*0010*/ 	.short	0x0003
        /*0012*/ 	.short	0x0014
        /*0014*/ 	.byte	0x00, 0xf0, 0x11, 0x00


	//----- nvinfo : EIATTR_KPARAM_INFO
	.align		4
.L_211:
        /*0018*/ 	.byte	0x04, 0x17
        /*001a*/ 	.short	(.L_213 - .L_212)
.L_212:
        /*001c*/ 	.word	0x00000000
        /*0020*/ 	.short	0x0002
        /*0022*/ 	.short	0x0010
        /*0024*/ 	.byte	0x00, 0xf0, 0x11, 0x00


	//----- nvinfo : EIATTR_KPARAM_INFO
	.align		4
.L_213:
        /*0028*/ 	.byte	0x04, 0x17
        /*002a*/ 	.short	(.L_215 - .L_214)
.L_214:
        /*002c*/ 	.word	0x00000000
        /*0030*/ 	.short	0x0001
        /*0032*/ 	.short	0x0008
        /*0034*/ 	.byte	0x00, 0xf5, 0x21, 0x00


	//----- nvinfo : EIATTR_KPARAM_INFO
	.align		4
.L_215:
        /*0038*/ 	.byte	0x04, 0x17
        /*003a*/ 	.short	(.L_217 - .L_216)
.L_216:
        /*003c*/ 	.word	0x00000000
        /*0040*/ 	.short	0x0000
        /*0042*/ 	.short	0x0000
        /*0044*/ 	.byte	0x00, 0xf5, 0x21, 0x00


	//----- nvinfo : EIATTR_SPARSE_MMA_MASK
	.align		4
.L_217:
        /*0048*/ 	.byte	0x03, 0x50
        /*004a*/ 	.short	0x0000


	//----- nvinfo : EIATTR_MAXREG_COUNT
	.align		4
        /*004c*/ 	.byte	0x03, 0x1b
        /*004e*/ 	.short	0x00ff


	//----- nvinfo : EIATTR_MERCURY_ISA_VERSION
	.align		4
        /*0050*/ 	.byte	0x03, 0x5f
        /*0052*/ 	.short	0x0101


	//----- nvinfo : EIATTR_COOP_GROUP_MASK_REGIDS
	.align		4
        /*0054*/ 	.byte	0x04, 0x29
        /*0056*/ 	.short	(.L_219 - .L_218)


	//   ....[0]....
.L_218:
        /*0058*/ 	.word	0xffffffff


	//   ....[1]....
        /*005c*/ 	.word	0xffffffff


	//   ....[2]....
        /*0060*/ 	.word	0xffffffff


	//   ....[3]....
        /*0064*/ 	.word	0xffffffff


	//   ....[4]....
        /*0068*/ 	.word	0xffffffff


	//   ....[5]....
        /*006c*/ 	.word	0xffffffff


	//   ....[6]....
        /*0070*/ 	.word	0xffffffff


	//   ....[7]....
        /*0074*/ 	.word	0xffffffff


	//   ....[8]....
        /*0078*/ 	.word	0xffffffff


	//   ....[9]....
        /*007c*/ 	.word	0xffffffff


	//   ....[10]....
        /*0080*/ 	.word	0x0500000f


	//   ....[11]....
        /*0084*/ 	.word	0x0500000f


	//   ....[12]....
        /*0088*/ 	.word	0x0500000f


	//   ....[13]....
        /*008c*/ 	.word	0x0500000f


	//   ....[14]....
        /*0090*/ 	.word	0x0500000f


	//   ....[15]....
        /*0094*/ 	.word	0x0500000f


	//   ....[16]....
        /*0098*/ 	.word	0x0500000f


	//   ....[17]....
        /*009c*/ 	.word	0x0500000f


	//   ....[18]....
        /*00a0*/ 	.word	0x0500000f


	//   ....[19]....
        /*00a4*/ 	.word	0x0500000f


	//----- nvinfo : EIATTR_COOP_GROUP_INSTR_OFFSETS
	.align		4
.L_219:
        /*00a8*/ 	.byte	0x04, 0x28
        /*00aa*/ 	.short	(.L_221 - .L_220)


	//   ....[0]....
.L_220:
        /*00ac*/ 	.word	0x000002d0


	//   ....[1]....
        /*00b0*/ 	.word	0x000002f0


	//   ....[2]....
        /*00b4*/ 	.word	0x00000310


	//   ....[3]....
        /*00b8*/ 	.word	0x00000330


	//   ....[4]....
        /*00bc*/ 	.word	0x00000350


	//   ....[5]....
        /*00c0*/ 	.word	0x00000940


	//   ....[6]....
        /*00c4*/ 	.word	0x00000960


	//   ....[7]....
        /*00c8*/ 	.word	0x00000980


	//   ....[8]....
        /*00cc*/ 	.word	0x000009a0


	//   ....[9]....
        /*00d0*/ 	.word	0x000009c0


	//   ....[10]....
        /*00d4*/ 	.word	0x00000f60


	//   ....[11]....
        /*00d8*/ 	.word	0x00000ff0


	//   ....[12]....
        /*00dc*/ 	.word	0x00001060


	//   ....[13]....
        /*00e0*/ 	.word	0x000010d0


	//   ....[14]....
        /*00e4*/ 	.word	0x00001140


	//   ....[15]....
        /*00e8*/ 	.word	0x000011d0


	//   ....[16]....
        /*00ec*/ 	.word	0x00001260


	//   ....[17]....
        /*00f0*/ 	.word	0x000012d0


	//   ....[18]....
        /*00f4*/ 	.word	0x00001340


	//   ....[19]....
        /*00f8*/ 	.word	0x000013b0


	//----- nvinfo : EIATTR_VRC_CTA_INIT_COUNT
	.align		4
.L_221:
        /*00fc*/ 	.byte	0x02, 0x4a
	.zero		1
	.zero		1


	//----- nvinfo : EIATTR_EXIT_INSTR_OFFSETS
	.align		4
        /*0100*/ 	.byte	0x04, 0x1c
        /*0102*/ 	.short	(.L_223 - .L_222)


	//   ....[0]....
.L_222:
        /*0104*/ 	.word	0x00000080


	//   ....[1]....
        /*0108*/ 	.word	0x00000ef0


	//----- nvinfo : EIATTR_CRS_STACK_SIZE
	.align		4
.L_223:
        /*010c*/ 	.byte	0x04, 0x1e
        /*010e*/ 	.short	(.L_225 - .L_224)
.L_224:
        /*0110*/ 	.word	0x00000000


	//----- nvinfo : EIATTR_CBANK_PARAM_SIZE
	.align		4
.L_225:
        /*0114*/ 	.byte	0x03, 0x19
        /*0116*/ 	.short	0x0018


	//----- nvinfo : EIATTR_PARAM_CBANK
	.align		4
        /*0118*/ 	.byte	0x04, 0x0a
        /*011a*/ 	.short	(.L_227 - .L_226)
	.align		4
.L_226:
        /*011c*/ 	.word	index@(.nv.constant0._Z17warp_softmax_vec2ILi32ELi31EEvPfS0_ii)
        /*0120*/ 	.short	0x0380
        /*0122*/ 	.short	0x0018


	//----- nvinfo : EIATTR_SW_WAR
	.align		4
.L_227:
        /*0124*/ 	.byte	0x04, 0x36
        /*0126*/ 	.short	(.L_229 - .L_228)
.L_228:
        /*0128*/ 	.word	0x00000008
.L_229:


//--------------------- .nv.info._Z17warp_softmax_vec2ILi32ELi30EEvPfS0_ii --------------------------
	.section	.nv.info._Z17warp_softmax_vec2ILi32ELi30EEvPfS0_ii,"",@"SHT_CUDA_INFO"
	.sectionflags	@""
	.align	4


	//----- nvinfo : EIATTR_CUDA_API_VERSION
	.align		4
        /*0000*/ 	.byte	0x04, 0x37
        /*0002*/ 	.short	(.L_231 - .L_230)
.L_230:
        /*0004*/ 	.word	0x00000082


	//----- nvinfo : EIATTR_KPARAM_INFO
	.align		4
.L_231:
        /*0008*/ 	.byte	0x04, 0x17
        /*000a*/ 	.short	(.L_233 - .L_232)
.L_232:
        /*000c*/ 	.word	0x00000000
        /*0010*/ 	.short	0x0003
        /*0012*/ 	.short	0x0014
        /*0014*/ 	.byte	0x00, 0xf0, 0x11, 0x00


	//----- nvinfo : EIATTR_KPARAM_INFO
	.align		4
.L_233:
        /*0018*/ 	.byte	0x04, 0x17
        /*001a*/ 	.short	(.L_235 - .L_234)
.L_234:
        /*001c*/ 	.word	0x00000000
        /*0020*/ 	.short	0x0002
        /*0022*/ 	.short	0x0010
        /*0024*/ 	.byte	0x00, 0xf0, 0x11, 0x00


	//----- nvinfo : EIATTR_KPARAM_INFO
	.align		4
.L_235:
        /*0028*/ 	.byte	0x04, 0x17
        /*002a*/ 	.short	(.L_237 - .L_236)
.L_236:
        /*002c*/ 	.word	0x00000000
        /*0030*/ 	.short	0x0001
        /*0032*/ 	.short	0x0008
        /*0034*/ 	.byte	0x00, 0xf5, 0x21, 0x00


	//----- nvinfo : EIATTR_KPARAM_INFO
	.align		4
.L_237:
        /*0038*/ 	.byte	0x04, 0x17
        /*003a*/ 	.short	(.L_239 - .L_238)
.L_238:
        /*003c*/ 	.word	0x00000000
        /*0040*/ 	.short	0x0000
        /*0042*/ 	.short	0x0000
        /*0044*/ 	.byte	0x00, 0xf5, 0x21, 0x00


	//----- nvinfo : EIATTR_SPARSE_MMA_MASK
	.align		4
.L_239:
        /*0048*/ 	.byte	0x03, 0x50
        /*004a*/ 	.short	0x0000


	//----- nvinfo : EIATTR_MAXREG_COUNT
	.align		4
        /*004c*/ 	.byte	0x03, 0x1b
        /*004e*/ 	.short	0x00ff


	//----- nvinfo : EIATTR_MERCURY_ISA_VERSION
	.align		4
        /*0050*/ 	.byte	0x03, 0x5f
        /*0052*/ 	.short	0x0101


	//----- nvinfo : EIATTR_COOP_GROUP_MASK_REGIDS
	.align		4
        /*0054*/ 	.byte	0x04, 0x29
        /*0056*/ 	.short	(.L_241 - .L_240)


	//   ....[0]....
.L_240:
        /*0058*/ 	.word	0xffffffff


	//   ....[1]....
        /*005c*/ 	.word	0xffffffff


	//   ....[2]....
        /*0060*/ 	.word	0xffffffff


	//   ....[3]....
        /*0064*/ 	.word	0xffffffff


	//   ....[4]....
        /*0068*/ 	.word	0xffffffff


	//   ....[5]....
        /*006c*/ 	.word	0xffffffff


	//   ....[6]....
        /*0070*/ 	.word	0xffffffff


	//   ....[7]....
        /*0074*/ 	.word	0xffffffff


	//   ....[8]....
        /*0078*/ 	.word	0xffffffff


	//   ....[9]....
        /*007c*/ 	.word	0xffffffff


	//   ....[10]....
        /*0080*/ 	.word	0x0500000f


	//   ....[11]....
        /*0084*/ 	.word	0x0500000f


	//   ....[12]....
        /*0088*/ 	.word	0x0500000f


	//   ....[13]....
        /*008c*/ 	.word	0x0500000f


	//   ....[14]....
        /*0090*/ 	.word	0x0500000f


	//   ....[15]....
        /*0094*/ 	.word	0x0500000f


	//   ....[16]....
        /*0098*/ 	.word	0x0500000f


	//   ....[17]....
        /*009c*/ 	.word	0x0500000f


	//   ....[18]....
        /*00a0*/ 	.word	0x0500000f


	//   ....[19]....
        /*00a4*/ 	.word	0x0500000f


	//----- nvinfo : EIATTR_COOP_GROUP_INSTR_OFFSETS
	.align		4
.L_241:
        /*00a8*/ 	.byte	0x04, 0x28
        /*00aa*/ 	.short	(.L_243 - .L_242)


	//   ....[0]....
.L_242:
        /*00ac*/ 	.word	0x000002d0


	//   ....[1]....
        /*00b0*/ 	.word	0x000002f0


	//   ....[2]....
        /*00b4*/ 	.word	0x00000310


	//   ....[3]....
        /*00b8*/ 	.word	0x00000330


	//   ....[4]....
        /*00bc*/ 	.word	0x00000350


	//   ....[5]....
        /*00c0*/ 	.word	0x00000900


	//   ....[6]....
        /*00c4*/ 	.word	0x00000920


	//   ....[7]....
        /*00c8*/ 	.word	0x00000940


	//   ....[8]....
        /*00cc*/ 	.word	0x00000960


	//   ....[9]....
        /*00d0*/ 	.word	0x00000980


	//   ....[10]....
        /*00d4*/ 	.word	0x00000ee0


	//   ....[11]....
        /*00d8*/ 	.word	0x00000f80


	//   ....[12]....
        /*00dc*/ 	.word	0x00000ff0


	//   ....[13]....
        /*00e0*/ 	.word	0x00001060


	//   ....[14]....
        /*00e4*/ 	.word	0x000010d0


	//   ....[15]....
        /*00e8*/ 	.word	0x00001160


	//   ....[16]....
        /*00ec*/ 	.word	0x00001200


	//   ....[17]....
        /*00f0*/ 	.word	0x00001270


	//   ....[18]....
        /*00f4*/ 	.word	0x000012e0


	//   ....[19]....
        /*00f8*/ 	.word	0x00001350


	//----- nvinfo : EIATTR_VRC_CTA_INIT_COUNT
	.align		4
.L_243:
        /*00fc*/ 	.byte	0x02, 0x4a
	.zero		1
	.zero		1


	//----- nvinfo : EIATTR_EXIT_INSTR_OFFSETS
	.align		4
        /*0100*/ 	.byte	0x04, 0x1c
        /*0102*/ 	.short	(.L_245 - .L_244)


	//   ....[0]....
.L_244:
        /*0104*/ 	.word	0x00000080


	//   ....[1]....
        /*0108*/ 	.word	0x00000e70


	//----- nvinfo : EIATTR_CRS_STACK_SIZE
	.align		4
.L_245:
        /*010c*/ 	.byte	0x04, 0x1e
        /*010e*/ 	.short	(.L_247 - .L_246)
.L_246:
        /*0110*/ 	.word	0x00000000


	//----- nvinfo : EIATTR_CBANK_PARAM_SIZE
	.align		4
.L_247:
        /*0114*/ 	.byte	0x03, 0x19
        /*0116*/ 	.short	0x0018


	//----- nvinfo : EIATTR_PARAM_CBANK
	.align		4
        /*0118*/ 	.byte	0x04, 0x0a
        /*011a*/ 	.short	(.L_249 - .L_248)
	.align		4
.L_248:
        /*011c*/ 	.word	index@(.nv.constant0._Z17warp_softmax_vec2ILi32ELi30EEvPfS0_ii)
        /*0120*/ 	.short	0x0380
        /*0122*/ 	.short	0x0018


	//----- nvinfo : EIATTR_SW_WAR
	.align		4
.L_249:
        /*0124*/ 	.byte	0x04, 0x36
        /*0126*/ 	.short	(.L_251 - .L_250)
.L_250:
        /*0128*/ 	.word	0x00000008
.L_251:


//--------------------- .nv.info._Z17warp_softmax_vec2ILi32ELi29EEvPfS0_ii --------------------------
	.section	.nv.info._Z17warp_softmax_vec2ILi32ELi29EEvPfS0_ii,"",@"SHT_CUDA_INFO"
	.sectionflags	@""
	.align	4


	//----- nvinfo : EIATTR_CUDA_API_VERSION
	.align		4
        /*0000*/ 	.byte	0x04, 0x37
        /*0002*/ 	.short	(.L_253 - .L_252)
.L_252:
        /*0004*/ 	.word	0x00000082


	//----- nvinfo : EIATTR_KPARAM_INFO
	.align		4
.L_253:
        /*0008*/ 	.byte	0x04, 0x17
        /*000a*/ 	.short	(.L_255 - .L_254)
.L_254:
        /*000c*/ 	.word	0x00000000
        /*0010*/ 	.short	0x0003
        /*0012*/ 	.short	0x0014
        /*0014*/ 	.byte	0x00, 0xf0, 0x11, 0x00


	//----- nvinfo : EIATTR_KPARAM_INFO
	.align		4
.L_255:
        /*0018*/ 	.byte	0x04, 0x17
        /*001a*/ 	.short	(.L_257 - .L_256)
.L_256:
        /*001c*/ 	.word	0x00000000
        /*0020*/ 	.short	0x0002
        /*0022*/ 	.short	0x0010
        /*0024*/ 	.byte	0x00, 0xf0, 0x11, 0x00


	//----- nvinfo : EIATTR_KPARAM_INFO
	.align		4
.L_257:
        /*0028*/ 	.byte	0x04, 0x17
        /*002a*/ 	.short	(.L_259 - .L_258)
.L_258:
        /*002c*/ 	.word	0x00000000
        /*0030*/ 	.short	0x0001
        /*0032*/ 	.short	0x0008
        /*0034*/ 	.byte	0x00, 0xf5, 0x21, 0x00


	//----- nvinfo : EIATTR_KPARAM_INFO
	.align		4
.L_259:
        /*0038*/ 	.byte	0x04, 0x17
        /*003a*/ 	.short	(.L_261 - .L_260)
.L_260:
        /*003c*/ 	.word	0x00000000
        /*0040*/ 	.short	0x0000
        /*0042*/ 	.short	0x0000
        /*0044*/ 	.byte	0x00, 0xf5, 0x21, 0x00


	//----- nvinfo : EIATTR_SPARSE_MMA_MASK
	.align		4
.L_261:
        /*0048*/ 	.byte	0x03, 0x50
        /*004a*/ 	.short	0x0000


	//----- nvinfo : EIATTR_MAXREG_COUNT
	.align		4
        /*004c*/ 	.byte	0x03, 0x1b
        /*004e*/ 	.short	0x00ff


	//----- nvinfo : EIATTR_MERCURY_ISA_VERSION
	.align		4
        /*0050*/ 	.byte	0x03, 0x5f
        /*0052*/ 	.short	0x0101


	//----- nvinfo : EIATTR_COOP_GROUP_MASK_REGIDS
	.align		4
        /*0054*/ 	.byte	0x04, 0x29
        /*0056*/ 	.short	(.L_263 - .L_262)


	//   ....[0]....
.L_262:
        /*0058*/ 	.word	0xffffffff


	//   ....[1]....
        /*005c*/ 	.word	0xffffffff


	//   ....[2]....
        /*0060*/ 	.word	0xffffffff


	//   ....[3]....
        /*0064*/ 	.word	0xffffffff


	//   ....[4]....
        /*0068*/ 	.word	0xffffffff


	//   ....[5]....
        /*006c*/ 	.word	0xffffffff


	//   ....[6]....
        /*0070*/ 	.word	0xffffffff


	//   ....[7]....
        /*0074*/ 	.word	0xffffffff


	//   ....[8]....
        /*0078*/ 	.word	0xffffffff


	//   ....[9]....
        /*007c*/ 	.word	0xffffffff


	//   ....[10]....
        /*0080*/ 	.word	0x0500000f


	//   ....[11]....
        /*0084*/ 	.word	0x0500000f


	//   ....[12]....
        /*0088*/ 	.word	0x0500000f


	//   ....[13]....
        /*008c*/ 	.word	0x0500000f


	//   ....[14]....
        /*0090*/ 	.word	0x0500000f


	//   ....[15]....
        /*0094*/ 	.word	0x0500000f


	//   ....[16]....
        /*0098*/ 	.word	0x0500000f


	//   ....[17]....
        /*009c*/ 	.word	0x0500000f


	//   ....[18]....
        /*00a0*/ 	.word	0x0500000f


	//   ....[19]....
        /*00a4*/ 	.word	0x0500000f


	//----- nvinfo : EIATTR_COOP_GROUP_INSTR_OFFSETS
	.align		4
.L_263:
        /*00a8*/ 	.byte	0x04, 0x28
        /*00aa*/ 	.short	(.L_265 - .L_264)


	//   ....[0]....
.L_264:
        /*00ac*/ 	.word	0x000002d0


	//   ....[1]....
        /*00b0*/ 	.word	0x000002f0


	//   ....[2]....
        /*00b4*/ 	.word	0x00000310


	//   ....[3]....
        /*00b8*/ 	.word	0x00000330


	//   ....[4]....
        /*00bc*/ 	.word	0x00000350


	//   ....[5]....
        /*00c0*/ 	.word	0x00000940


	//   ....[6]....
        /*00c4*/ 	.word	0x00000960


	//   ....[7]....
        /*00c8*/ 	.word	0x00000980


	//   ....[8]....
        /*00cc*/ 	.word	0x000009a0


	//   ....[9]....
        /*00d0*/ 	.word	0x000009c0


	//   ....[10]....
        /*00d4*/ 	.word	0x00000f60


	//   ....[11]....
        /*00d8*/ 	.word	0x00000ff0


	//   ....[12]....
        /*00dc*/ 	.word	0x00001060


	//   ....[13]....
        /*00e0*/ 	.word	0x000010d0


	//   ....[14]....
        /*00e4*/ 	.word	0x00001140


	//   ....[15]....
        /*00e8*/ 	.word	0x000011d0


	//   ....[16]....
        /*00ec*/ 	.word	0x00001260


	//   ....[17]....
        /*00f0*/ 	.word	0x000012d0


	//   ....[18]....
        /*00f4*/ 	.word	0x00001340


	//   ....[19]....
        /*00f8*/ 	.word	0x000013b0


	//----- nvinfo : EIATTR_VRC_CTA_INIT_COUNT
	.align		4
.L_265:
        /*00fc*/ 	.byte	0x02, 0x4a
	.zero		1
	.zero		1


	//----- nvinfo : EIATTR_EXIT_INSTR_OFFSETS
	.align		4
        /*0100*/ 	.byte	0x04, 0x1c
        /*0102*/ 	.short	(.L_267 - .L_266)


	//   ....[0]....
.L_266:
        /*0104*/ 	.word	0x00000080


	//   ....[1]....
        /*0108*/ 	.word	0x00000ef0


	//----- nvinfo : EIATTR_CRS_STACK_SIZE
	.align		4
.L_267:
        /*010c*/ 	.byte	0x04, 0x1e
        /*010e*/ 	.short	(.L_269 - .L_268)
.L_268:
        /*0110*/ 	.word	0x00000000


	//----- nvinfo : EIATTR_CBANK_PARAM_SIZE
	.align		4
.L_269:
        /*0114*/ 	.byte	0x03, 0x19
        /*0116*/ 	.short	0x0018


	//----- nvinfo : EIATTR_PARAM_CBANK
	.align		4
        /*0118*/ 	.byte	0x04, 0x0a
        /*011a*/ 	.short	(.L_271 - .L_270)
	.align		4
.L_270:
        /*011c*/ 	.word	index@(.nv.constant0._Z17warp_softmax_vec2ILi32ELi29EEvPfS0_ii)
        /*0120*/ 	.short	0x0380
        /*0122*/ 	.short	0x0018


	//----- nvinfo : EIATTR_SW_WAR
	.align		4
.L_271:
        /*0124*/ 	.byte	0x04, 0x36
        /*0126*/ 	.short	(.L_273 - .L_272)
.L_272:
        /*0128*/ 	.word	0x00000008
.L_273:


//--------------------- .nv.info._Z17warp_softmax_vec2ILi32ELi28EEvPfS0_ii --------------------------
	.section	.nv.info._Z17warp_softmax_vec2ILi32ELi28EEvPfS0_ii,"",@"SHT_CUDA_INFO"
	.sectionflags	@""
	.align	4


	//----- nvinfo : EIATTR_CUDA_API_VERSION
	.align		4
        /*0000*/ 	.byte	0x04, 0x37
        /*0002*/ 	.short	(.L_275 - .L_274)
.L_274:
        /*0004*/ 	.word	0x00000082


	//----- nvinfo : EIATTR_KPARAM_INFO
	.align		4
.L_275:
        /*0008*/ 	.byte	0x04, 0x17
        /*000a*/ 	.short	(.L_277 - .L_276)
.L_276:
        /*000c*/ 	.word	0x00000000
        /*0010*/ 	.short	0x0003
        /*0012*/ 	.short	0x0014
        /*0014*/ 	.byte	0x00, 0xf0, 0x11, 0x00


	//----- nvinfo : EIATTR_KPARAM_INFO
	.align		4
.L_277:
        /*0018*/ 	.byte	0x04, 0x17
        /*001a*/ 	.short	(.L_279 - .L_278)
.L_278:
        /*001c*/ 	.word	0x00000000
        /*0020*/ 	.short	0x0002
        /*0022*/ 	.short	0x0010
        /*0024*/ 	.byte	0x00, 0xf0, 0x11, 0x00


	//----- nvinfo : EIATTR_KPARAM_INFO
	.align		4
.L_279:
        /*0028*/ 	.byte	0x04, 0x17
        /*002a*/ 	.short	(.L_281 - .L_280)
.L_280:
        /*002c*/ 	.word	0x00000000
        /*0030*/ 	.short	0x0001
        /*0032*/ 	.short	0x0008
        /*0034*/ 	.byte	0x00, 0xf5, 0x21, 0x00


	//----- nvinfo : EIATTR_KPARAM_INFO
	.align		4
.L_281:
        /*0038*/ 	.byte	0x04, 0x17
        /*003a*/ 	.short	(.L_283 - .L_282)
.L_282:
        /*003c*/ 	.word	0x00000000
        /*0040*/ 	.short	0x0000
        /*0042*/ 	.short	0x0000
        /*0044*/ 	.byte	0x00, 0xf5, 0x21, 0x00


	//----- nvinfo : EIATTR_SPARSE_MMA_MASK
	.align		4
.L_283:
        /*0048*/ 	.byte	0x03, 0x50
        /*004a*/ 	.short	0x0000


	//----- nvinfo : EIATTR_MAXREG_COUNT
	.align		4
        /*004c*/ 	.byte	0x03, 0x1b
        /*004e*/ 	.short	0x00ff


	//----- nvinfo : EIATTR_MERCURY_ISA_VERSION
	.align		4
        /*0050*/ 	.byte	0x03, 0x5f
        /*0052*/ 	.short	0x0101


	//----- nvinfo : EIATTR_COOP_GROUP_MASK_REGIDS
	.align		4
        /*0054*/ 	.byte	0x04, 0x29
        /*0056*/ 	.short	(.L_285 - .L_284)


	//   ....[0]....
.L_284:
        /*0058*/ 	.word	0xffffffff


	//   ....[1]....
        /*005c*/ 	.word	0xffffffff


	//   ....[2]....
        /*0060*/ 	.word	0xffffffff


	//   ....[3]....
        /*0064*/ 	.word	0xffffffff


	//   ....[4]....
        /*0068*/ 	.word	0xffffffff


	//   ....[5]....
        /*006c*/ 	.word	0xffffffff


	//   ....[6]....
        /*0070*/ 	.word	0xffffffff


	//   ....[7]....
        /*0074*/ 	.word	0xffffffff


	//   ....[8]....
        /*0078*/ 	.word	0xffffffff


	//   ....[9]....
        /*007c*/ 	.word	0xffffffff


	//   ....[10]....
        /*0080*/ 	.word	0x0500000f


	//   ....[11]....
        /*0084*/ 	.word	0x0500000f


	//   ....[12]....
        /*0088*/ 	.word	0x0500000f


	//   ....[13]....
        /*008c*/ 	.word	0x0500000f


	//   ....[14]....
        /*0090*/ 	.word	0x0500000f


	//   ....[15]....
        /*0094*/ 	.word	0x0500000f


	//   ....[16]....
        /*0098*/ 	.word	0x0500000f


	//   ....[17]....
        /*009c*/ 	.word	0x0500000f


	//   ....[18]....
        /*00a0*/ 	.word	0x0500000f


	//   ....[19]....
        /*00a4*/ 	.word	0x0500000f


	//----- nvinfo : EIATTR_COOP_GROUP_INSTR_OFFSETS
	.align		4
.L_285:
        /*00a8*/ 	.byte	0x04, 0x28
        /*00aa*/ 	.short	(.L_287 - .L_286)


	//   ....[0]....
.L_286:
        /*00ac*/ 	.word	0x000002c0


	//   ....[1]....
        /*00b0*/ 	.word	0x000002e0


	//   ....[2]....
        /*00b4*/ 	.word	0x00000300


	//   ....[3]....
        /*00b8*/ 	.word	0x00000320


	//   ....[4]....
        /*00bc*/ 	.word	0x00000340


	//   ....[5]....
        /*00c0*/ 	.word	0x000008c0


	//   ....[6]....
        /*00c4*/ 	.word	0x000008e0


	//   ....[7]....
        /*00c8*/ 	.word	0x00000900


	//   ....[8]....
        /*00cc*/ 	.word	0x00000920


	//   ....[9]....
        /*00d0*/ 	.word	0x00000940


	//   ....[10]....
        /*00d4*/ 	.word	0x00000e70


	//   ....[11]....
        /*00d8*/ 	.word	0x00000f10


	//   ....[12]....
        /*00dc*/ 	.word	0x00000f80


	//   ....[13]....
        /*00e0*/ 	.word	0x00000ff0


	//   ....[14]....
        /*00e4*/ 	.word	0x00001060


	//   ....[15]....
        /*00e8*/ 	.word	0x000010f0


	//   ....[16]....
        /*00ec*/ 	.word	0x00001180


	//   ....[17]....
        /*00f0*/ 	.word	0x000011f0


	//   ....[18]....
        /*00f4*/ 	.word	0x00001260


	//   ....[19]....
        /*00f8*/ 	.word	0x000012d0


	//----- nvinfo : EIATTR_VRC_CTA_INIT_COUNT
	.align		4
.L_287:
        /*00fc*/ 	.byte	0x02, 0x4a
	.zero		1
	.zero		1


	//----- nvinfo : EIATTR_EXIT_INSTR_OFFSETS
	.align		4
        /*0100*/ 	.byte	0x04, 0x1c
        /*0102*/ 	.short	(.L_289 - .L_288)


	//   ....[0]....
.L_288:
        /*0104*/ 	.word	0x00000080


	//   ....[1]....
        /*0108*/ 	.word	0x00000e10


	//----- nvinfo : EIATTR_CRS_STACK_SIZE
	.align		4
.L_289:
        /*010c*/ 	.byte	0x04, 0x1e
        /*010e*/ 	.short	(.L_291 - .L_290)
.L_290:
        /*0110*/ 	.word	0x00000000


	//----- nvinfo : EIATTR_CBANK_PARAM_SIZE
	.align		4
.L_291:
        /*0114*/ 	.byte	0x03, 0x19
        /*0116*/ 	.short	0x0018


	//----- nvinfo : EIATTR_PARAM_CBANK
	.align		4
        /*0118*/ 	.byte	0x04, 0x0a
        /*011a*/ 	.short	(.L_293 - .L_292)
	.align		4
.L_292:
        /*011c*/ 	.word	index@(.nv.constant0._Z17warp_softmax_vec2ILi32ELi28EEvPfS0_ii)
        /*0120*/ 	.short	0x0380
        /*0122*/ 	.short	0x0018


	//----- nvinfo : EIATTR_SW_WAR
	.align		4
.L_293:
        /*0124*/ 	.byte	0x04, 0x36
        /*0126*/ 	.short	(.L_295 - .L_294)
.L_294:
        /*0128*/ 	.word	0x00000008
.L_295:


//--------------------- .nv.info._Z17warp_softmax_vec2ILi32ELi27EEvPfS0_ii --------------------------
	.section	.nv.info._Z17warp_softmax_vec2ILi32ELi27EEvPfS0_ii,"",@"SHT_CUDA_INFO"
	.sectionflags	@""
	.align	4


	//----- nvinfo : EIATTR_CUDA_API_VERSION
	.align		4
        /*0000*/ 	.byte	0x04, 0x37
        /*0002*/ 	.short	(.L_297 - .L_296)
.L_296:
        /*0004*/ 	.word	0x00000082


	//----- nvinfo : EIATTR_KPARAM_INFO
	.align		4
.L_297:
        /*0008*/ 	.byte	0x04, 0x17
        /*000a*/ 	.short	(.L_299 - .L_298)
.L_298:
        /*000c*/ 	.word	0x00000000
        /*0010*/ 	.short	0x0003
        /*0012*/ 	.short	0x0014
        /*0014*/ 	.byte	0x00, 0xf0, 0x11, 0x00


	//----- nvinfo : EIATTR_KPARAM_INFO
	.align		4
.L_299:
        /*0018*/ 	.byte	0x04, 0x17
        /*001a*/ 	.short	(.L_301 - .L_300)
.L_300:
        /*001c*/ 	.word	0x00000000
        /*0020*/ 	.short	0x0002
        /*0022*/ 	.short	0x0010
        /*0024*/ 	.byte	0x00, 0xf0, 0x11, 0x00


	//----- nvinfo : EIATTR_KPARAM_INFO
	.align		4
.L_301:
        /*0028*/ 	.byte	0x04, 0x17
        /*002a*/ 	.short	(.L_303 - .L_302)
.L_302:
        /*002c*/ 	.word	0x00000000
        /*0030*/ 	.short	0x0001
        /*0032*/ 	.short	0x0008
        /*0034*/ 	.byte	0x00, 0xf5, 0x21, 0x00


	//----- nvinfo : EIATTR_KPARAM_INFO
	.align		4
.L_303:
        /*0038*/ 	.byte	0x04, 0x17
        /*003a*/ 	.short	(.L_305 - .L_304)
.L_304:
        /*003c*/ 	.word	0x00000000
        /*0040*/ 	.short	0x0000
        /*0042*/ 	.short	0x0000
        /*0044*/ 	.byte	0x00, 0xf5, 0x21, 0x00


	//----- nvinfo : EIATTR_SPARSE_MMA_MASK
	.align		4
.L_305:
        /*0048*/ 	.byte	0x03, 0x50
        /*004a*/ 	.short	0x0000


	//----- nvinfo : EIATTR_MAXREG_COUNT
	.align		4
        /*004c*/ 	.byte	0x03, 0x1b
        /*004e*/ 	.short	0x00ff


	//----- nvinfo : EIATTR_MERCURY_ISA_VERSION
	.align		4
        /*0050*/ 	.byte	0x03, 0x5f
        /*0052*/ 	.short	0x0101


	//----- nvinfo : EIATTR_COOP_GROUP_MASK_REGIDS
	.align		4
        /*0054*/ 	.byte	0x04, 0x29
        /*0056*/ 	.short	(.L_307 - .L_306)


	//   ....[0]....
.L_306:
        /*0058*/ 	.word	0xffffffff


	//   ....[1]....
        /*005c*/ 	.word	0xffffffff


	//   ....[2]....
        /*0060*/ 	.word	0xffffffff


	//   ....[3]....
        /*0064*/ 	.word	0xffffffff


	//   ....[4]....
        /*0068*/ 	.word	0xffffffff


	//   ....[5]....
        /*006c*/ 	.word	0xffffffff


	//   ....[6]....
        /*0070*/ 	.word	0xffffffff


	//   ....[7]....
        /*0074*/ 	.word	0xffffffff


	//   ....[8]....
        /*0078*/ 	.word	0xffffffff


	//   ....[9]....
        /*007c*/ 	.word	0xffffffff


	//   ....[10]....
        /*0080*/ 	.word	0x0500000f


	//   ....[11]....
        /*0084*/ 	.word	0x0500000f


	//   ....[12]....
        /*0088*/ 	.word	0x0500000f


	//   ....[13]....
        /*008c*/ 	.word	0x0500000f


	//   ....[14]....
        /*0090*/ 	.word	0x0500000f


	//   ....[15]....
        /*0094*/ 	.word	0x0500000f


	//   ....[16]....
        /*0098*/ 	.word	0x0500000f


	//   ....[17]....
        /*009c*/ 	.word	0x0500000f


	//   ....[18]....
        /*00a0*/ 	.word	0x0500000f


	//   ....[19]....
        /*00a4*/ 	.word	0x0500000f


	//----- nvinfo : EIATTR_COOP_GROUP_INSTR_OFFSETS
	.align		4
.L_307:
        /*00a8*/ 	.byte	0x04, 0x28
        /*00aa*/ 	.short	(.L_309 - .L_308)


	//   ....[0]....
.L_308:
        /*00ac*/ 	.word	0x000002d0


	//   ....[1]....
        /*00b0*/ 	.word	0x000002f0


	//   ....[2]....
        /*00b4*/ 	.word	0x00000310


	//   ....[3]....
        /*00b8*/ 	.word	0x00000330


	//   ....[4]....
        /*00bc*/ 	.word	0x00000350


	//   ....[5]....
        /*00c0*/ 	.word	0x00000940


	//   ....[6]....
        /*00c4*/ 	.word	0x00000960


	//   ....[7]....
        /*00c8*/ 	.word	0x00000980


	//   ....[8]....
        /*00cc*/ 	.word	0x000009a0


	//   ....[9]....
        /*00d0*/ 	.word	0x000009c0


	//   ....[10]....
        /*00d4*/ 	.word	0x00000f60


	//   ....[11]....
        /*00d8*/ 	.word	0x00000ff0


	//   ....[12]....
        /*00dc*/ 	.word	0x00001060


	//   ....[13]....
        /*00e0*/ 	.word	0x000010d0


	//   ....[14]....
        /*00e4*/ 	.word	0x00001140


	//   ....[15]....
        /*00e8*/ 	.word	0x000011d0


	//   ....[16]....
        /*00ec*/ 	.word	0x00001260


	//   ....[17]....
        /*00f0*/ 	.word	0x000012d0


	//   ....[18]....
        /*00f4*/ 	.word	0x00001340


	//   ....[19]....
        /*00f8*/ 	.word	0x000013b0


	//----- nvinfo : EIATTR_VRC_CTA_INIT_COUNT
	.align		4
.L_309:
        /*00fc*/ 	.byte	0x02, 0x4a
	.zero		1
	.zero		1


	//----- nvinfo : EIATTR_EXIT_INSTR_OFFSETS
	.align		4
        /*0100*/ 	.byte	0x04, 0x1c
        /*0102*/ 	.short	(.L_311 - .L_310)


	//   ....[0]....
.L_310:
        /*0104*/ 	.word	0x00000080


	//   ....[1]....
        /*0108*/ 	.word	0x00000ef0


	//----- nvinfo : EIATTR_CRS_STACK_SIZE
	.align		4
.L_311:
        /*010c*/ 	.byte	0x04, 0x1e
        /*010e*/ 	.short	(.L_313 - .L_312)
.L_312:
        /*0110*/ 	.word	0x00000000


	//----- nvinfo : EIATTR_CBANK_PARAM_SIZE
	.align		4
.L_313:
        /*0114*/ 	.byte	0x03, 0x19
        /*0116*/ 	.short	0x0018


	//----- nvinfo : EIATTR_PARAM_CBANK
	.align		4
        /*0118*/ 	.byte	0x04, 0x0a
        /*011a*/ 	.short	(.L_315 - .L_314)
	.align		4
.L_314:
        /*011c*/ 	.word	index@(.nv.constant0._Z17warp_softmax_vec2ILi32ELi27EEvPfS0_ii)
        /*0120*/ 	.short	0x0380
        /*0122*/ 	.short	0x0018


	//----- nvinfo : EIATTR_SW_WAR
	.align		4
.L_315:
        /*0124*/ 	.byte	0x04, 0x36
        /*0126*/ 	.short	(.L_317 - .L_316)
.L_316:
        /*0128*/ 	.word	0x00000008
.L_317:


//--------------------- .nv.info._Z17warp_softmax_vec2ILi32ELi26EEvPfS0_ii --------------------------
	.section	.nv.info._Z17warp_softmax_vec2ILi32ELi26EEvPfS0_ii,"",@"SHT_CUDA_INFO"
	.sectionflags	@""
	.align	4


	//----- nvinfo : EIATTR_CUDA_API_VERSION
	.align		4
        /*0000*/ 	.byte	0x04, 0x37
        /*0002*/ 	.short	(.L_319 - .L_318)
.L_318:
        /*0004*/ 	.word	0x00000082


	//----- nvinfo : EIATTR_KPARAM_INFO
	.align		4
.L_319:
        /*0008*/ 	.byte	0x04, 0x17
        /*000a*/ 	.short	(.L_321 - .L_320)
.L_320:
        /*000c*/ 	.word	0x00000000
        /*0010*/ 	.short	0x0003
        /*0012*/ 	.short	0x0014
        /*0014*/ 	.byte	0x00, 0xf0, 0x11, 0x00


	//----- nvinfo : EIATTR_KPARAM_INFO
	.align		4
.L_321:
        /*0018*/ 	.byte	0x04, 0x17
        /*001a*/ 	.short	(.L_323 - .L_322)
.L_322:
        /*001c*/ 	.word	0x00000000
        /*0020*/ 	.short	0x0002
        /*0022*/ 	.short	0x0010
        /*0024*/ 	.byte	0x00, 0xf0, 0x11, 0x00


	//----- nvinfo : EIATTR_KPARAM_INFO
	.align		4
.L_323:
        /*0028*/ 	.byte	0x04, 0x17
        /*002a*/ 	.short	(.L_325 - .L_324)
.L_324:
        /*002c*/ 	.word	0x00000000
        /*0030*/ 	.short	0x0001
        /*0032*/ 	.short	0x0008
        /*0034*/ 	.byte	0x00, 0xf5, 0x21, 0x00


	//----- nvinfo : EIATTR_KPARAM_INFO
	.align		4
.L_325:
        /*0038*/ 	.byte	0x04, 0x17
        /*003a*/ 	.short	(.L_327 - .L_326)
.L_326:
        /*003c*/ 	.word	0x00000000
        /*0040*/ 	.short	0x0000
        /*0042*/ 	.short	0x0000
        /*0044*/ 	.byte	0x00, 0xf5, 0x21, 0x00


	//----- nvinfo : EIATTR_SPARSE_MMA_MASK
	.align		4
.L_327:
        /*0048*/ 	.byte	0x03, 0x50
        /*004a*/ 	.short	0x0000


	//----- nvinfo : EIATTR_MAXREG_COUNT
	.align		4
        /*004c*/ 	.byte	0x03, 0x1b
        /*004e*/ 	.short	0x00ff


	//----- nvinfo : EIATTR_MERCURY_ISA_VERSION
	.align		4
        /*0050*/ 	.byte	0x03, 0x5f
        /*0052*/ 	.short	0x0101


	//----- nvinfo : EIATTR_COOP_GROUP_MASK_REGIDS
	.align		4
        /*0054*/ 	.byte	0x04, 0x29
        /*0056*/ 	.short	(.L_329 - .L_328)


	//   ....[0]....
.L_328:
        /*0058*/ 	.word	0xffffffff


	//   ....[1]....
        /*005c*/ 	.word	0xffffffff


	//   ....[2]....
        /*0060*/ 	.word	0xffffffff


	//   ....[3]....
        /*0064*/ 	.word	0xffffffff


	//   ....[4]....
        /*0068*/ 	.word	0xffffffff


	//   ....[5]....
        /*006c*/ 	.word	0xffffffff


	//   ....[6]....
        /*0070*/ 	.word	0xffffffff


	//   ....[7]....
        /*0074*/ 	.word	0xffffffff


	//   ....[8]....
        /*0078*/ 	.word	0xffffffff


	//   ....[9]....
        /*007c*/ 	.word	0xffffffff


	//   ....[10]....
        /*0080*/ 	.word	0x0500000f


	//   ....[11]....
        /*0084*/ 	.word	0x0500000f


	//   ....[12]....
        /*0088*/ 	.word	0x0500000f


	//   ....[13]....
        /*008c*/ 	.word	0x0500000f


	//   ....[14]....
        /*0090*/ 	.word	0x0500000f


	//   ....[15]....
        /*0094*/ 	.word	0x0500000f


	//   ....[16]....
        /*0098*/ 	.word	0x0500000f


	//   ....[17]....
        /*009c*/ 	.word	0x0500000f


	//   ....[18]....
        /*00a0*/ 	.word	0x0500000f


	//   ....[19]....
        /*00a4*/ 	.word	0x0500000f


	//----- nvinfo : EIATTR_COOP_GROUP_INSTR_OFFSETS
	.align		4
.L_329:
        /*00a8*/ 	.byte	0x04, 0x28
        /*00aa*/ 	.short	(.L_331 - .L_330)


	//   ....[0]....
.L_330:
        /*00ac*/ 	.word	0x000002d0


	//   ....[1]....
        /*00b0*/ 	.word	0x000002f0


	//   ....[2]....
        /*00b4*/ 	.word	0x00000310


	//   ....[3]....
        /*00b8*/ 	.word	0x00000330


	//   ....[4]....
        /*00bc*/ 	.word	0x00000350


	//   ....[5]....
        /*00c0*/ 	.word	0x00000900


	//   ....[6]....
        /*00c4*/ 	.word	0x00000920


	//   ....[7]....
        /*00c8*/ 	.word	0x00000940


	//   ....[8]....
        /*00cc*/ 	.word	0x00000960


	//   ....[9]....
        /*00d0*/ 	.word	0x00000980


	//   ....[10]....
        /*00d4*/ 	.word	0x00000ee0


	//   ....[11]....
        /*00d8*/ 	.word	0x00000f80


	//   ....[12]....
        /*00dc*/ 	.word	0x00000ff0


	//   ....[13]....
        /*00e0*/ 	.word	0x00001060


	//   ....[14]....
        /*00e4*/ 	.word	0x000010d0


	//   ....[15]....
        /*00e8*/ 	.word	0x00001160


	//   ....[16]....
        /*00ec*/ 	.word	0x00001200


	//   ....[17]....
        /*00f0*/ 	.word	0x00001270


	//   ....[18]....
        /*00f4*/ 	.word	0x000012e0


	//   ....[19]....
        /*00f8*/ 	.word	0x00001350


	//----- nvinfo : EIATTR_VRC_CTA_INIT_COUNT
	.align		4
.L_331:
        /*00fc*/ 	.byte	0x02, 0x4a
	.zero		1
	.zero		1


	//----- nvinfo : EIATTR_EXIT_INSTR_OFFSETS
	.align		4
        /*0100*/ 	.byte	0x04, 0x1c
        /*0102*/ 	.short	(.L_333 - .L_332)


	//   ....[0]....
.L_332:
        /*0104*/ 	.word	0x00000080


	//   ....[1]....
        /*0108*/ 	.word	0x00000e70


	//----- nvinfo : EIATTR_CRS_STACK_SIZE
	.align		4
.L_333:
        /*010c*/ 	.byte	0x04, 0x1e
        /*010e*/ 	.short	(.L_335 - .L_334)
.L_334:
        /*0110*/ 	.word	0x00000000


	//----- nvinfo : EIATTR_CBANK_PARAM_SIZE
	.align		4
.L_335:
        /*0114*/ 	.byte	0x03, 0x19
        /*0116*/ 	.short	0x0018


	//----- nvinfo : EIATTR_PARAM_CBANK
	.align		4
        /*0118*/ 	.byte	0x04, 0x0a
        /*011a*/ 	.short	(.L_337 - .L_336)
	.align		4
.L_336:
        /*011c*/ 	.word	index@(.nv.constant0._Z17warp_softmax_vec2ILi32ELi26EEvPfS0_ii)
        /*0120*/ 	.short	0x0380
        /*0122*/ 	.short	0x0018


	//----- nvinfo : EIATTR_SW_WAR
	.align		4
.L_337:
        /*0124*/ 	.byte	0x04, 0x36
        /*0126*/ 	.short	(.L_339 - .L_338)
.L_338:
        /*0128*/ 	.word	0x00000008
.L_339:


//--------------------- .nv.info._Z17warp_softmax_vec2ILi32ELi25EEvPfS0_ii --------------------------
	.section	.nv.info._Z17warp_softmax_vec2ILi32ELi25EEvPfS0_ii,"",@"SHT_CUDA_INFO"
	.sectionflags	@""
	.align	4


	//----- nvinfo : EIATTR_CUDA_API_VERSION
	.align		4
        /*0000*/ 	.byte	0x04, 0x37
        /*0002*/ 	.short	(.L_341 - .L_340)
.L_340:
        /*0004*/ 	.word	0x00000082


	//----- nvinfo : EIATTR_KPARAM_INFO
	.align		4
.L_341:
        /*0008*/ 	.byte	0x04, 0x17
        /*000a*/ 	.short	(.L_343 - .L_342)
.L_342:
        /*000c*/ 	.word	0x00000000
        /*0010*/ 	.short	0x0003
        /*0012*/ 	.short	0x0014
        /*0014*/ 	.byte	0x00, 0xf0, 0x11, 0x00


	//----- nvinfo : EIATTR_KPARAM_INFO
	.align		4
.L_343:
        /*0018*/ 	.byte	0x04, 0x17
        /*001a*/ 	.short	(.L_345 - .L_344)
.L_344:
        /*001c*/ 	.word	0x00000000
        /*0020*/ 	.short	0x0002
        /*0022*/ 	.short	0x0010
        /*0024*/ 	.byte	0x00, 0xf0, 0x11, 0x00


	//----- nvinfo : EIATTR_KPARAM_INFO
	.align		4
.L_345:
        /*0028*/ 	.byte	0x04, 0x17
        /*002a*/ 	.short	(.L_347 - .L_346)
.L_346:
        /*002c*/ 	.word	0x00000000
        /*0030*/ 	.short	0x0001
        /*0032*/ 	.short	0x0008
        /*0034*/ 	.byte	0x00, 0xf5, 0x21, 0x00


	//----- nvinfo : EIATTR_KPARAM_INFO
	.align		4
.L_347:
        /*0038*/ 	.byte	0x04, 0x17
        /*003a*/ 	.short	(.L_349 - .L_348)
.L_348:
        /*003c*/ 	.word	0x00000000
        /*0040*/ 	.short	0x0000
        /*0042*/ 	.short	0x0000
        /*0044*/ 	.byte	0x00, 0xf5, 0x21, 0x00


	//----- nvinfo : EIATTR_SPARSE_MMA_MASK
	.align		4
.L_349:
        /*0048*/ 	.byte	0x03, 0x50
        /*004a*/ 	.short	0x0000


	//----- nvinfo : EIATTR_MAXREG_COUNT
	.align		4
        /*004c*/ 	.byte	0x03, 0x1b
        /*004e*/ 	.short	0x00ff


	//----- nvinfo : EIATTR_MERCURY_ISA_VERSION
	.align		4
        /*0050*/ 	.byte	0x03, 0x5f
        /*0052*/ 	.short	0x0101


	//----- nvinfo : EIATTR_COOP_GROUP_MASK_REGIDS
	.align		4
        /*0054*/ 	.byte	0x04, 0x29
        /*0056*/ 	.short	(.L_351 - .L_350)


	//   ....[0]....
.L_350:
        /*0058*/ 	.word	0xffffffff


	//   ....[1]....
        /*005c*/ 	.word	0xffffffff


	//   ....[2]....
        /*0060*/ 	.word	0xffffffff


	//   ....[3]....
        /*0064*/ 	.word	0xffffffff


	//   ....[4]....
        /*0068*/ 	.word	0xffffffff


	//   ....[5]....
        /*006c*/ 	.word	0xffffffff


	//   ....[6]....
        /*0070*/ 	.word	0xffffffff


	//   ....[7]....
        /*0074*/ 	.word	0xffffffff


	//   ....[8]....
        /*0078*/ 	.word	0xffffffff


	//   ....[9]....
        /*007c*/ 	.word	0xffffffff


	//   ....[10]....
        /*0080*/ 	.word	0x0500000f


	//   ....[11]....
        /*0084*/ 	.word	0x0500000f


	//   ....[12]....
        /*0088*/ 	.word	0x0500000f


	//   ....[13]....
        /*008c*/ 	.word	0x0500000f


	//   ....[14]....
        /*0090*/ 	.word	0x0500000f


	//   ....[15]....
        /*0094*/ 	.word	0x0500000f


	//   ....[16]....
        /*0098*/ 	.word	0x0500000f


	//   ....[17]....
        /*009c*/ 	.word	0x0500000f


	//   ....[18]....
        /*00a0*/ 	.word	0x0500000f


	//   ....[19]....
        /*00a4*/ 	.word	0x0500000f


	//----- nvinfo : EIATTR_COOP_GROUP_INSTR_OFFSETS
	.align		4
.L_351:
        /*00a8*/ 	.byte	0x04, 0x28
        /*00aa*/ 	.short	(.L_353 - .L_352)


	//   ....[0]....
.L_352:
        /*00ac*/ 	.word	0x000002d0


	//   ....[1]....
        /*00b0*/ 	.word	0x000002f0


	//   ....[2]....
        /*00b4*/ 	.word	0x00000310


	//   ....[3]....
        /*00b8*/ 	.word	0x00000330


	//   ....[4]....
        /*00bc*/ 	.word	0x00000350


	//   ....[5]....
        /*00c0*/ 	.word	0x00000940


	//   ....[6]....
        /*00c4*/ 	.word	0x00000960


	//   ....[7]....
        /*00c8*/ 	.word	0x00000980


	//   ....[8]....
        /*00cc*/ 	.word	0x000009a0


	//   ....[9]....
        /*00d0*/ 	.word	0x000009c0


	//   ....[10]....
        /*00d4*/ 	.word	0x00000f60


	//   ....[11]....
        /*00d8*/ 	.word	0x00000ff0


	//   ....[12]....
        /*00dc*/ 	.word	0x00001060


	//   ....[13]....
        /*00e0*/ 	.word	0x000010d0


	//   ....[14]....
        /*00e4*/ 	.word	0x00001140


	//   ....[15]....
        /*00e8*/ 	.word	0x000011d0


	//   ....[16]....
        /*00ec*/ 	.word	0x00001260


	//   ....[17]....
        /*00f0*/ 	.word	0x000012d0


	//   ....[18]....
        /*00f4*/ 	.word	0x00001340


	//   ....[19]....
        /*00f8*/ 	.word	0x000013b0


	//----- nvinfo : EIATTR_VRC_CTA_INIT_COUNT
	.align		4
.L_353:
        /*00fc*/ 	.byte	0x02, 0x4a
	.zero		1
	.zero		1


	//----- nvinfo : EIATTR_EXIT_INSTR_OFFSETS
	.align		4
        /*0100*/ 	.byte	0x04, 0x1c
        /*0102*/ 	.short	(.L_355 - .L_354)


	//   ....[0]....
.L_354:
        /*0104*/ 	.word	0x00000080


	//   ....[1]....
        /*0108*/ 	.word	0x00000ef0


	//----- nvinfo : EIATTR_CRS_STACK_SIZE
	.align		4
.L_355:
        /*010c*/ 	.byte	0x04, 0x1e
        /*010e*/ 	.short	(.L_357 - .L_356)
.L_356:
        /*0110*/ 	.word	0x00000000


	//----- nvinfo : EIATTR_CBANK_PARAM_SIZE
	.align		4
.L_357:
        /*0114*/ 	.byte	0x03, 0x19
        /*0116*/ 	.short	0x0018


	//----- nvinfo : EIATTR_PARAM_CBANK
	.align		4
        /*0118*/ 	.byte	0x04, 0x0a
        /*011a*/ 	.short	(.L_359 - .L_358)
	.align		4
.L_358:
        /*011c*/ 	.word	index@(.nv.constant0._Z17warp_softmax_vec2ILi32ELi25EEvPfS0_ii)
        /*0120*/ 	.short	0x0380
        /*0122*/ 	.short	0x0018


	//----- nvinfo : EIATTR_SW_WAR
	.align		4
.L_359:
        /*0124*/ 	.byte	0x04, 0x36
        /*0126*/ 	.short	(.L_361 - .L_360)
.L_360:
        /*0128*/ 	.word	0x00000008
.L_361:


//--------------------- .nv.info._Z17warp_softmax_vec2ILi32ELi24EEvPfS0_ii --------------------------
	.section	.nv.info._Z17warp_softmax_vec2ILi32ELi24EEvPfS0_ii,"",@"SHT_CUDA_INFO"
	.sectionflags	@""
	.align	4


	//----- nvinfo : EIATTR_CUDA_API_VERSION
	.align		4
        /*0000*/ 	.byte	0x04, 0x37
        /*0002*/ 	.short	(.L_363 - .L_362)
.L_362:
        /*0004*/ 	.word	0x00000082


	//----- nvinfo : EIATTR_KPARAM_INFO
	.align		4
.L_363:
        /*0008*/ 	.byte	0x04, 0x17
        /*000a*/ 	.short	(.L_365 - .L_364)
.L_364:
        /*000c*/ 	.word	0x00000000
        /*0010*/ 	.short	0x0003
        /*0012*/ 	.short	0x0014
        /*0014*/ 	.byte	0x00, 0xf0, 0x11, 0x00


	//----- nvinfo : EIATTR_KPARAM_INFO
	.align		4
.L_365:
        /*0018*/ 	.byte	0x04, 0x17
        /*001a*/ 	.short	(.L_367 - .L_366)
.L_366:
        /*001c*/ 	.word	0x00000000
        /*0020*/ 	.short	0x0002
        /*0022*/ 	.short	0x0010
        /*0024*/ 	.byte	0x00, 0xf0, 0x11, 0x00


	//----- nvinfo : EIATTR_KPARAM_INFO
	.align		4
.L_367:
        /*0028*/ 	.byte	0x04, 0x17
        /*002a*/ 	.short	(.L_369 - .L_368)
.L_368:
        /*002c*/ 	.word	0x00000000
        /*0030*/ 	.short	0x0001
        /*0032*/ 	.short	0x0008
        /*0034*/ 	.byte	0x00, 0xf5, 0x21, 0x00


	//----- nvinfo : EIATTR_KPARAM_INFO
	.align		4
.L_369:
        /*0038*/ 	.byte	0x04, 0x17
        /*003a*/ 	.short	(.L_371 - .L_370)
.L_370:
        /*003c*/ 	.word	0x00000000
        /*0040*/ 	.short	0x0000
        /*0042*/ 	.short	0x0000
        /*0044*/ 	.byte	0x00, 0xf5, 0x21, 0x00


	//----- nvinfo : EIATTR_SPARSE_MMA_MASK
	.align		4
.L_371:
        /*0048*/ 	.byte	0x03, 0x50
        /*004a*/ 	.short	0x0000


	//----- nvinfo : EIATTR_MAXREG_COUNT
	.align		4
        /*004c*/ 	.byte	0x03, 0x1b
        /*004e*/ 	.short	0x00ff


	//----- nvinfo : EIATTR_MERCURY_ISA_VERSION
	.align		4
        /*0050*/ 	.byte	0x03, 0x5f
        /*0052*/ 	.short	0x0101


	//----- nvinfo : EIATTR_COOP_GROUP_MASK_REGIDS
	.align		4
        /*0054*/ 	.byte	0x04, 0x29
        /*0056*/ 	.short	(.L_373 - .L_372)


	//   ....[0]....
.L_372:
        /*0058*/ 	.word	0xffffffff


	//   ....[1]....
        /*005c*/ 	.word	0xffffffff


	//   ....[2]....
        /*0060*/ 	.word	0xffffffff


	//   ....[3]....
        /*0064*/ 	.word	0xffffffff


	//   ....[4]....
        /*0068*/ 	.word	0xffffffff


	//   ....[5]....
        /*006c*/ 	.word	0xffffffff


	//   ....[6]....
        /*0070*/ 	.word	0xffffffff


	//   ....[7]....
        /*0074*/ 	.word	0xffffffff


	//   ....[8]....
        /*0078*/ 	.word	0xffffffff


	//   ....[9]....
        /*007c*/ 	.word	0xffffffff


	//   ....[10]....
        /*0080*/ 	.word	0x0500000f


	//   ....[11]....
        /*0084*/ 	.word	0x0500000f


	//   ....[12]....
        /*0088*/ 	.word	0x0500000f


	//   ....[13]....
        /*008c*/ 	.word	0x0500000f


	//   ....[14]....
        /*0090*/ 	.word	0x0500000f


	//   ....[15]....
        /*0094*/ 	.word	0x0500000f


	//   ....[16]....
        /*0098*/ 	.word	0x0500000f


	//   ....[17]....
        /*009c*/ 	.word	0x0500000f


	//   ....[18]....
        /*00a0*/ 	.word	0x0500000f


	//   ....[19]....
        /*00a4*/ 	.word	0x0500000f


	//----- nvinfo : EIATTR_COOP_GROUP_INSTR_OFFSETS
	.align		4
.L_373:
        /*00a8*/ 	.byte	0x04, 0x28
        /*00aa*/ 	.short	(.L_375 - .L_374)


	//   ....[0]....
.L_374:
        /*00ac*/ 	.word	0x000002c0


	//   ....[1]....
        /*00b0*/ 	.word	0x000002e0


	//   ....[2]....
        /*00b4*/ 	.word	0x00000300


	//   ....[3]....
        /*00b8*/ 	.word	0x00000320


	//   ....[4]....
        /*00bc*/ 	.word	0x00000340


	//   ....[5]....
        /*00c0*/ 	.word	0x000008c0


	//   ....[6]....
        /*00c4*/ 	.word	0x000008e0


	//   ....[7]....
        /*00c8*/ 	.word	0x00000900


	//   ....[8]....
        /*00cc*/ 	.word	0x00000920


	//   ....[9]....
        /*00d0*/ 	.word	0x00000940


	//   ....[10]....
        /*00d4*/ 	.word	0x00000e70


	//   ....[11]....
        /*00d8*/ 	.word	0x00000f10


	//   ....[12]....
        /*00dc*/ 	.word	0x00000f80


	//   ....[13]....
        /*00e0*/ 	.word	0x00000ff0


	//   ....[14]....
        /*00e4*/ 	.word	0x00001060


	//   ....[15]....
        /*00e8*/ 	.word	0x000010f0


	//   ....[16]....
        /*00ec*/ 	.word	0x00001180


	//   ....[17]....
        /*00f0*/ 	.word	0x000011f0


	//   ....[18]....
        /*00f4*/ 	.word	0x00001260


	//   ....[19]....
        /*00f8*/ 	.word	0x000012d0


	//----- nvinfo : EIATTR_VRC_CTA_INIT_COUNT
	.align		4
.L_375:
        /*00fc*/ 	.byte	0x02, 0x4a
	.zero		1
	.zero		1


	//----- nvinfo : EIATTR_EXIT_INSTR_OFFSETS
	.align		4
        /*0100*/ 	.byte	0x04, 0x1c
        /*0102*/ 	.short	(.L_377 - .L_376)


	//   ....[0]....
.L_376:
        /*0104*/ 	.word	0x00000080


	//   ....[1]....
        /*0108*/ 	.word	0x00000e10


	//----- nvinfo : EIATTR_CRS_STACK_SIZE
	.align		4
.L_377:
        /*010c*/ 	.byte	0x04, 0x1e
        /*010e*/ 	.short	(.L_379 - .L_378)
.L_378:
        /*0110*/ 	.word	0x00000000


	//----- nvinfo : EIATTR_CBANK_PARAM_SIZE
	.align		4
.L_379:
        /*0114*/ 	.byte	0x03, 0x19
        /*0116*/ 	.short	0x0018


	//----- nvinfo : EIATTR_PARAM_CBANK
	.align		4
        /*0118*/ 	.byte	0x04, 0x0a
        /*011a*/ 	.short	(.L_381 - .L_380)
	.align		4
.L_380:
        /*011c*/ 	.word	index@(.nv.constant0._Z17warp_softmax_vec2ILi32ELi24EEvPfS0_ii)
        /*0120*/ 	.short	0x0380
        /*0122*/ 	.short	0x0018


	//----- nvinfo : EIATTR_SW_WAR
	.align		4
.L_381:
        /*0124*/ 	.byte	0x04, 0x36
        /*0126*/ 	.short	(.L_383 - .L_382)
.L_382:
        /*0128*/ 	.word	0x00000008
.L_383:


//--------------------- .nv.info._Z17warp_softmax_vec2ILi32ELi23EEvPfS0_ii --------------------------
	.section	.nv.info._Z17warp_softmax_vec2ILi32ELi23EEvPfS0_ii,"",@"SHT_CUDA_INFO"
	.sectionflags	@""
	.align	4


	//----- nvinfo : EIATTR_CUDA_API_VERSION
	.align		4
        /*0000*/ 	.byte	0x04, 0x37
        /*0002*/ 	.short	(.L_385 - .L_384)
.L_384:
        /*0004*/ 	.word	0x00000082


	//----- nvinfo : EIATTR_KPARAM_INFO
	.align		4
.L_385:
        /*0008*/ 	.byte	0x04, 0x17
        /*000a*/ 	.short	(.L_387 - .L_386)
.L_386:
        /*000c*/ 	.word	0x00000000
        /*0010*/ 	.short	0x0003
        /*0012*/ 	.short	0x0014
        /*0014*/ 	.byte	0x00, 0xf0, 0x11, 0x00


	//----- nvinfo : EIATTR_KPARAM_INFO
	.align		4
.L_387:
        /*0018*/ 	.byte	0x04, 0x17
        /*001a*/ 	.short	(.L_389 - .L_388)
.L_388:
        /*001c*/ 	.word	0x00000000
        /*0020*/ 	.short	0x0002
        /*0022*/ 	.short	0x0010
        /*0024*/ 	.byte	0x00, 0xf0, 0x11, 0x00


	//----- nvinfo : EIATTR_KPARAM_INFO
	.align		4
.L_389:
        /*0028*/ 	.byte	0x04, 0x17
        /*002a*/ 	.short	(.L_391 - .L_390)
.L_390:
        /*002c*/ 	.word	0x00000000
        /*0030*/ 	.short	0x0001
        /*0032*/ 	.short	0x0008
        /*0034*/ 	.byte	0x00, 0xf5, 0x21, 0x00


	//----- nvinfo : EIATTR_KPARAM_INFO
	.align		4
.L_391:
        /*0038*/ 	.byte	0x04, 0x17
        /*003a*/ 	.short	(.L_393 - .L_392)
.L_392:
        /*003c*/ 	.word	0x00000000
        /*0040*/ 	.short	0x0000
        /*0042*/ 	.short	0x0000
        /*0044*/ 	.byte	0x00, 0xf5, 0x21, 0x00


	//----- nvinfo : EIATTR_SPARSE_MMA_MASK
	.align		4
.L_393:
        /*0048*/ 	.byte	0x03, 0x50
        /*004a*/ 	.short	0x0000


	//----- nvinfo : EIATTR_MAXREG_COUNT
	.align		4
        /*004c*/ 	.byte	0x03, 0x1b
        /*004e*/ 	.short	0x00ff


	//----- nvinfo : EIATTR_MERCURY_ISA_VERSION
	.align		4
        /*0050*/ 	.byte	0x03, 0x5f
        /*0052*/ 	.short	0x0101


	//----- nvinfo : EIATTR_COOP_GROUP_MASK_REGIDS
	.align		4
        /*0054*/ 	.byte	0x04, 0x29
        /*0056*/ 	.short	(.L_395 - .L_394)


	//   ....[0]....
.L_394:
        /*0058*/ 	.word	0xffffffff


	//   ....[1]....
        /*005c*/ 	.word	0xffffffff


	//   ....[2]....
        /*0060*/ 	.word	0xffffffff


	//   ....[3]....
        /*0064*/ 	.word	0xffffffff


	//   ....[4]....
        /*0068*/ 	.word	0xffffffff


	//   ....[5]....
        /*006c*/ 	.word	0xffffffff


	//   ....[6]....
        /*0070*/ 	.word	0xffffffff


	//   ....[7]....
        /*0074*/ 	.word	0xffffffff


	//   ....[8]....
        /*0078*/ 	.word	0xffffffff


	//   ....[9]....
        /*007c*/ 	.word	0xffffffff


	//   ....[10]....
        /*0080*/ 	.word	0x0500000f


	//   ....[11]....
        /*0084*/ 	.word	0x0500000f


	//   ....[12]....
        /*0088*/ 	.word	0x0500000f


	//   ....[13]....
        /*008c*/ 	.word	0x0500000f


	//   ....[14]....
        /*0090*/ 	.word	0x0500000f


	//   ....[15]....
        /*0094*/ 	.word	0x0500000f


	//   ....[16]....
        /*0098*/ 	.word	0x0500000f


	//   ....[17]....
        /*009c*/ 	.word	0x0500000f


	//   ....[18]....
        /*00a0*/ 	.word	0x0500000f


	//   ....[19]....
        /*00a4*/ 	.word	0x0500000f


	//----- nvinfo : EIATTR_COOP_GROUP_INSTR_OFFSETS
	.align		4
.L_395:
        /*00a8*/ 	.byte	0x04, 0x28
        /*00aa*/ 	.short	(.L_397 - .L_396)


	//   ....[0]....
.L_396:
        /*00ac*/ 	.word	0x000002d0


	//   ....[1]....
        /*00b0*/ 	.word	0x000002f0


	//   ....[2]....
        /*00b4*/ 	.word	0x00000310


	//   ....[3]....
        /*00b8*/ 	.word	0x00000330


	//   ....[4]....
        /*00bc*/ 	.word	0x00000350


	//   ....[5]....
        /*00c0*/ 	.word	0x00000940


	//   ....[6]....
        /*00c4*/ 	.word	0x00000960


	//   ....[7]....
        /*00c8*/ 	.word	0x00000980


	//   ....[8]....
        /*00cc*/ 	.word	0x000009a0


	//   ....[9]....
        /*00d0*/ 	.word	0x000009c0


	//   ....[10]....
        /*00d4*/ 	.word	0x00000f60


	//   ....[11]....
        /*00d8*/ 	.word	0x00000ff0


	//   ....[12]....
        /*00dc*/ 	.word	0x00001060


	//   ....[13]....
        /*00e0*/ 	.word	0x000010d0


	//   ....[14]....
        /*00e4*/ 	.word	0x00001140


	//   ....[15]....
        /*00e8*/ 	.word	0x000011d0


	//   ....[16]....
        /*00ec*/ 	.word	0x00001260


	//   ....[17]....
        /*00f0*/ 	.word	0x000012d0


	//   ....[18]....
        /*00f4*/ 	.word	0x00001340


	//   ....[19]....
        /*00f8*/ 	.word	0x000013b0


	//----- nvinfo : EIATTR_VRC_CTA_INIT_COUNT
	.align		4
.L_397:
        /*00fc*/ 	.byte	0x02, 0x4a
	.zero		1
	.zero		1


	//----- nvinfo : EIATTR_EXIT_INSTR_OFFSETS
	.align		4
        /*0100*/ 	.byte	0x04, 0x1c
        /*0102*/ 	.short	(.L_399 - .L_398)


	//   ....[0]....
.L_398:
        /*0104*/ 	.word	0x00000080


	//   ....[1]....
        /*0108*/ 	.word	0x00000ef0


	//----- nvinfo : EIATTR_CRS_STACK_SIZE
	.align		4
.L_399:
        /*010c*/ 	.byte	0x04, 0x1e
        /*010e*/ 	.short	(.L_401 - .L_400)
.L_400:
        /*0110*/ 	.word	0x00000000


	//----- nvinfo : EIATTR_CBANK_PARAM_SIZE
	.align		4
.L_401:
        /*0114*/ 	.byte	0x03, 0x19
        /*0116*/ 	.short	0x0018


	//----- nvinfo : EIATTR_PARAM_CBANK
	.align		4
        /*0118*/ 	.byte	0x04, 0x0a
        /*011a*/ 	.short	(.L_403 - .L_402)
	.align		4
.L_402:
        /*011c*/ 	.word	index@(.nv.constant0._Z17warp_softmax_vec2ILi32ELi23EEvPfS0_ii)
        /*0120*/ 	.short	0x0380
        /*0122*/ 	.short	0x0018


	//----- nvinfo : EIATTR_SW_WAR
	.align		4
.L_403:
        /*0124*/ 	.byte	0x04, 0x36
        /*0126*/ 	.short	(.L_405 - .L_404)
.L_404:
        /*0128*/ 	.word	0x00000008
.L_405:


//--------------------- .nv.info._Z17warp_softmax_vec2ILi32ELi22EEvPfS0_ii --------------------------
	.section	.nv.info._Z17warp_softmax_vec2ILi32ELi22EEvPfS0_ii,"",@"SHT_CUDA_INFO"
	.sectionflags	@""
	.align	4


	//----- nvinfo : EIATTR_CUDA_API_VERSION
	.align		4
        /*0000*/ 	.byte	0x04, 0x37
        /*0002*/ 	.short	(.L_407 - .L_406)
.L_406:
        /*0004*/ 	.word	0x00000082


	//----- nvinfo : EIATTR_KPARAM_INFO
	.align		4
.L_407:
        /*0008*/ 	.byte	0x04, 0x17
        /*000a*/ 	.short	(.L_409 - .L_408)
.L_408:
        /*000c*/ 	.word	0x00000000
        /*0010*/ 	.short	0x0003
        /*0012*/ 	.short	0x0014
        /*0014*/ 	.byte	0x00, 0xf0, 0x11, 0x00


	//----- nvinfo : EIATTR_KPARAM_INFO
	.align		4
.L_409:
        /*0018*/ 	.byte	0x04, 0x17
        /*001a*/ 	.short	(.L_411 - .L_410)
.L_410:
        /*001c*/ 	.word	0x00000000
        /*0020*/ 	.short	0x0002
        /*0022*/ 	.short	0x0010
        /*0024*/ 	.byte	0x00, 0xf0, 0x11, 0x00


	//----- nvinfo : EIATTR_KPARAM_INFO
	.align		4
.L_411:
        /*0028*/ 	.byte	0x04, 0x17
        /*002a*/ 	.short	(.L_413 - .L_412)
.L_412:
        /*002c*/ 	.word	0x00000000
        /*0030*/ 	.short	0x0001
        /*0032*/ 	.short	0x0008
        /*0034*/ 	.byte	0x00, 0xf5, 0x21, 0x00


	//----- nvinfo : EIATTR_KPARAM_INFO
	.align		4
.L_413:
        /*0038*/ 	.byte	0x04, 0x17
        /*003a*/ 	.short	(.L_415 - .L_414)
.L_414:
        /*003c*/ 	.word	0x00000000
        /*0040*/ 	.short	0x0000
        /*0042*/ 	.short	0x0000
        /*0044*/ 	.byte	0x00, 0xf5, 0x21, 0x00


	//----- nvinfo : EIATTR_SPARSE_MMA_MASK
	.align		4
.L_415:
        /*0048*/ 	.byte	0x03, 0x50
        /*004a*/ 	.short	0x0000


	//----- nvinfo : EIATTR_MAXREG_COUNT
	.align		4
        /*004c*/ 	.byte	0x03, 0x1b
        /*004e*/ 	.short	0x00ff


	//----- nvinfo : EIATTR_MERCURY_ISA_VERSION
	.align		4
        /*0050*/ 	.byte	0x03, 0x5f
        /*0052*/ 	.short	0x0101


	//----- nvinfo : EIATTR_COOP_GROUP_MASK_REGIDS
	.align		4
        /*0054*/ 	.byte	0x04, 0x29
        /*0056*/ 	.short	(.L_417 - .L_416)


	//   ....[0]....
.L_416:
        /*0058*/ 	.word	0xffffffff


	//   ....[1]....
        /*005c*/ 	.word	0xffffffff


	//   ....[2]....
        /*0060*/ 	.word	0xffffffff


	//   ....[3]....
        /*0064*/ 	.word	0xffffffff


	//   ....[4]....
        /*0068*/ 	.word	0xffffffff


	//   ....[5]....
        /*006c*/ 	.word	0xffffffff


	//   ....[6]....
        /*0070*/ 	.word	0xffffffff


	//   ....[7]....
        /*0074*/ 	.word	0xffffffff


	//   ....[8]....
        /*0078*/ 	.word	0xffffffff


	//   ....[9]....
        /*007c*/ 	.word	0xffffffff


	//   ....[10]....
        /*0080*/ 	.word	0x0500000f


	//   ....[11]....
        /*0084*/ 	.word	0x0500000f


	//   ....[12]....
        /*0088*/ 	.word	0x0500000f


	//   ....[13]....
        /*008c*/ 	.word	0x0500000f


	//   ....[14]....
        /*0090*/ 	.word	0x0500000f


	//   ....[15]....
        /*0094*/ 	.word	0x0500000f


	//   ....[16]....
        /*0098*/ 	.word	0x0500000f


	//   ....[17]....
        /*009c*/ 	.word	0x0500000f


	//   ....[18]....
        /*00a0*/ 	.word	0x0500000f


	//   ....[19]....
        /*00a4*/ 	.word	0x0500000f


	//----- nvinfo : EIATTR_COOP_GROUP_INSTR_OFFSETS
	.align		4
.L_417:
        /*00a8*/ 	.byte	0x04, 0x28
        /*00aa*/ 	.short	(.L_419 - .L_418)


	//   ....[0]....
.L_418:
        /*00ac*/ 	.word	0x000002d0


	//   ....[1]....
        /*00b0*/ 	.word	0x000002f0


	//   ....[2]....
        /*00b4*/ 	.word	0x00000310


	//   ....[3]....
        /*00b8*/ 	.word	0x00000330


	//   ....[4]....
        /*00bc*/ 	.word	0x00000350


	//   ....[5]....
        /*00c0*/ 	.word	0x00000900


	//   ....[6]....
        /*00c4*/ 	.word	0x00000920


	//   ....[7]....
        /*00c8*/ 	.word	0x00000940


	//   ....[8]....
        /*00cc*/ 	.word	0x00000960


	//   ....[9]....
        /*00d0*/ 	.word	0x00000980


	//   ....[10]....
        /*00d4*/ 	.word	0x00000ee0


	//   ....[11]....
        /*00d8*/ 	.word	0x00000f80


	//   ....[12]....
        /*00dc*/ 	.word	0x00000ff0


	//   ....[13]....
        /*00e0*/ 	.word	0x00001060


	//   ....[14]....
        /*00e4*/ 	.word	0x000010d0


	//   ....[15]....
        /*00e8*/ 	.word	0x00001160


	//   ....[16]....
        /*00ec*/ 	.word	0x00001200


	//   ....[17]....
        /*00f0*/ 	.word	0x00001270


	//   ....[18]....
        /*00f4*/ 	.word	0x000012e0


	//   ....[19]....
        /*00f8*/ 	.word	0x00001350


	//----- nvinfo : EIATTR_VRC_CTA_INIT_COUNT
	.align		4
.L_419:
        /*00fc*/ 	.byte	0x02, 0x4a
	.zero		1
	.zero		1


	//----- nvinfo : EIATTR_EXIT_INSTR_OFFSETS
	.align		4
        /*0100*/ 	.byte	0x04, 0x1c
        /*0102*/ 	.short	(.L_421 - .L_420)


	//   ....[0]....
.L_420:
        /*0104*/ 	.word	0x00000080


	//   ....[1]....
        /*0108*/ 	.word	0x00000e70


	//----- nvinfo : EIATTR_CRS_STACK_SIZE
	.align		4
.L_421:
        /*010c*/ 	.byte	0x04, 0x1e
        /*010e*/ 	.short	(.L_423 - .L_422)
.L_422:
        /*0110*/ 	.word	0x00000000


	//----- nvinfo : EIATTR_CBANK_PARAM_SIZE
	.align		4
.L_423:
        /*0114*/ 	.byte	0x03, 0x19
        /*0116*/ 	.short	0x0018


	//----- nvinfo : EIATTR_PARAM_CBANK
	.align		4
        /*0118*/ 	.byte	0x04, 0x0a
        /*011a*/ 	.short	(.L_425 - .L_424)
	.align		4
.L_424:
        /*011c*/ 	.word	index@(.nv.constant0._Z17warp_softmax_vec2ILi32ELi22EEvPfS0_ii)
        /*0120*/ 	.short	0x0380
        /*0122*/ 	.short	0x0018


	//----- nvinfo : EIATTR_SW_WAR
	.align		4
.L_425:
        /*0124*/ 	.byte	0x04, 0x36
        /*0126*/ 	.short	(.L_427 - .L_426)
.L_426:
        /*0128*/ 	.word	0x00000008
.L_427:


//--------------------- .nv.info._Z17warp_softmax_vec2ILi32ELi21EEvPfS0_ii --------------------------
	.section	.nv.info._Z17warp_softmax_vec2ILi32ELi21EEvPfS0_ii,"",@"SHT_CUDA_INFO"
	.sectionflags	@""
	.align	4


	//----- nvinfo : EIATTR_CUDA_API_VERSION
	.align		4
        /*0000*/ 	.byte	0x04, 0x37
        /*0002*/ 	.short	(.L_429 - .L_428)
.L_428:
        /*0004*/ 	.word	0x00000082


	//----- nvinfo : EIATTR_KPARAM_INFO
	.align		4
.L_429:
        /*0008*/ 	.byte	0x04, 0x17
        /*000a*/ 	.short	(.L_431 - .L_430)
.L_430:
        /*000c*/ 	.word	0x00000000
        /*0010*/ 	.short	0x0003
        /*0012*/ 	.short	0x0014
        /*0014*/ 	.byte	0x00, 0xf0, 0x11, 0x00


	//----- nvinfo : EIATTR_KPARAM_INFO
	.align		4
.L_431:
        /*0018*/ 	.byte	0x04, 0x17
        /*001a*/ 	.short	(.L_433 - .L_432)
.L_432:
        /*001c*/ 	.word	0x00000000
        /*0020*/ 	.short	0x0002
        /*0022*/ 	.short	0x0010
        /*0024*/ 	.byte	0x00, 0xf0, 0x11, 0x00


	//----- nvinfo : EIATTR_KPARAM_INFO
	.align		4
.L_433:
        /*0028*/ 	.byte	0x04, 0x17
        /*002a*/ 	.short	(.L_435 - .L_434)
.L_434:
        /*002c*/ 	.word	0x00000000
        /*0030*/ 	.short	0x0001
        /*0032*/ 	.short	0x0008
        /*0034*/ 	.byte	0x00, 0xf5, 0x21, 0x00


	//----- nvinfo : EIATTR_KPARAM_INFO
	.align		4
.L_435:
        /*0038*/ 	.byte	0x04, 0x17
        /*003a*/ 	.short	(.L_437 - .L_436)
.L_436:
        /*003c*/ 	.word	0x00000000
        /*0040*/ 	.short	0x0000
        /*0042*/ 	.short	0x0000
        /*0044*/ 	.byte	0x00, 0xf5, 0x21, 0x00


	//----- nvinfo : EIATTR_SPARSE_MMA_MASK
	.align		4
.L_437:
        /*0048*/ 	.byte	0x03, 0x50
        /*004a*/ 	.short	0x0000


	//----- nvinfo : EIATTR_MAXREG_COUNT
	.align		4
        /*004c*/ 	.byte	0x03, 0x1b
        /*004e*/ 	.short	0x00ff


	//----- nvinfo : EIATTR_MERCURY_ISA_VERSION
	.align		4
        /*0050*/ 	.byte	0x03, 0x5f
        /*0052*/ 	.short	0x0101


	//----- nvinfo : EIATTR_COOP_GROUP_MASK_REGIDS
	.align		4
        /*0054*/ 	.byte	0x04, 0x29
        /*0056*/ 	.short	(.L_439 - .L_438)


	//   ....[0]....
.L_438:
        /*0058*/ 	.word	0xffffffff


	//   ....[1]....
        /*005c*/ 	.word	0xffffffff


	//   ....[2]....
        /*0060*/ 	.word	0xffffffff


	//   ....[3]....
        /*0064*/ 	.word	0xffffffff


	//   ....[4]....
        /*0068*/ 	.word	0xffffffff


	//   ....[5]....
        /*006c*/ 	.word	0xffffffff


	//   ....[6]....
        /*0070*/ 	.word	0xffffffff


	//   ....[7]....
        /*0074*/ 	.word	0xffffffff


	//   ....[8]....
        /*0078*/ 	.word	0xffffffff


	//   ....[9]....
        /*007c*/ 	.word	0xffffffff


	//   ....[10]....
        /*0080*/ 	.word	0x0500000f


	//   ....[11]....
        /*0084*/ 	.word	0x0500000f


	//   ....[12]....
        /*0088*/ 	.word	0x0500000f


	//   ....[13]....
        /*008c*/ 	.word	0x0500000f


	//   ....[14]....
        /*0090*/ 	.word	0x0500000f


	//   ....[15]....
        /*0094*/ 	.word	0x0500000f


	//   ....[16]....
        /*0098*/ 	.word	0x0500000f


	//   ....[17]....
        /*009c*/ 	.word	0x0500000f


	//   ....[18]....
        /*00a0*/ 	.word	0x0500000f


	//   ....[19]....
        /*00a4*/ 	.word	0x0500000f


	//----- nvinfo : EIATTR_COOP_GROUP_INSTR_OFFSETS
	.align		4
.L_439:
        /*00a8*/ 	.byte	0x04, 0x28
        /*00aa*/ 	.short	(.L_441 - .L_440)


	//   ....[0]....
.L_440:
        /*00ac*/ 	.word	0x000002d0


	//   ....[1]....
        /*00b0*/ 	.word	0x000002f0


	//   ....[2]....
        /*00b4*/ 	.word	0x00000310


	//   ....[3]....
        /*00b8*/ 	.word	0x00000330


	//   ....[4]....
        /*00bc*/ 	.word	0x00000350


	//   ....[5]....
        /*00c0*/ 	.word	0x00000940


	//   ....[6]....
        /*00c4*/ 	.word	0x00000960


	//   ....[7]....
        /*00c8*/ 	.word	0x00000980


	//   ....[8]....
        /*00cc*/ 	.word	0x000009a0


	//   ....[9]....
        /*00d0*/ 	.word	0x000009c0


	//   ....[10]....
        /*00d4*/ 	.word	0x00000f60


	//   ....[11]....
        /*00d8*/ 	.word	0x00000ff0


	//   ....[12]....
        /*00dc*/ 	.word	0x00001060


	//   ....[13]....
        /*00e0*/ 	.word	0x000010d0


	//   ....[14]....
        /*00e4*/ 	.word	0x00001140


	//   ....[15]....
        /*00e8*/ 	.word	0x000011d0


	//   ....[16]....
        /*00ec*/ 	.word	0x00001260


	//   ....[17]....
        /*00f0*/ 	.word	0x000012d0


	//   ....[18]....
        /*00f4*/ 	.word	0x00001340


	//   ....[19]....
        /*00f8*/ 	.word	0x000013b0


	//----- nvinfo : EIATTR_VRC_CTA_INIT_COUNT
	.align		4
.L_441:
        /*00fc*/ 	.byte	0x02, 0x4a
	.zero		1
	.zero		1


	//----- nvinfo : EIATTR_EXIT_INSTR_OFFSETS
	.align		4
        /*0100*/ 	.byte	0x04, 0x1c
        /*0102*/ 	.short	(.L_443 - .L_442)


	//   ....[0]....
.L_442:
        /*0104*/ 	.word	0x00000080


	//   ....[1]....
        /*0108*/ 	.word	0x00000ef0


	//----- nvinfo : EIATTR_CRS_STACK_SIZE
	.align		4
.L_443:
        /*010c*/ 	.byte	0x04, 0x1e
        /*010e*/ 	.short	(.L_445 - .L_444)
.L_444:
        /*0110*/ 	.word	0x00000000


	//----- nvinfo : EIATTR_CBANK_PARAM_SIZE
	.align		4
.L_445:
        /*0114*/ 	.byte	0x03, 0x19
        /*0116*/ 	.short	0x0018


	//----- nvinfo : EIATTR_PARAM_CBANK
	.align		4
        /*0118*/ 	.byte	0x04, 0x0a
        /*011a*/ 	.short	(.L_447 - .L_446)
	.align		4
.L_446:
        /*011c*/ 	.word	index@(.nv.constant0._Z17warp_softmax_vec2ILi32ELi21EEvPfS0_ii)
        /*0120*/ 	.short	0x0380
        /*0122*/ 	.short	0x0018


	//----- nvinfo : EIATTR_SW_WAR
	.align		4
.L_447:
        /*0124*/ 	.byte	0x04, 0x36
        /*0126*/ 	.short	(.L_449 - .L_448)
.L_448:
        /*0128*/ 	.word	0x00000008
.L_449:


//--------------------- .nv.info._Z17warp_softmax_vec2ILi32ELi20EEvPfS0_ii --------------------------
	.section	.nv.info._Z17warp_softmax_vec2ILi32ELi20EEvPfS0_ii,"",@"SHT_CUDA_INFO"
	.sectionflags	@""
	.align	4


	//----- nvinfo : EIATTR_CUDA_API_VERSION
	.align		4
        /*0000*/ 	.byte	0x04, 0x37
        /*0002*/ 	.short	(.L_451 - .L_450)
.L_450:
        /*0004*/ 	.word	0x00000082


	//----- nvinfo : EIATTR_KPARAM_INFO
	.align		4
.L_451:
        /*0008*/ 	.byte	0x04, 0x17
        /*000a*/ 	.short	(.L_453 - .L_452)
.L_452:
        /*000c*/ 	.word	0x00000000
        /*0010*/ 	.short	0x0003
        /*0012*/ 	.short	0x0014
        /*0014*/ 	.byte	0x00, 0xf0, 0x11, 0x00


	//----- nvinfo : EIATTR_KPARAM_INFO
	.align		4
.L_453:
        /*0018*/ 	.byte	0x04, 0x17
        /*001a*/ 	.short	(.L_455 - .L_454)
.L_454:
        /*001c*/ 	.word	0x00000000
        /*0020*/ 	.short	0x0002
        /*0022*/ 	.short	0x0010
        /*0024*/ 	.byte	0x00, 0xf0, 0x11, 0x00


	//----- nvinfo : EIATTR_KPARAM_INFO
	.align		4
.L_455:
        /*0028*/ 	.byte	0x04, 0x17
        /*002a*/ 	.short	(.L_457 - .L_456)
.L_456:
        /*002c*/ 	.word	0x00000000
        /*0030*/ 	.short	0x0001
        /*0032*/ 	.short	0x0008
        /*0034*/ 	.byte	0x00, 0xf5, 0x21, 0x00


	//----- nvinfo : EIATTR_KPARAM_INFO
	.align		4
.L_457:
        /*0038*/ 	.byte	0x04, 0x17
        /*003a*/ 	.short	(.L_459 - .L_458)
.L_458:
        /*003c*/ 	.word	0x00000000
        /*0040*/ 	.short	0x0000
        /*0042*/ 	.short	0x0000
        /*0044*/ 	.byte	0x00, 0xf5, 0x21, 0x00


	//----- nvinfo : EIATTR_SPARSE_MMA_MASK
	.align		4
.L_459:
        /*0048*/ 	.byte	0x03, 0x50
        /*004a*/ 	.short	0x0000


	//----- nvinfo : EIATTR_MAXREG_COUNT
	.align		4
        /*004c*/ 	.byte	0x03, 0x1b
        /*004e*/ 	.short	0x00ff


	//----- nvinfo : EIATTR_MERCURY_ISA_VERSION
	.align		4
        /*0050*/ 	.byte	0x03, 0x5f
        /*0052*/ 	.short	0x0101


	//----- nvinfo : EIATTR_COOP_GROUP_MASK_REGIDS
	.align		4
        /*0054*/ 	.byte	0x04, 0x29
        /*0056*/ 	.short	(.L_461 - .L_460)


	//   ....[0]....
.L_460:
        /*0058*/ 	.word	0xffffffff


	//   ....[1]....
        /*005c*/ 	.word	0xffffffff


	//   ....[2]....
        /*0060*/ 	.word	0xffffffff


	//   ....[3]....
        /*0064*/ 	.word	0xffffffff


	//   ....[4]....
        /*0068*/ 	.word	0xffffffff


	//   ....[5]....
        /*006c*/ 	.word	0xffffffff


	//   ....[6]....
        /*0070*/ 	.word	0xffffffff


	//   ....[7]....
        /*0074*/ 	.word	0xffffffff


	//   ....[8]....
        /*0078*/ 	.word	0xffffffff


	//   ....[9]....
        /*007c*/ 	.word	0xffffffff


	//   ....[10]....
        /*0080*/ 	.word	0x0500000f


	//   ....[11]....
        /*0084*/ 	.word	0x0500000f


	//   ....[12]....
        /*0088*/ 	.word	0x0500000f


	//   ....[13]....
        /*008c*/ 	.word	0x0500000f


	//   ....[14]....
        /*0090*/ 	.word	0x0500000f


	//   ....[15]....
        /*0094*/ 	.word	0x0500000f


	//   ....[16]....
        /*0098*/ 	.word	0x0500000f


	//   ....[17]....
        /*009c*/ 	.word	0x0500000f


	//   ....[18]....
        /*00a0*/ 	.word	0x0500000f


	//   ....[19]....
        /*00a4*/ 	.word	0x0500000f


	//----- nvinfo : EIATTR_COOP_GROUP_INSTR_OFFSETS
	.align		4
.L_461:
        /*00a8*/ 	.byte	0x04, 0x28
        /*00aa*/ 	.short	(.L_463 - .L_462)


	//   ....[0]....
.L_462:
        /*00ac*/ 	.word	0x000002c0


	//   ....[1]....
        /*00b0*/ 	.word	0x000002e0


	//   ....[2]....
        /*00b4*/ 	.word	0x00000300


	//   ....[3]....
        /*00b8*/ 	.word	0x00000320


	//   ....[4]....
        /*00bc*/ 	.word	0x00000340


	//   ....[5]....
        /*00c0*/ 	.word	0x000008c0


	//   ....[6]....
        /*00c4*/ 	.word	0x000008e0


	//   ....[7]....
        /*00c8*/ 	.word	0x00000900


	//   ....[8]....
        /*00cc*/ 	.word	0x00000920


	//   ....[9]....
        /*00d0*/ 	.word	0x00000940


	//   ....[10]....
        /*00d4*/ 	.word	0x00000e70


	//   ....[11]....
        /*00d8*/ 	.word	0x00000f10


	//   ....[12]....
        /*00dc*/ 	.word	0x00000f80


	//   ....[13]....
        /*00e0*/ 	.word	0x00000ff0


	//   ....[14]....
        /*00e4*/ 	.word	0x00001060


	//   ....[15]....
        /*00e8*/ 	.word	0x000010f0


	//   ....[16]....
        /*00ec*/ 	.word	0x00001180


	//   ....[17]....
        /*00f0*/ 	.word	0x000011f0


	//   ....[18]....
        /*00f4*/ 	.word	0x00001260


	//   ....[19]....
        /*00f8*/ 	.word	0x000012d0


	//----- nvinfo : EIATTR_VRC_CTA_INIT_COUNT
	.align		4
.L_463:
        /*00fc*/ 	.byte	0x02, 0x4a
	.zero		1
	.zero		1


	//----- nvinfo : EIATTR_EXIT_INSTR_OFFSETS
	.align		4
        /*0100*/ 	.byte	0x04, 0x1c
        /*0102*/ 	.short	(.L_465 - .L_464)


	//   ....[0]....
.L_464:
        /*0104*/ 	.word	0x00000080


	//   ....[1]....
        /*0108*/ 	.word	0x00000e10


	//----- nvinfo : EIATTR_CRS_STACK_SIZE
	.align		4
.L_465:
        /*010c*/ 	.byte	0x04, 0x1e
        /*010e*/ 	.short	(.L_467 - .L_466)
.L_466:
        /*0110*/ 	.word	0x00000000


	//----- nvinfo : EIATTR_CBANK_PARAM_SIZE
	.align		4
.L_467:
        /*0114*/ 	.byte	0x03, 0x19
        /*0116*/ 	.short	0x0018


	//----- nvinfo : EIATTR_PARAM_CBANK
	.align		4
        /*0118*/ 	.byte	0x04, 0x0a
        /*011a*/ 	.short	(.L_469 - .L_468)
	.align		4
.L_468:
        /*011c*/ 	.word	index@(.nv.constant0._Z17warp_softmax_vec2ILi32ELi20EEvPfS0_ii)
        /*0120*/ 	.short	0x0380
        /*0122*/ 	.short	0x0018


	//----- nvinfo : EIATTR_SW_WAR
	.align		4
.L_469:
        /*0124*/ 	.byte	0x04, 0x36
        /*0126*/ 	.short	(.L_471 - .L_470)
.L_470:
        /*0128*/ 	.word	0x00000008
.L_471:


//--------------------- .nv.info._Z17warp_softmax_vec2ILi32ELi19EEvPfS0_ii --------------------------
	.section	.nv.info._Z17warp_softmax_vec2ILi32ELi19EEvPfS0_ii,"",@"SHT_CUDA_INFO"
	.sectionflags	@""
	.align	4


	//----- nvinfo : EIATTR_CUDA_API_VERSION
	.align		4
        /*0000*/ 	.byte	0x04, 0x37
        /*0002*/ 	.short	(.L_473 - .L_472)
.L_472:
        /*0004*/ 	.word	0x00000082


	//----- nvinfo : EIATTR_KPARAM_INFO
	.align		4
.L_473:
        /*0008*/ 	.byte	0x04, 0x17
        /*000a*/ 	.short	(.L_475 - .L_474)
.L_474:
        /*000c*/ 	.word	0x00000000
        /*0010*/ 	.short	0x0003
        /*0012*/ 	.short	0x0014
        /*0014*/ 	.byte	0x00, 0xf0, 0x11, 0x00


	//----- nvinfo : EIATTR_KPARAM_INFO
	.align		4
.L_475:
        /*0018*/ 	.byte	0x04, 0x17
        /*001a*/ 	.short	(.L_477 - .L_476)
.L_476:
        /*001c*/ 	.word	0x00000000
        /*0020*/ 	.short	0x0002
        /*0022*/ 	.short	0x0010
        /*0024*/ 	.byte	0x00, 0xf0, 0x11, 0x00


	//----- nvinfo : EIATTR_KPARAM_INFO
	.align		4
.L_477:
        /*0028*/ 	.byte	0x04, 0x17
        /*002a*/ 	.short	(.L_479 - .L_478)
.L_478:
        /*002c*/ 	.word	0x00000000
        /*0030*/ 	.short	0x0001
        /*0032*/ 	.short	0x0008
        /*0034*/ 	.byte	0x00, 0xf5, 0x21, 0x00


	//----- nvinfo : EIATTR_KPARAM_INFO
	.align		4
.L_479:
        /*0038*/ 	.byte	0x04, 0x17
        /*003a*/ 	.short	(.L_481 - .L_480)
.L_480:
        /*003c*/ 	.word	0x00000000
        /*0040*/ 	.short	0x0000
        /*0042*/ 	.short	0x0000
        /*0044*/ 	.byte	0x00, 0xf5, 0x21, 0x00


	//----- nvinfo : EIATTR_SPARSE_MMA_MASK
	.align		4
.L_481:
        /*0048*/ 	.byte	0x03, 0x50
        /*004a*/ 	.short	0x0000


	//----- nvinfo : EIATTR_MAXREG_COUNT
	.align		4
        /*004c*/ 	.byte	0x03, 0x1b
        /*004e*/ 	.short	0x00ff


	//----- nvinfo : EIATTR_MERCURY_ISA_VERSION
	.align		4
        /*0050*/ 	.byte	0x03, 0x5f
        /*0052*/ 	.short	0x0101


	//----- nvinfo : EIATTR_COOP_GROUP_MASK_REGIDS
	.align		4
        /*0054*/ 	.byte	0x04, 0x29
        /*0056*/ 	.short	(.L_483 - .L_482)


	//   ....[0]....
.L_482:
        /*0058*/ 	.word	0xffffffff


	//   ....[1]....
        /*005c*/ 	.word	0xffffffff


	//   ....[2]....
        /*0060*/ 	.word	0xffffffff


	//   ....[3]....
        /*0064*/ 	.word	0xffffffff


	//   ....[4]....
        /*0068*/ 	.word	0xffffffff


	//   ....[5]....
        /*006c*/ 	.word	0xffffffff


	//   ....[6]....
        /*0070*/ 	.word	0xffffffff


	//   ....[7]....
        /*0074*/ 	.word	0xffffffff


	//   ....[8]....
        /*0078*/ 	.word	0xffffffff


	//   ....[9]....
        /*007c*/ 	.word	0xffffffff


	//   ....[10]....
        /*0080*/ 	.word	0x0500000f


	//   ....[11]....
        /*0084*/ 	.word	0x0500000f


	//   ....[12]....
        /*0088*/ 	.word	0x0500000f


	//   ....[13]....
        /*008c*/ 	.word	0x0500000f


	//   ....[14]....
        /*0090*/ 	.word	0x0500000f


	//   ....[15]....
        /*0094*/ 	.word	0x0500000f


	//   ....[16]....
        /*0098*/ 	.word	0x0500000f


	//   ....[17]....
        /*009c*/ 	.word	0x0500000f


	//   ....[18]....
        /*00a0*/ 	.word	0x0500000f


	//   ....[19]....
        /*00a4*/ 	.word	0x0500000f


	//----- nvinfo : EIATTR_COOP_GROUP_INSTR_OFFSETS
	.align		4
.L_483:
        /*00a8*/ 	.byte	0x04, 0x28
        /*00aa*/ 	.short	(.L_485 - .L_484)


	//   ....[0]....
.L_484:
        /*00ac*/ 	.word	0x000002d0


	//   ....[1]....
        /*00b0*/ 	.word	0x000002f0


	//   ....[2]....
        /*00b4*/ 	.word	0x00000310


	//   ....[3]....
        /*00b8*/ 	.word	0x00000330


	//   ....[4]....
        /*00bc*/ 	.word	0x00000350


	//   ....[5]....
        /*00c0*/ 	.word	0x00000940


	//   ....[6]....
        /*00c4*/ 	.word	0x00000960


	//   ....[7]....
        /*00c8*/ 	.word	0x00000980


	//   ....[8]....
        /*00cc*/ 	.word	0x000009a0


	//   ....[9]....
        /*00d0*/ 	.word	0x000009c0


	//   ....[10]....
        /*00d4*/ 	.word	0x00000f60


	//   ....[11]....
        /*00d8*/ 	.word	0x00000ff0


	//   ....[12]....
        /*00dc*/ 	.word	0x00001060


	//   ....[13]....
        /*00e0*/ 	.word	0x000010d0


	//   ....[14]....
        /*00e4*/ 	.word	0x00001140


	//   ....[15]....
        /*00e8*/ 	.word	0x000011d0


	//   ....[16]....
        /*00ec*/ 	.word	0x00001260


	//   ....[17]....
        /*00f0*/ 	.word	0x000012d0


	//   ....[18]....
        /*00f4*/ 	.word	0x00001340


	//   ....[19]....
        /*00f8*/ 	.word	0x000013b0


	//----- nvinfo : EIATTR_VRC_CTA_INIT_COUNT
	.align		4
.L_485:
        /*00fc*/ 	.byte	0x02, 0x4a
	.zero		1
	.zero		1


	//----- nvinfo : EIATTR_EXIT_INSTR_OFFSETS
	.align		4
        /*0100*/ 	.byte	0x04, 0x1c
        /*0102*/ 	.short	(.L_487 - .L_486)


	//   ....[0]....
.L_486:
        /*0104*/ 	.word	0x00000080


	//   ....[1]....
        /*0108*/ 	.word	0x00000ef0


	//----- nvinfo : EIATTR_CRS_STACK_SIZE
	.align		4
.L_487:
        /*010c*/ 	.byte	0x04, 0x1e
        /*010e*/ 	.short	(.L_489 - .L_488)
.L_488:
        /*0110*/ 	.word	0x00000000


	//----- nvinfo : EIATTR_CBANK_PARAM_SIZE
	.align		4
.L_489:
        /*0114*/ 	.byte	0x03, 0x19
        /*0116*/ 	.short	0x0018


	//----- nvinfo : EIATTR_PARAM_CBANK
	.align		4
        /*0118*/ 	.byte	0x04, 0x0a
        /*011a*/ 	.short	(.L_491 - .L_490)
	.align		4
.L_490:
        /*011c*/ 	.word	index@(.nv.constant0._Z17warp_softmax_vec2ILi32ELi19EEvPfS0_ii)
        /*0120*/ 	.short	0x0380
        /*0122*/ 	.short	0x0018


	//----- nvinfo : EIATTR_SW_WAR
	.align		4
.L_491:
        /*0124*/ 	.byte	0x04, 0x36
        /*0126*/ 	.short	(.L_493 - .L_492)
.L_492:
        /*0128*/ 	.word	0x00000008
.L_493:


//--------------------- .nv.info._Z17warp_softmax_vec2ILi32ELi18EEvPfS0_ii --------------------------
	.section	.nv.info._Z17warp_softmax_vec2ILi32ELi18EEvPfS0_ii,"",@"SHT_CUDA_INFO"
	.sectionflags	@""
	.align	4


	//----- nvinfo : EIATTR_CUDA_API_VERSION
	.align		4
        /*0000*/ 	.byte	0x04, 0x37
        /*0002*/ 	.short	(.L_495 - .L_494)
.L_494:
        /*0004*/ 	.word	0x00000082


	//----- nvinfo : EIATTR_KPARAM_INFO
	.align		4
.L_495:
        /*0008*/ 	.byte	0x04, 0x17
        /*000a*/ 	.short	(.L_497 - .L_496)
.L_496:
        /*000c*/ 	.word	0x00000000
        /*0010*/ 	.short	0x0003
        /*0012*/ 	.short	0x0014
        /*0014*/ 	.byte	0x00, 0xf0, 0x11, 0x00


	//----- nvinfo : EIATTR_KPARAM_INFO
	.align		4
.L_497:
        /*0018*/ 	.byte	0x04, 0x17
        /*001a*/ 	.short	(.L_499 - .L_498)
.L_498:
        /*001c*/ 	.word	0x00000000
        /*0020*/ 	.short	0x0002
        /*0022*/ 	.short	0x0010
        /*0024*/ 	.byte	0x00, 0xf0, 0x11, 0x00


	//----- nvinfo : EIATTR_KPARAM_INFO
	.align		4
.L_499:
        /*0028*/ 	.byte	0x04, 0x17
        /*002a*/ 	.short	(.L_501 - .L_500)
.L_500:
        /*002c*/ 	.word	0x00000000
        /*0030*/ 	.short	0x0001
        /*0032*/ 	.short	0x0008
        /*0034*/ 	.byte	0x00, 0xf5, 0x21, 0x00


	//----- nvinfo : EIATTR_KPARAM_INFO
	.align		4
.L_501:
        /*0038*/ 	.byte	0x04, 0x17
        /*003a*/ 	.short	(.L_503 - .L_502)
.L_502:
        /*003c*/ 	.word	0x00000000
        /*0040*/ 	.short	0x0000
        /*0042*/ 	.short	0x0000
        /*0044*/ 	.byte	0x00, 0xf5, 0x21, 0x00


	//----- nvinfo : EIATTR_SPARSE_MMA_MASK
	.align		4
.L_503:
        /*0048*/ 	.byte	0x03, 0x50
        /*004a*/ 	.short	0x0000


	//----- nvinfo : EIATTR_MAXREG_COUNT
	.align		4
        /*004c*/ 	.byte	0x03, 0x1b
        /*004e*/ 	.short	0x00ff


	//----- nvinfo : EIATTR_MERCURY_ISA_VERSION
	.align		4
        /*0050*/ 	.byte	0x03, 0x5f
        /*0052*/ 	.short	0x0101


	//----- nvinfo : EIATTR_COOP_GROUP_MASK_REGIDS
	.align		4
        /*0054*/ 	.byte	0x04, 0x29
        /*0056*/ 	.short	(.L_505 - .L_504)


	//   ....[0]....
.L_504:
        /*0058*/ 	.word	0xffffffff


	//   ....[1]....
        /*005c*/ 	.word	0xffffffff


	//   ....[2]....
        /*0060*/ 	.word	0xffffffff


	//   ....[3]....
        /*0064*/ 	.word	0xffffffff


	//   ....[4]....
        /*0068*/ 	.word	0xffffffff


	//   ....[5]....
        /*006c*/ 	.word	0xffffffff


	//   ....[6]....
        /*0070*/ 	.word	0xffffffff


	//   ....[7]....
        /*0074*/ 	.word	0xffffffff


	//   ....[8]....
        /*0078*/ 	.word	0xffffffff


	//   ....[9]....
        /*007c*/ 	.word	0xffffffff


	//   ....[10]....
        /*0080*/ 	.word	0x0500000f


	//   ....[11]....
        /*0084*/ 	.word	0x0500000f


	//   ....[12]....
        /*0088*/ 	.word	0x0500000f


	//   ....[13]....
        /*008c*/ 	.word	0x0500000f


	//   ....[14]....
        /*0090*/ 	.word	0x0500000f


	//   ....[15]....
        /*0094*/ 	.word	0x0500000f


	//   ....[16]....
        /*0098*/ 	.word	0x0500000f


	//   ....[17]....
        /*009c*/ 	.word	0x0500000f


	//   ....[18]....
        /*00a0*/ 	.word	0x0500000f


	//   ....[19]....
        /*00a4*/ 	.word	0x0500000f


	//----- nvinfo : EIATTR_COOP_GROUP_INSTR_OFFSETS
	.align		4
.L_505:
        /*00a8*/ 	.byte	0x04, 0x28
        /*00aa*/ 	.short	(.L_507 - .L_506)


	//   ....[0]....
.L_506:
        /*00ac*/ 	.word	0x000002d0


	//   ....[1]....
        /*00b0*/ 	.word	0x000002f0


	//   ....[2]....
        /*00b4*/ 	.word	0x00000310


	//   ....[3]....
        /*00b8*/ 	.word	0x00000330


	//   ....[4]....
        /*00bc*/ 	.word	0x00000350


	//   ....[5]....
        /*00c0*/ 	.word	0x00000900


	//   ....[6]....
        /*00c4*/ 	.word	0x00000920


	//   ....[7]....
        /*00c8*/ 	.word	0x00000940


	//   ....[8]....
        /*00cc*/ 	.word	0x00000960


	//   ....[9]....
        /*00d0*/ 	.word	0x00000980


	//   ....[10]....
        /*00d4*/ 	.word	0x00000ee0


	//   ....[11]....
        /*00d8*/ 	.word	0x00000f80


	//   ....[12]....
        /*00dc*/ 	.word	0x00000ff0


	//   ....[13]....
        /*00e0*/ 	.word	0x00001060


	//   ....[14]....
        /*00e4*/ 	.word	0x000010d0


	//   ....[15]....
        /*00e8*/ 	.word	0x00001160


	//   ....[16]....
        /*00ec*/ 	.word	0x00001200


	//   ....[17]....
        /*00f0*/ 	.word	0x00001270


	//   ....[18]....
        /*00f4*/ 	.word	0x000012e0


	//   ....[19]....
        /*00f8*/ 	.word	0x00001350


	//----- nvinfo : EIATTR_VRC_CTA_INIT_COUNT
	.align		4
.L_507:
        /*00fc*/ 	.byte	0x02, 0x4a
	.zero		1
	.zero		1


	//----- nvinfo : EIATTR_EXIT_INSTR_OFFSETS
	.align		4
        /*0100*/ 	.byte	0x04, 0x1c
        /*0102*/ 	.short	(.L_509 - .L_508)


	//   ....[0]....
.L_508:
        /*0104*/ 	.word	0x00000080


	//   ....[1]....
        /*0108*/ 	.word	0x00000e70


	//----- nvinfo : EIATTR_CRS_STACK_SIZE
	.align		4
.L_509:
        /*010c*/ 	.byte	0x04, 0x1e
        /*010e*/ 	.short	(.L_511 - .L_510)
.L_510:
        /*0110*/ 	.word	0x00000000


	//----- nvinfo : EIATTR_CBANK_PARAM_SIZE
	.align		4
.L_511:
        /*0114*/ 	.byte	0x03, 0x19
        /*0116*/ 	.short	0x0018


	//----- nvinfo : EIATTR_PARAM_CBANK
	.align		4
        /*0118*/ 	.byte	0x04, 0x0a
        /*011a*/ 	.short	(.L_513 - .L_512)
	.align		4
.L_512:
        /*011c*/ 	.word	index@(.nv.constant0._Z17warp_softmax_vec2ILi32ELi18EEvPfS0_ii)
        /*0120*/ 	.short	0x0380
        /*0122*/ 	.short	0x0018


	//----- nvinfo : EIATTR_SW_WAR
	.align		4
.L_513:
        /*0124*/ 	.byte	0x04, 0x36
        /*0126*/ 	.short	(.L_515 - .L_514)
.L_514:
        /*0128*/ 	.word	0x00000008
.L_515:


//--------------------- .nv.info._Z17warp_softmax_vec2ILi32ELi17EEvPfS0_ii --------------------------
	.section	.nv.info._Z17warp_softmax_vec2ILi32ELi17EEvPfS0_ii,"",@"SHT_CUDA_INFO"
	.sectionflags	@""
	.align	4


	//----- nvinfo : EIATTR_CUDA_API_VERSION
	.align		4
        /*0000*/ 	.byte	0x04, 0x37
        /*0002*/ 	.short	(.L_517 - .L_516)
.L_516:
        /*0004*/ 	.word	0x00000082


	//----- nvinfo : EIATTR_KPARAM_INFO
	.align		4
.L_517:
        /*0008*/ 	.byte	0x04, 0x17
        /*000a*/ 	.short	(.L_519 - .L_518)
.L_518:
        /*000c*/ 	.word	0x00000000
        /*0010*/ 	.short	0x0003
        /*0012*/ 	.short	0x0014
        /*0014*/ 	.byte	0x00, 0xf0, 0x11, 0x00


	//----- nvinfo : EIATTR_KPARAM_INFO
	.align		4
.L_519:
        /*0018*/ 	.byte	0x04, 0x17
        /*001a*/ 	.short	(.L_521 - .L_520)
.L_520:
        /*001c*/ 	.word	0x00000000
        /*0020*/ 	.short	0x0002
        /*0022*/ 	.short	0x0010
        /*0024*/ 	.byte	0x00, 0xf0, 0x11, 0x00


	//----- nvinfo : EIATTR_KPARAM_INFO
	.align		4
.L_521:
        /*0028*/ 	.byte	0x04, 0x17
        /*002a*/ 	.short	(.L_523 - .L_522)
.L_522:
        /*002c*/ 	.word	0x00000000
        /*0030*/ 	.short	0x0001
        /*0032*/ 	.short	0x0008
        /*0034*/ 	.byte	0x00, 0xf5, 0x21, 0x00


	//----- nvinfo : EIATTR_KPARAM_INFO
	.align		4
.L_523:
        /*0038*/ 	.byte	0x04, 0x17
        /*003a*/ 	.short	(.L_525 - .L_524)
.L_524:
        /*003c*/ 	.word	0x00000000
        /*0040*/ 	.short	0x0000
        /*0042*/ 	.short	0x0000
        /*0044*/ 	.byte	0x00, 0xf5, 0x21, 0x00


	//----- nvinfo : EIATTR_SPARSE_MMA_MASK
	.align		4
.L_525:
        /*0048*/ 	.byte	0x03, 0x50
        /*004a*/ 	.short	0x0000


	//----- nvinfo : EIATTR_MAXREG_COUNT
	.align		4
        /*004c*/ 	.byte	0x03, 0x1b
        /*004e*/ 	.short	0x00ff


	//----- nvinfo : EIATTR_MERCURY_ISA_VERSION
	.align		4
        /*0050*/ 	.byte	0x03, 0x5f
        /*0052*/ 	.short	0x0101


	//----- nvinfo : EIATTR_COOP_GROUP_MASK_REGIDS
	.align		4
        /*0054*/ 	.byte	0x04, 0x29
        /*0056*/ 	.short	(.L_527 - .L_526)


	//   ....[0]....
.L_526:
        /*0058*/ 	.word	0xffffffff


	//   ....[1]....
        /*005c*/ 	.word	0xffffffff


	//   ....[2]....
        /*0060*/ 	.word	0xffffffff


	//   ....[3]....
        /*0064*/ 	.word	0xffffffff


	//   ....[4]....
        /*0068*/ 	.word	0xffffffff


	//   ....[5]....
        /*006c*/ 	.word	0xffffffff


	//   ....[6]....
        /*0070*/ 	.word	0xffffffff


	//   ....[7]....
        /*0074*/ 	.word	0xffffffff


	//   ....[8]....
        /*0078*/ 	.word	0xffffffff


	//   ....[9]....
        /*007c*/ 	.word	0xffffffff


	//   ....[10]....
        /*0080*/ 	.word	0x0500000f


	//   ....[11]....
        /*0084*/ 	.word	0x0500000f


	//   ....[12]....
        /*0088*/ 	.word	0x0500000f


	//   ....[13]....
        /*008c*/ 	.word	0x0500000f


	//   ....[14]....
        /*0090*/ 	.word	0x0500000f


	//   ....[15]....
        /*0094*/ 	.word	0x0500000f


	//   ....[16]....
        /*0098*/ 	.word	0x0500000f


	//   ....[17]....
        /*009c*/ 	.word	0x0500000f


	//   ....[18]....
        /*00a0*/ 	.word	0x0500000f


	//   ....[19]....
        /*00a4*/ 	.word	0x0500000f


	//----- nvinfo : EIATTR_COOP_GROUP_INSTR_OFFSETS
	.align		4
.L_527:
        /*00a8*/ 	.byte	0x04, 0x28
        /*00aa*/ 	.short	(.L_529 - .L_528)


	//   ....[0]....
.L_528:
        /*00ac*/ 	.word	0x000002d0


	//   ....[1]....
        /*00b0*/ 	.word	0x000002f0


	//   ....[2]....
        /*00b4*/ 	.word	0x00000310


	//   ....[3]....
        /*00b8*/ 	.word	0x00000330


	//   ....[4]....
        /*00bc*/ 	.word	0x00000350


	//   ....[5]....
        /*00c0*/ 	.word	0x00000940


	//   ....[6]....
        /*00c4*/ 	.word	0x00000960


	//   ....[7]....
        /*00c8*/ 	.word	0x00000980


	//   ....[8]....
        /*00cc*/ 	.word	0x000009a0


	//   ....[9]....
        /*00d0*/ 	.word	0x000009c0


	//   ....[10]....
        /*00d4*/ 	.word	0x00000f60


	//   ....[11]....
        /*00d8*/ 	.word	0x00000ff0


	//   ....[12]....
        /*00dc*/ 	.word	0x00001060


	//   ....[13]....
        /*00e0*/ 	.word	0x000010d0


	//   ....[14]....
        /*00e4*/ 	.word	0x00001140


	//   ....[15]....
        /*00e8*/ 	.word	0x000011d0


	//   ....[16]....
        /*00ec*/ 	.word	0x00001260


	//   ....[17]....
        /*00f0*/ 	.word	0x000012d0


	//   ....[18]....
        /*00f4*/ 	.word	0x00001340


	//   ....[19]....
        /*00f8*/ 	.word	0x000013b0


	//----- nvinfo : EIATTR_VRC_CTA_INIT_COUNT
	.align		4
.L_529:
        /*00fc*/ 	.byte	0x02, 0x4a
	.zero		1
	.zero		1


	//----- nvinfo : EIATTR_EXIT_INSTR_OFFSETS
	.align		4
        /*0100*/ 	.byte	0x04, 0x1c
        /*0102*/ 	.short	(.L_531 - .L_530)


	//   ....[0]....
.L_530:
        /*0104*/ 	.word	0x00000080


	//   ....[1]....
        /*0108*/ 	.word	0x00000ef0


	//----- nvinfo : EIATTR_CRS_STACK_SIZE
	.align		4
.L_531:
        /*010c*/ 	.byte	0x04, 0x1e
        /*010e*/ 	.short	(.L_533 - .L_532)
.L_532:
        /*0110*/ 	.word	0x00000000


	//----- nvinfo : EIATTR_CBANK_PARAM_SIZE
	.align		4
.L_533:
        /*0114*/ 	.byte	0x03, 0x19
        /*0116*/ 	.short	0x0018


	//----- nvinfo : EIATTR_PARAM_CBANK
	.align		4
        /*0118*/ 	.byte	0x04, 0x0a
        /*011a*/ 	.short	(.L_535 - .L_534)
	.align		4
.L_534:
        /*011c*/ 	.word	index@(.nv.constant0._Z17warp_softmax_vec2ILi32ELi17EEvPfS0_ii)
        /*0120*/ 	.short	0x0380
        /*0122*/ 	.short	0x0018


	//----- nvinfo : EIATTR_SW_WAR
	.align		4
.L_535:
        /*0124*/ 	.byte	0x04, 0x36
        /*0126*/ 	.short	(.L_537 - .L_536)
.L_536:
        /*0128*/ 	.word	0x00000008
.L_537:


//--------------------- .nv.info._Z17warp_softmax_vec2ILi32ELi16EEvPfS0_ii --------------------------
	.section	.nv.info._Z17warp_softmax_vec2ILi32ELi16EEvPfS0_ii,"",@"SHT_CUDA_INFO"
	.sectionflags	@""
	.align	4


	//----- nvinfo : EIATTR_CUDA_API_VERSION
	.align		4
        /*0000*/ 	.byte	0x04, 0x37
        /*0002*/ 	.short	(.L_539 - .L_538)
.L_538:
        /*0004*/ 	.word	0x00000082


	//----- nvinfo : EIATTR_KPARAM_INFO
	.align		4
.L_539:
        /*0008*/ 	.byte	0x04, 0x17
        /*000a*/ 	.short	(.L_541 - .L_540)
.L_540:
        /*000c*/ 	.word	0x00000000
        /*0010*/ 	.short	0x0003
        /*0012*/ 	.short	0x0014
        /*0014*/ 	.byte	0x00, 0xf0, 0x11, 0x00


	//----- nvinfo : EIATTR_KPARAM_INFO
	.align		4
.L_541:
        /*0018*/ 	.byte	0x04, 0x17
        /*001a*/ 	.short	(.L_543 - .L_542)
.L_542:
        /*001c*/ 	.word	0x00000000
        /*0020*/ 	.short	0x0002
        /*0022*/ 	.short	0x0010
        /*0024*/ 	.byte	0x00, 0xf0, 0x11, 0x00


	//----- nvinfo : EIATTR_KPARAM_INFO
	.align		4
.L_543:
        /*0028*/ 	.byte	0x04, 0x17
        /*002a*/ 	.short	(.L_545 - .L_544)
.L_544:
        /*002c*/ 	.word	0x00000000
        /*0030*/ 	.short	0x0001
        /*0032*/ 	.short	0x0008
        /*0034*/ 	.byte	0x00, 0xf5, 0x21, 0x00


	//----- nvinfo : EIATTR_KPARAM_INFO
	.align		4
.L_545:
        /*0038*/ 	.byte	0x04, 0x17
        /*003a*/ 	.short	(.L_547 - .L_546)
.L_546:
        /*003c*/ 	.word	0x00000000
        /*0040*/ 	.short	0x0000
        /*0042*/ 	.short	0x0000
        /*0044*/ 	.byte	0x00, 0xf5, 0x21, 0x00


	//----- nvinfo : EIATTR_SPARSE_MMA_MASK
	.align		4
.L_547:
        /*0048*/ 	.byte	0x03, 0x50
        /*004a*/ 	.short	0x0000


	//----- nvinfo : EIATTR_MAXREG_COUNT
	.align		4
        /*004c*/ 	.byte	0x03, 0x1b
        /*004e*/ 	.short	0x00ff


	//----- nvinfo : EIATTR_MERCURY_ISA_VERSION
	.align		4
        /*0050*/ 	.byte	0x03, 0x5f
        /*0052*/ 	.short	0x0101


	//----- nvinfo : EIATTR_COOP_GROUP_MASK_REGIDS
	.align		4
        /*0054*/ 	.byte	0x04, 0x29
        /*0056*/ 	.short	(.L_549 - .L_548)


	//   ....[0]....
.L_548:
        /*0058*/ 	.word	0xffffffff


	//   ....[1]....
        /*005c*/ 	.word	0xffffffff


	//   ....[2]....
        /*0060*/ 	.word	0xffffffff


	//   ....[3]....
        /*0064*/ 	.word	0xffffffff


	//   ....[4]....
        /*0068*/ 	.word	0xffffffff


	//   ....[5]....
        /*006c*/ 	.word	0xffffffff


	//   ....[6]....
        /*0070*/ 	.word	0xffffffff


	//   ....[7]....
        /*0074*/ 	.word	0xffffffff


	//   ....[8]....
        /*0078*/ 	.word	0xffffffff


	//   ....[9]....
        /*007c*/ 	.word	0xffffffff


	//   ....[10]....
        /*0080*/ 	.word	0x0500000f


	//   ....[11]....
        /*0084*/ 	.word	0x0500000f


	//   ....[12]....
        /*0088*/ 	.word	0x0500000f


	//   ....[13]....
        /*008c*/ 	.word	0x0500000f


	//   ....[14]....
        /*0090*/ 	.word	0x0500000f


	//   ....[15]....
        /*0094*/ 	.word	0x0500000f


	//   ....[16]....
        /*0098*/ 	.word	0x0500000f


	//   ....[17]....
        /*009c*/ 	.word	0x0500000f


	//   ....[18]....
        /*00a0*/ 	.word	0x0500000f


	//   ....[19]....
        /*00a4*/ 	.word	0x0500000f


	//----- nvinfo : EIATTR_COOP_GROUP_INSTR_OFFSETS
	.align		4
.L_549:
        /*00a8*/ 	.byte	0x04, 0x28
        /*00aa*/ 	.short	(.L_551 - .L_550)


	//   ....[0]....
.L_550:
        /*00ac*/ 	.word	0x000002c0


	//   ....[1]....
        /*00b0*/ 	.word	0x000002e0


	//   ....[2]....
        /*00b4*/ 	.word	0x00000300


	//   ....[3]....
        /*00b8*/ 	.word	0x00000320


	//   ....[4]....
        /*00bc*/ 	.word	0x00000340


	//   ....[5]....
        /*00c0*/ 	.word	0x000008c0


	//   ....[6]....
        /*00c4*/ 	.word	0x000008e0


	//   ....[7]....
        /*00c8*/ 	.word	0x00000900


	//   ....[8]....
        /*00cc*/ 	.word	0x00000920


	//   ....[9]....
        /*00d0*/ 	.word	0x00000940


	//   ....[10]....
        /*00d4*/ 	.word	0x00000e70


	//   ....[11]....
        /*00d8*/ 	.word	0x00000f10


	//   ....[12]....
        /*00dc*/ 	.word	0x00000f80


	//   ....[13]....
        /*00e0*/ 	.word	0x00000ff0


	//   ....[14]....
        /*00e4*/ 	.word	0x00001060


	//   ....[15]....
        /*00e8*/ 	.word	0x000010f0


	//   ....[16]....
        /*00ec*/ 	.word	0x00001180


	//   ....[17]....
        /*00f0*/ 	.word	0x000011f0


	//   ....[18]....
        /*00f4*/ 	.word	0x00001260


	//   ....[19]....
        /*00f8*/ 	.word	0x000012d0


	//----- nvinfo : EIATTR_VRC_CTA_INIT_COUNT
	.align		4
.L_551:
        /*00fc*/ 	.byte	0x02, 0x4a
	.zero		1
	.zero		1


	//----- nvinfo : EIATTR_EXIT_INSTR_OFFSETS
	.align		4
        /*0100*/ 	.byte	0x04, 0x1c
        /*0102*/ 	.short	(.L_553 - .L_552)


	//   ....[0]....
.L_552:
        /*0104*/ 	.word	0x00000080


	//   ....[1]....
        /*0108*/ 	.word	0x00000e10


	//----- nvinfo : EIATTR_CRS_STACK_SIZE
	.align		4
.L_553:
        /*010c*/ 	.byte	0x04, 0x1e
        /*010e*/ 	.short	(.L_555 - .L_554)
.L_554:
        /*0110*/ 	.word	0x00000000


	//----- nvinfo : EIATTR_CBANK_PARAM_SIZE
	.align		4
.L_555:
        /*0114*/ 	.byte	0x03, 0x19
        /*0116*/ 	.short	0x0018


	//----- nvinfo : EIATTR_PARAM_CBANK
	.align		4
        /*0118*/ 	.byte	0x04, 0x0a
        /*011a*/ 	.short	(.L_557 - .L_556)
	.align		4
.L_556:
        /*011c*/ 	.word	index@(.nv.constant0._Z17warp_softmax_vec2ILi32ELi16EEvPfS0_ii)
        /*0120*/ 	.short	0x0380
        /*0122*/ 	.short	0x0018


	//----- nvinfo : EIATTR_SW_WAR
	.align		4
.L_557:
        /*0124*/ 	.byte	0x04, 0x36
        /*0126*/ 	.short	(.L_559 - .L_558)
.L_558:
        /*0128*/ 	.word	0x00000008
.L_559:


//--------------------- .nv.info._Z17warp_softmax_vec2ILi32ELi15EEvPfS0_ii --------------------------
	.section	.nv.info._Z17warp_softmax_vec2ILi32ELi15EEvPfS0_ii,"",@"SHT_CUDA_INFO"
	.sectionflags	@""
	.align	4


	//----- nvinfo : EIATTR_CUDA_API_VERSION
	.align		4
        /*0000*/ 	.byte	0x04, 0x37
        /*0002*/ 	.short	(.L_561 - .L_560)
.L_560:
        /*0004*/ 	.word	0x00000082


	//----- nvinfo : EIATTR_KPARAM_INFO
	.align		4
.L_561:
        /*0008*/ 	.byte	0x04, 0x17
        /*000a*/ 	.short	(.L_563 - .L_562)
.L_562:
        /*000c*/ 	.word	0x00000000
        /*0010*/ 	.short	0x0003
        /*0012*/ 	.short	0x0014
        /*0014*/ 	.byte	0x00, 0xf0, 0x11, 0x00


	//----- nvinfo : EIATTR_KPARAM_INFO
	.align		4
.L_563:
        /*0018*/ 	.byte	0x04, 0x17
        /*001a*/ 	.short	(.L_565 - .L_564)
.L_564:
        /*001c*/ 	.word	0x00000000
        /*0020*/ 	.short	0x0002
        /*0022*/ 	.short	0x0010
        /*0024*/ 	.byte	0x00, 0xf0, 0x11, 0x00


	//----- nvinfo : EIATTR_KPARAM_INFO
	.align		4
.L_565:
        /*0028*/ 	.byte	0x04, 0x17
        /*002a*/ 	.short	(.L_567 - .L_566)
.L_566:
        /*002c*/ 	.word	0x00000000
        /*0030*/ 	.short	0x0001
        /*0032*/ 	.short	0x0008
        /*0034*/ 	.byte	0x00, 0xf5, 0x21, 0x00


	//----- nvinfo : EIATTR_KPARAM_INFO
	.align		4
.L_567:
        /*0038*/ 	.byte	0x04, 0x17
        /*003a*/ 	.short	(.L_569 - .L_568)
.L_568:
        /*003c*/ 	.word	0x00000000
        /*0040*/ 	.short	0x0000
        /*0042*/ 	.short	0x0000
        /*0044*/ 	.byte	0x00, 0xf5, 0x21, 0x00


	//----- nvinfo : EIATTR_SPARSE_MMA_MASK
	.align		4
.L_569:
        /*0048*/ 	.byte	0x03, 0x50
        /*004a*/ 	.short	0x0000


	//----- nvinfo : EIATTR_MAXREG_COUNT
	.align		4
        /*004c*/ 	.byte	0x03, 0x1b
        /*004e*/ 	.short	0x00ff


	//----- nvinfo : EIATTR_MERCURY_ISA_VERSION
	.align		4
        /*0050*/ 	.byte	0x03, 0x5f
        /*0052*/ 	.short	0x0101


	//----- nvinfo : EIATTR_COOP_GROUP_MASK_REGIDS
	.align		4
        /*0054*/ 	.byte	0x04, 0x29
        /*0056*/ 	.short	(.L_571 - .L_570)


	//   ....[0]....
.L_570:
        /*0058*/ 	.word	0xffffffff


	//   ....[1]....
        /*005c*/ 	.word	0xffffffff


	//   ....[2]....
        /*0060*/ 	.word	0xffffffff


	//   ....[3]....
        /*0064*/ 	.word	0xffffffff


	//   ....[4]....
        /*0068*/ 	.word	0xffffffff


	//   ....[5]....
        /*006c*/ 	.word	0xffffffff


	//   ....[6]....
        /*0070*/ 	.word	0xffffffff


	//   ....[7]....
        /*0074*/ 	.word	0xffffffff


	//   ....[8]....
        /*0078*/ 	.word	0xffffffff


	//   ....[9]....
        /*007c*/ 	.word	0xffffffff


	//   ....[10]....
        /*0080*/ 	.word	0x0500000f


	//   ....[11]....
        /*0084*/ 	.word	0x0500000f


	//   ....[12]....
        /*0088*/ 	.word	0x0500000f


	//   ....[13]....
        /*008c*/ 	.word	0x0500000f


	//   ....[14]....
        /*0090*/ 	.word	0x0500000f


	//   ....[15]....
        /*0094*/ 	.word	0x0500000f


	//   ....[16]....
        /*0098*/ 	.word	0x0500000f


	//   ....[17]....
        /*009c*/ 	.word	0x0500000f


	//   ....[18]....
        /*00a0*/ 	.word	0x0500000f


	//   ....[19]....
        /*00a4*/ 	.word	0x0500000f


	//----- nvinfo : EIATTR_COOP_GROUP_INSTR_OFFSETS
	.align		4
.L_571:
        /*00a8*/ 	.byte	0x04, 0x28
        /*00aa*/ 	.short	(.L_573 - .L_572)


	//   ....[0]....
.L_572:
        /*00ac*/ 	.word	0x000002d0


	//   ....[1]....
        /*00b0*/ 	.word	0x000002f0


	//   ....[2]....
        /*00b4*/ 	.word	0x00000310


	//   ....[3]....
        /*00b8*/ 	.word	0x00000330


	//   ....[4]....
        /*00bc*/ 	.word	0x00000350


	//   ....[5]....
        /*00c0*/ 	.word	0x00000940


	//   ....[6]....
        /*00c4*/ 	.word	0x00000960


	//   ....[7]....
        /*00c8*/ 	.word	0x00000980


	//   ....[8]....
        /*00cc*/ 	.word	0x000009a0


	//   ....[9]....
        /*00d0*/ 	.word	0x000009c0


	//   ....[10]....
        /*00d4*/ 	.word	0x00000f60


	//   ....[11]....
        /*00d8*/ 	.word	0x00000ff0


	//   ....[12]....
        /*00dc*/ 	.word	0x00001060


	//   ....[13]....
        /*00e0*/ 	.word	0x000010d0


	//   ....[14]....
        /*00e4*/ 	.word	0x00001140


	//   ....[15]....
        /*00e8*/ 	.word	0x000011d0


	//   ....[16]....
        /*00ec*/ 	.word	0x00001260


	//   ....[17]....
        /*00f0*/ 	.word	0x000012d0


	//   ....[18]....
        /*00f4*/ 	.word	0x00001340


	//   ....[19]....
        /*00f8*/ 	.word	0x000013b0


	//----- nvinfo : EIATTR_VRC_CTA_INIT_COUNT
	.align		4
.L_573:
        /*00fc*/ 	.byte	0x02, 0x4a
	.zero		1
	.zero		1


	//----- nvinfo : EIATTR_EXIT_INSTR_OFFSETS
	.align		4
        /*0100*/ 	.byte	0x04, 0x1c
        /*0102*/ 	.short	(.L_575 - .L_574)


	//   ....[0]....
.L_574:
        /*0104*/ 	.word	0x00000080


	//   ....[1]....
        /*0108*/ 	.word	0x00000ef0


	//----- nvinfo : EIATTR_CRS_STACK_SIZE
	.align		4
.L_575:
        /*010c*/ 	.byte	0x04, 0x1e
        /*010e*/ 	.short	(.L_577 - .L_576)
.L_576:
        /*0110*/ 	.word	0x00000000


	//----- nvinfo : EIATTR_CBANK_PARAM_SIZE
	.align		4
.L_577:
        /*0114*/ 	.byte	0x03, 0x19
        /*0116*/ 	.short	0x0018


	//----- nvinfo : EIATTR_PARAM_CBANK
	.align		4
        /*0118*/ 	.byte	0x04, 0x0a
        /*011a*/ 	.short	(.L_579 - .L_578)
	.align		4
.L_578:
        /*011c*/ 	.word	index@(.nv.constant0._Z17warp_softmax_vec2ILi32ELi15EEvPfS0_ii)
        /*0120*/ 	.short	0x0380
        /*0122*/ 	.short	0x0018


	//----- nvinfo : EIATTR_SW_WAR
	.align		4
.L_579:
        /*0124*/ 	.byte	0x04, 0x36
        /*0126*/ 	.short	(.L_581 - .L_580)
.L_580:
        /*0128*/ 	.word	0x00000008
.L_581:


//--------------------- .nv.info._Z17warp_softmax_vec2ILi32ELi14EEvPfS0_ii --------------------------
	.section	.nv.info._Z17warp_softmax_vec2ILi32ELi14EEvPfS0_ii,"",@"SHT_CUDA_INFO"
	.sectionflags	@""
	.align	4


	//----- nvinfo : EIATTR_CUDA_API_VERSION
	.align		4
        /*0000*/ 	.byte	0x04, 0x37
        /*0002*/ 	.short	(.L_583 - .L_582)
.L_582:
        /*0004*/ 	.word	0x00000082


	//----- nvinfo : EIATTR_KPARAM_INFO
	.align		4
.L_583:
        /*0008*/ 	.byte	0x04, 0x17
        /*000a*/ 	.short	(.L_585 - .L_584)
.L_584:
        /*000c*/ 	.word	0x00000000
        /*0010*/ 	.short	0x0003
        /*0012*/ 	.short	0x0014
        /*0014*/ 	.byte	0x00, 0xf0, 0x11, 0x00


	//----- nvinfo : EIATTR_KPARAM_INFO
	.align		4
.L_585:
        /*0018*/ 	.byte	0x04, 0x17
        /*001a*/ 	.short	(.L_587 - .L_586)
.L_586:
        /*001c*/ 	.word	0x00000000
        /*0020*/ 	.short	0x0002
        /*0022*/ 	.short	0x0010
        /*0024*/ 	.byte	0x00, 0xf0, 0x11, 0x00


	//----- nvinfo : EIATTR_KPARAM_INFO
	.align		4
.L_587:
        /*0028*/ 	.byte	0x04, 0x17
        /*002a*/ 	.short	(.L_589 - .L_588)
.L_588:
        /*002c*/ 	.word	0x00000000
        /*0030*/ 	.short	0x0001
        /*0032*/ 	.short	0x0008
        /*0034*/ 	.byte	0x00, 0xf5, 0x21, 0x00


	//----- nvinfo : EIATTR_KPARAM_INFO
	.align		4
.L_589:
        /*0038*/ 	.byte	0x04, 0x17
        /*003a*/ 	.short	(.L_591 - .L_590)
.L_590:
        /*003c*/ 	.word	0x00000000
        /*0040*/ 	.short	0x0000
        /*0042*/ 	.short	0x0000
        /*0044*/ 	.byte	0x00, 0xf5, 0x21, 0x00


	//----- nvinfo : EIATTR_SPARSE_MMA_MASK
	.align		4
.L_591:
        /*0048*/ 	.byte	0x03, 0x50
        /*004a*/ 	.short	0x0000


	//----- nvinfo : EIATTR_MAXREG_COUNT
	.align		4
        /*004c*/ 	.byte	0x03, 0x1b
        /*004e*/ 	.short	0x00ff


	//----- nvinfo : EIATTR_MERCURY_ISA_VERSION
	.align		4
        /*0050*/ 	.byte	0x03, 0x5f
        /*0052*/ 	.short	0x0101


	//----- nvinfo : EIATTR_COOP_GROUP_MASK_REGIDS
	.align		4
        /*0054*/ 	.byte	0x04, 0x29
        /*0056*/ 	.short	(.L_593 - .L_592)


	//   ....[0]....
.L_592:
        /*0058*/ 	.word	0xffffffff


	//   ....[1]....
        /*005c*/ 	.word	0xffffffff


	//   ....[2]....
        /*0060*/ 	.word	0xffffffff


	//   ....[3]....
        /*0064*/ 	.word	0xffffffff


	//   ....[4]....
        /*0068*/ 	.word	0xffffffff


	//   ....[5]....
        /*006c*/ 	.word	0xffffffff


	//   ....[6]....
        /*0070*/ 	.word	0xffffffff


	//   ....[7]....
        /*0074*/ 	.word	0xffffffff


	//   ....[8]....
        /*0078*/ 	.word	0xffffffff


	//   ....[9]....
        /*007c*/ 	.word	0xffffffff


	//   ....[10]....
        /*0080*/ 	.word	0x0500000f


	//   ....[11]....
        /*0084*/ 	.word	0x0500000f


	//   ....[12]....
        /*0088*/ 	.word	0x0500000f


	//   ....[13]....
        /*008c*/ 	.word	0x0500000f


	//   ....[14]....
        /*0090*/ 	.word	0x0500000f


	//   ....[15]....
        /*0094*/ 	.word	0x0500000f


	//   ....[16]....
        /*0098*/ 	.word	0x0500000f


	//   ....[17]....
        /*009c*/ 	.word	0x0500000f


	//   ....[18]....
        /*00a0*/ 	.word	0x0500000f


	//   ....[19]....
        /*00a4*/ 	.word	0x0500000f


	//----- nvinfo : EIATTR_COOP_GROUP_INSTR_OFFSETS
	.align		4
.L_593:
        /*00a8*/ 	.byte	0x04, 0x28
        /*00aa*/ 	.short	(.L_595 - .L_594)


	//   ....[0]....
.L_594:
        /*00ac*/ 	.word	0x000002d0


	//   ....[1]....
        /*00b0*/ 	.word	0x000002f0


	//   ....[2]....
        /*00b4*/ 	.word	0x00000310


	//   ....[3]....
        /*00b8*/ 	.word	0x00000330


	//   ....[4]....
        /*00bc*/ 	.word	0x00000350


	//   ....[5]....
        /*00c0*/ 	.word	0x00000900


	//   ....[6]....
        /*00c4*/ 	.word	0x00000920


	//   ....[7]....
        /*00c8*/ 	.word	0x00000940


	//   ....[8]....
        /*00cc*/ 	.word	0x00000960


	//   ....[9]....
        /*00d0*/ 	.word	0x00000980


	//   ....[10]....
        /*00d4*/ 	.word	0x00000ee0


	//   ....[11]....
        /*00d8*/ 	.word	0x00000f80


	//   ....[12]....
        /*00dc*/ 	.word	0x00000ff0


	//   ....[13]....
        /*00e0*/ 	.word	0x00001060


	//   ....[14]....
        /*00e4*/ 	.word	0x000010d0


	//   ....[15]....
        /*00e8*/ 	.word	0x00001160


	//   ....[16]....
        /*00ec*/ 	.word	0x00001200


	//   ....[17]....
        /*00f0*/ 	.word	0x00001270


	//   ....[18]....
        /*00f4*/ 	.word	0x000012e0


	//   ....[19]....
        /*00f8*/ 	.word	0x00001350


	//----- nvinfo : EIATTR_VRC_CTA_INIT_COUNT
	.align		4
.L_595:
        /*00fc*/ 	.byte	0x02, 0x4a
	.zero		1
	.zero		1


	//----- nvinfo : EIATTR_EXIT_INSTR_OFFSETS
	.align		4
        /*0100*/ 	.byte	0x04, 0x1c
        /*0102*/ 	.short	(.L_597 - .L_596)


	//   ....[0]....
.L_596:
        /*0104*/ 	.word	0x00000080


	//   ....[1]....
        /*0108*/ 	.word	0x00000e70


	//----- nvinfo : EIATTR_CRS_STACK_SIZE
	.align		4
.L_597:
        /*010c*/ 	.byte	0x04, 0x1e
        /*010e*/ 	.short	(.L_599 - .L_598)
.L_598:
        /*0110*/ 	.word	0x00000000


	//----- nvinfo : EIATTR_CBANK_PARAM_SIZE
	.align		4
.L_599:
        /*0114*/ 	.byte	0x03, 0x19
        /*0116*/ 	.short	0x0018


	//----- nvinfo : EIATTR_PARAM_CBANK
	.align		4
        /*0118*/ 	.byte	0x04, 0x0a
        /*011a*/ 	.short	(.L_601 - .L_600)
	.align		4
.L_600:
        /*011c*/ 	.word	index@(.nv.constant0._Z17warp_softmax_vec2ILi32ELi14EEvPfS0_ii)
        /*0120*/ 	.short	0x0380
        /*0122*/ 	.short	0x0018


	//----- nvinfo : EIATTR_SW_WAR
	.align		4
.L_601:
        /*0124*/ 	.byte	0x04, 0x36
        /*0126*/ 	.short	(.L_603 - .L_602)
.L_602:
        /*0128*/ 	.word	0x00000008
.L_603:


//--------------------- .nv.info._Z17warp_softmax_vec2ILi32ELi13EEvPfS0_ii --------------------------
	.section	.nv.info._Z17warp_softmax_vec2ILi32ELi13EEvPfS0_ii,"",@"SHT_CUDA_INFO"
	.sectionflags	@""
	.align	4


	//----- nvinfo : EIATTR_CUDA_API_VERSION
	.align		4
        /*0000*/ 	.byte	0x04, 0x37
        /*0002*/ 	.short	(.L_605 - .L_604)
.L_604:
        /*0004*/ 	.word	0x00000082


	//----- nvinfo : EIATTR_KPARAM_INFO
	.align		4
.L_605:
        /*0008*/ 	.byte	0x04, 0x17
        /*000a*/ 	.short	(.L_607 - .L_606)
.L_606:
        /*000c*/ 	.word	0x00000000
        /*0010*/ 	.short	0x0003
        /*0012*/ 	.short	0x0014
        /*0014*/ 	.byte	0x00, 0xf0, 0x11, 0x00


	//----- nvinfo : EIATTR_KPARAM_INFO
	.align		4
.L_607:
        /*0018*/ 	.byte	0x04, 0x17
        /*001a*/ 	.short	(.L_609 - .L_608)
.L_608:
        /*001c*/ 	.word	0x00000000
        /*0020*/ 	.short	0x0002
        /*0022*/ 	.short	0x0010
        /*0024*/ 	.byte	0x00, 0xf0, 0x11, 0x00


	//----- nvinfo : EIATTR_KPARAM_INFO
	.align		4
.L_609:
        /*0028*/ 	.byte	0x04, 0x17
        /*002a*/ 	.short	(.L_611 - .L_610)
.L_610:
        /*002c*/ 	.word	0x00000000
        /*0030*/ 	.short	0x0001
        /*0032*/ 	.short	0x0008
        /*0034*/ 	.byte	0x00, 0xf5, 0x21, 0x00


	//----- nvinfo : EIATTR_KPARAM_INFO
	.align		4
.L_611:
        /*0038*/ 	.byte	0x04, 0x17
        /*003a*/ 	.short	(.L_613 - .L_612)
.L_612:
        /*003c*/ 	.word	0x00000000
        /*0040*/ 	.short	0x0000
        /*0042*/ 	.short	0x0000
        /*0044*/ 	.byte	0x00, 0xf5, 0x21, 0x00


	//----- nvinfo : EIATTR_SPARSE_MMA_MASK
	.align		4
.L_613:
        /*0048*/ 	.byte	0x03, 0x50
        /*004a*/ 	.short	0x0000


	//----- nvinfo : EIATTR_MAXREG_COUNT
	.align		4
        /*004c*/ 	.byte	0x03, 0x1b
        /*004e*/ 	.short	0x00ff


	//----- nvinfo : EIATTR_MERCURY_ISA_VERSION
	.align		4
        /*0050*/ 	.byte	0x03, 0x5f
        /*0052*/ 	.short	0x0101


	//----- nvinfo : EIATTR_COOP_GROUP_MASK_REGIDS
	.align		4
        /*0054*/ 	.byte	0x04, 0x29
        /*0056*/ 	.short	(.L_615 - .L_614)


	//   ....[0]....
.L_614:
        /*0058*/ 	.word	0xffffffff


	//   ....[1]....
        /*005c*/ 	.word	0xffffffff


	//   ....[2]....
        /*0060*/ 	.word	0xffffffff


	//   ....[3]....
        /*0064*/ 	.word	0xffffffff


	//   ....[4]....
        /*0068*/ 	.word	0xffffffff


	//   ....[5]....
        /*006c*/ 	.word	0xffffffff


	//   ....[6]....
        /*0070*/ 	.word	0xffffffff


	//   ....[7]....
        /*0074*/ 	.word	0xffffffff


	//   ....[8]....
        /*0078*/ 	.word	0xffffffff


	//   ....[9]....
        /*007c*/ 	.word	0xffffffff


	//   ....[10]....
        /*0080*/ 	.word	0x0500000f


	//   ....[11]....
        /*0084*/ 	.word	0x0500000f


	//   ....[12]....
        /*0088*/ 	.word	0x0500000f


	//   ....[13]....
        /*008c*/ 	.word	0x0500000f


	//   ....[14]....
        /*0090*/ 	.word	0x0500000f


	//   ....[15]....
        /*0094*/ 	.word	0x0500000f


	//   ....[16]....
        /*0098*/ 	.word	0x0500000f


	//   ....[17]....
        /*009c*/ 	.word	0x0500000f


	//   ....[18]....
        /*00a0*/ 	.word	0x0500000f


	//   ....[19]....
        /*00a4*/ 	.word	0x0500000f


	//----- nvinfo : EIATTR_COOP_GROUP_INSTR_OFFSETS
	.align		4
.L_615:
        /*00a8*/ 	.byte	0x04, 0x28
        /*00aa*/ 	.short	(.L_617 - .L_616)


	//   ....[0]....
.L_616:
        /*00ac*/ 	.word	0x000002d0


	//   ....[1]....
        /*00b0*/ 	.word	0x000002f0


	//   ....[2]....
        /*00b4*/ 	.word	0x00000310


	//   ....[3]....
        /*00b8*/ 	.word	0x00000330


	//   ....[4]....
        /*00bc*/ 	.word	0x00000350


	//   ....[5]....
        /*00c0*/ 	.word	0x00000940


	//   ....[6]....
        /*00c4*/ 	.word	0x00000960


	//   ....[7]....
        /*00c8*/ 	.word	0x00000980


	//   ....[8]....
        /*00cc*/ 	.word	0x000009a0


	//   ....[9]....
        /*00d0*/ 	.word	0x000009c0


	//   ....[10]....
        /*00d4*/ 	.word	0x00000f60


	//   ....[11]....
        /*00d8*/ 	.word	0x00000ff0


	//   ....[12]....
        /*00dc*/ 	.word	0x00001060


	//   ....[13]....
        /*00e0*/ 	.word	0x000010d0


	//   ....[14]....
        /*00e4*/ 	.word	0x00001140


	//   ....[15]....
        /*00e8*/ 	.word	0x000011d0


	//   ....[16]....
        /*00ec*/ 	.word	0x00001260


	//   ....[17]....
        /*00f0*/ 	.word	0x000012d0


	//   ....[18]....
        /*00f4*/ 	.word	0x00001340


	//   ....[19]....
        /*00f8*/ 	.word	0x000013b0


	//----- nvinfo : EIATTR_VRC_CTA_INIT_COUNT
	.align		4
.L_617:
        /*00fc*/ 	.byte	0x02, 0x4a
	.zero		1
	.zero		1


	//----- nvinfo : EIATTR_EXIT_INSTR_OFFSETS
	.align		4
        /*0100*/ 	.byte	0x04, 0x1c
        /*0102*/ 	.short	(.L_619 - .L_618)


	//   ....[0]....
.L_618:
        /*0104*/ 	.word	0x00000080


	//   ....[1]....
        /*0108*/ 	.word	0x00000ef0


	//----- nvinfo : EIATTR_CRS_STACK_SIZE
	.align		4
.L_619:
        /*010c*/ 	.byte	0x04, 0x1e
        /*010e*/ 	.short	(.L_621 - .L_620)
.L_620:
        /*0110*/ 	.word	0x00000000


	//----- nvinfo : EIATTR_CBANK_PARAM_SIZE
	.align		4
.L_621:
        /*0114*/ 	.byte	0x03, 0x19
        /*0116*/ 	.short	0x0018


	//----- nvinfo : EIATTR_PARAM_CBANK
	.align		4
        /*0118*/ 	.byte	0x04, 0x0a
        /*011a*/ 	.short	(.L_623 - .L_622)
	.align		4
.L_622:
        /*011c*/ 	.word	index@(.nv.constant0._Z17warp_softmax_vec2ILi32ELi13EEvPfS0_ii)
        /*0120*/ 	.short	0x0380
        /*0122*/ 	.short	0x0018


	//----- nvinfo : EIATTR_SW_WAR
	.align		4
.L_623:
        /*0124*/ 	.byte	0x04, 0x36
        /*0126*/ 	.short	(.L_625 - .L_624)
.L_624:
        /*0128*/ 	.word	0x00000008
.L_625:


//--------------------- .nv.info._Z17warp_softmax_vec2ILi32ELi12EEvPfS0_ii --------------------------
	.section	.nv.info._Z17warp_softmax_vec2ILi32ELi12EEvPfS0_ii,"",@"SHT_CUDA_INFO"
	.sectionflags	@""
	.align	4


	//----- nvinfo : EIATTR_CUDA_API_VERSION
	.align		4
        /*0000*/ 	.byte	0x04, 0x37
        /*0002*/ 	.short	(.L_627 - .L_626)
.L_626:
        /*0004*/ 	.word	0x00000082


	//----- nvinfo : EIATTR_KPARAM_INFO
	.align		4
.L_627:
        /*0008*/ 	.byte	0x04, 0x17
        /*000a*/ 	.short	(.L_629 - .L_628)
.L_628:
        /*000c*/ 	.word	0x00000000
        /*0010*/ 	.short	0x0003
        /*0012*/ 	.short	0x0014
        /*0014*/ 	.byte	0x00, 0xf0, 0x11, 0x00


	//----- nvinfo : EIATTR_KPARAM_INFO
	.align		4
.L_629:
        /*0018*/ 	.byte	0x04, 0x17
        /*001a*/ 	.short	(.L_631 - .L_630)
.L_630:
        /*001c*/ 	.word	0x00000000
        /*0020*/ 	.short	0x0002
        /*0022*/ 	.short	0x0010
        /*0024*/ 	.byte	0x00, 0xf0, 0x11, 0x00


	//----- nvinfo : EIATTR_KPARAM_INFO
	.align		4
.L_631:
        /*0028*/ 	.byte	0x04, 0x17
        /*002a*/ 	.short	(.L_633 - .L_632)
.L_632:
        /*002c*/ 	.word	0x00000000
        /*0030*/ 	.short	0x0001
        /*0032*/ 	.short	0x0008
        /*0034*/ 	.byte	0x00, 0xf5, 0x21, 0x00


	//----- nvinfo : EIATTR_KPARAM_INFO
	.align		4
.L_633:
        /*0038*/ 	.byte	0x04, 0x17
        /*003a*/ 	.short	(.L_635 - .L_634)
.L_634:
        /*003c*/ 	.word	0x00000000
        /*0040*/ 	.short	0x0000
        /*0042*/ 	.short	0x0000
        /*0044*/ 	.byte	0x00, 0xf5, 0x21, 0x00


	//----- nvinfo : EIATTR_SPARSE_MMA_MASK
	.align		4
.L_635:
        /*0048*/ 	.byte	0x03, 0x50
        /*004a*/ 	.short	0x0000


	//----- nvinfo : EIATTR_MAXREG_COUNT
	.align		4
        /*004c*/ 	.byte	0x03, 0x1b
        /*004e*/ 	.short	0x00ff


	//----- nvinfo : EIATTR_MERCURY_ISA_VERSION
	.align		4
        /*0050*/ 	.byte	0x03, 0x5f
        /*0052*/ 	.short	0x0101


	//----- nvinfo : EIATTR_COOP_GROUP_MASK_REGIDS
	.align		4
        /*0054*/ 	.byte	0x04, 0x29
        /*0056*/ 	.short	(.L_637 - .L_636)


	//   ....[0]....
.L_636:
        /*0058*/ 	.word	0xffffffff


	//   ....[1]....
        /*005c*/ 	.word	0xffffffff


	//   ....[2]....
        /*0060*/ 	.word	0xffffffff


	//   ....[3]....
        /*0064*/ 	.word	0xffffffff


	//   ....[4]....
        /*0068*/ 	.word	0xffffffff


	//   ....[5]....
        /*006c*/ 	.word	0xffffffff


	//   ....[6]....
        /*0070*/ 	.word	0xffffffff


	//   ....[7]....
        /*0074*/ 	.word	0xffffffff


	//   ....[8]....
        /*0078*/ 	.word	0xffffffff


	//   ....[9]....
        /*007c*/ 	.word	0xffffffff


	//   ....[10]....
        /*0080*/ 	.word	0x0500000f


	//   ....[11]....
        /*0084*/ 	.word	0x0500000f


	//   ....[12]....
        /*0088*/ 	.word	0x0500000f


	//   ....[13]....
        /*008c*/ 	.word	0x0500000f


	//   ....[14]....
        /*0090*/ 	.word	0x0500000f


	//   ....[15]....
        /*0094*/ 	.word	0x0500000f


	//   ....[16]....
        /*0098*/ 	.word	0x0500000f


	//   ....[17]....
        /*009c*/ 	.word	0x0500000f


	//   ....[18]....
        /*00a0*/ 	.word	0x0500000f


	//   ....[19]....
        /*00a4*/ 	.word	0x0500000f


	//----- nvinfo : EIATTR_COOP_GROUP_INSTR_OFFSETS
	.align		4
.L_637:
        /*00a8*/ 	.byte	0x04, 0x28
        /*00aa*/ 	.short	(.L_639 - .L_638)


	//   ....[0]....
.L_638:
        /*00ac*/ 	.word	0x000002c0


	//   ....[1]....
        /*00b0*/ 	.word	0x000002e0


	//   ....[2]....
        /*00b4*/ 	.word	0x00000300


	//   ....[3]....
        /*00b8*/ 	.word	0x00000320


	//   ....[4]....
        /*00bc*/ 	.word	0x00000340


	//   ....[5]....
        /*00c0*/ 	.word	0x000008c0


	//   ....[6]....
        /*00c4*/ 	.word	0x000008e0


	//   ....[7]....
        /*00c8*/ 	.word	0x00000900


	//   ....[8]....
        /*00cc*/ 	.word	0x00000920


	//   ....[9]....
        /*00d0*/ 	.word	0x00000940


	//   ....[10]....
        /*00d4*/ 	.word	0x00000e70


	//   ....[11]....
        /*00d8*/ 	.word	0x00000f10


	//   ....[12]....
        /*00dc*/ 	.word	0x00000f80


	//   ....[13]....
        /*00e0*/ 	.word	0x00000ff0


	//   ....[14]....
        /*00e4*/ 	.word	0x00001060


	//   ....[15]....
        /*00e8*/ 	.word	0x000010f0


	//   ....[16]....
        /*00ec*/ 	.word	0x00001180


	//   ....[17]....
        /*00f0*/ 	.word	0x000011f0


	//   ....[18]....
        /*00f4*/ 	.word	0x00001260


	//   ....[19]....
        /*00f8*/ 	.word	0x000012d0


	//----- nvinfo : EIATTR_VRC_CTA_INIT_COUNT
	.align		4
.L_639:
        /*00fc*/ 	.byte	0x02, 0x4a
	.zero		1
	.zero		1


	//----- nvinfo : EIATTR_EXIT_INSTR_OFFSETS
	.align		4
        /*0100*/ 	.byte	0x04, 0x1c
        /*0102*/ 	.short	(.L_641 - .L_640)


	//   ....[0]....
.L_640:
        /*0104*/ 	.word	0x00000080


	//   ....[1]....
        /*0108*/ 	.word	0x00000e10


	//----- nvinfo : EIATTR_CRS_STACK_SIZE
	.align		4
.L_641:
        /*010c*/ 	.byte	0x04, 0x1e
        /*010e*/ 	.short	(.L_643 - .L_642)
.L_642:
        /*0110*/ 	.word	0x00000000


	//----- nvinfo : EIATTR_CBANK_PARAM_SIZE
	.align		4
.L_643:
        /*0114*/ 	.byte	0x03, 0x19
        /*0116*/ 	.short	0x0018


	//----- nvinfo : EIATTR_PARAM_CBANK
	.align		4
        /*0118*/ 	.byte	0x04, 0x0a
        /*011a*/ 	.short	(.L_645 - .L_644)
	.align		4
.L_644:
        /*011c*/ 	.word	index@(.nv.constant0._Z17warp_softmax_vec2ILi32ELi12EEvPfS0_ii)
        /*0120*/ 	.short	0x0380
        /*0122*/ 	.short	0x0018


	//----- nvinfo : EIATTR_SW_WAR
	.align		4
.L_645:
        /*0124*/ 	.byte	0x04, 0x36
        /*0126*/ 	.short	(.L_647 - .L_646)
.L_646:
        /*0128*/ 	.word	0x00000008
.L_647:


//--------------------- .nv.info._Z17warp_softmax_vec2ILi32ELi11EEvPfS0_ii --------------------------
	.section	.nv.info._Z17warp_softmax_vec2ILi32ELi11EEvPfS0_ii,"",@"SHT_CUDA_INFO"
	.sectionflags	@""
	.align	4


	//----- nvinfo : EIATTR_CUDA_API_VERSION
	.align		4
        /*0000*/ 	.byte	0x04, 0x37
        /*0002*/ 	.short	(.L_649 - .L_648)
.L_648:
        /*0004*/ 	.word	0x00000082


	//----- nvinfo : EIATTR_KPARAM_INFO
	.align		4
.L_649:
        /*0008*/ 	.byte	0x04, 0x17
        /*000a*/ 	.short	(.L_651 - .L_650)
.L_650:
        /*000c*/ 	.word	0x00000000
        /*0010*/ 	.short	0x0003
        /*0012*/ 	.short	0x0014
        /*0014*/ 	.byte	0x00, 0xf0, 0x11, 0x00


	//----- nvinfo : EIATTR_KPARAM_INFO
	.align		4
.L_651:
        /*0018*/ 	.byte	0x04, 0x17
        /*001a*/ 	.short	(.L_653 - .L_652)
.L_652:
        /*001c*/ 	.word	0x00000000
        /*0020*/ 	.short	0x0002
        /*0022*/ 	.short	0x0010
        /*0024*/ 	.byte	0x00, 0xf0, 0x11, 0x00


	//----- nvinfo : EIATTR_KPARAM_INFO
	.align		4
.L_653:
        /*0028*/ 	.byte	0x04, 0x17
        /*002a*/ 	.short	(.L_655 - .L_654)
.L_654:
        /*002c*/ 	.word	0x00000000
        /*0030*/ 	.short	0x0001
        /*0032*/ 	.short	0x0008
        /*0034*/ 	.byte	0x00, 0xf5, 0x21, 0x00


	//----- nvinfo : EIATTR_KPARAM_INFO
	.align		4
.L_655:
        /*0038*/ 	.byte	0x04, 0x17
        /*003a*/ 	.short	(.L_657 - .L_656)
.L_656:
        /*003c*/ 	.word	0x00000000
        /*0040*/ 	.short	0x0000
        /*0042*/ 	.short	0x0000
        /*0044*/ 	.byte	0x00, 0xf5, 0x21, 0x00


	//----- nvinfo : EIATTR_SPARSE_MMA_MASK
	.align		4
.L_657:
        /*0048*/ 	.byte	0x03, 0x50
        /*004a*/ 	.short	0x0000


	//----- nvinfo : EIATTR_MAXREG_COUNT
	.align		4
        /*004c*/ 	.byte	0x03, 0x1b
        /*004e*/ 	.short	0x00ff


	//----- nvinfo : EIATTR_MERCURY_ISA_VERSION
	.align		4
        /*0050*/ 	.byte	0x03, 0x5f
        /*0052*/ 	.short	0x0101


	//----- nvinfo : EIATTR_COOP_GROUP_MASK_REGIDS
	.align		4
        /*0054*/ 	.byte	0x04, 0x29
        /*0056*/ 	.short	(.L_659 - .L_658)


	//   ....[0]....
.L_658:
        /*0058*/ 	.word	0xffffffff


	//   ....[1]....
        /*005c*/ 	.word	0xffffffff


	//   ....[2]....
        /*0060*/ 	.word	0xffffffff


	//   ....[3]....
        /*0064*/ 	.word	0xffffffff


	//   ....[4]....
        /*0068*/ 	.word	0xffffffff


	//   ....[5]....
        /*006c*/ 	.word	0xffffffff


	//   ....[6]....
        /*0070*/ 	.word	0xffffffff


	//   ....[7]....
        /*0074*/ 	.word	0xffffffff


	//   ....[8]....
        /*0078*/ 	.word	0xffffffff


	//   ....[9]....
        /*007c*/ 	.word	0xffffffff


	//   ....[10]....
        /*0080*/ 	.word	0x0500000f


	//   ....[11]....
        /*0084*/ 	.word	0x0500000f


	//   ....[12]....
        /*0088*/ 	.word	0x0500000f


	//   ....[13]....
        /*008c*/ 	.word	0x0500000f


	//   ....[14]....
        /*0090*/ 	.word	0x0500000f


	//   ....[15]....
        /*0094*/ 	.word	0x0500000f


	//   ....[16]....
        /*0098*/ 	.word	0x0500000f


	//   ....[17]....
        /*009c*/ 	.word	0x0500000f


	//   ....[18]....
        /*00a0*/ 	.word	0x0500000f


	//   ....[19]....
        /*00a4*/ 	.word	0x0500000f


	//----- nvinfo : EIATTR_COOP_GROUP_INSTR_OFFSETS
	.align		4
.L_659:
        /*00a8*/ 	.byte	0x04, 0x28
        /*00aa*/ 	.short	(.L_661 - .L_660)


	//   ....[0]....
.L_660:
        /*00ac*/ 	.word	0x000002d0


	//   ....[1]....
        /*00b0*/ 	.word	0x000002f0


	//   ....[2]....
        /*00b4*/ 	.word	0x00000310


	//   ....[3]....
        /*00b8*/ 	.word	0x00000330


	//   ....[4]....
        /*00bc*/ 	.word	0x00000350


	//   ....[5]....
        /*00c0*/ 	.word	0x00000940


	//   ....[6]....
        /*00c4*/ 	.word	0x00000960


	//   ....[7]....
        /*00c8*/ 	.word	0x00000980


	//   ....[8]....
        /*00cc*/ 	.word	0x000009a0


	//   ....[9]....
        /*00d0*/ 	.word	0x000009c0


	//   ....[10]....
        /*00d4*/ 	.word	0x00000f60


	//   ....[11]....
        /*00d8*/ 	.word	0x00000ff0


	//   ....[12]....
        /*00dc*/ 	.word	0x00001060


	//   ....[13]....
        /*00e0*/ 	.word	0x000010d0


	//   ....[14]....
        /*00e4*/ 	.word	0x00001140


	//   ....[15]....
        /*00e8*/ 	.word	0x000011d0


	//   ....[16]....
        /*00ec*/ 	.word	0x00001260


	//   ....[17]....
        /*00f0*/ 	.word	0x000012d0


	//   ....[18]....
        /*00f4*/ 	.word	0x00001340


	//   ....[19]....
        /*00f8*/ 	.word	0x000013b0


	//----- nvinfo : EIATTR_VRC_CTA_INIT_COUNT
	.align		4
.L_661:
        /*00fc*/ 	.byte	0x02, 0x4a
	.zero		1
	.zero		1


	//----- nvinfo : EIATTR_EXIT_INSTR_OFFSETS
	.align		4
        /*0100*/ 	.byte	0x04, 0x1c
        /*0102*/ 	.short	(.L_663 - .L_662)


	//   ....[0]....
.L_662:
        /*0104*/ 	.word	0x00000080


	//   ....[1]....
        /*0108*/ 	.word	0x00000ef0


	//----- nvinfo : EIATTR_CRS_STACK_SIZE
	.align		4
.L_663:
        /*010c*/ 	.byte	0x04, 0x1e
        /*010e*/ 	.short	(.L_665 - .L_664)
.L_664:
        /*0110*/ 	.word	0x00000000


	//----- nvinfo : EIATTR_CBANK_PARAM_SIZE
	.align		4
.L_665:
        /*0114*/ 	.byte	0x03, 0x19
        /*0116*/ 	.short	0x0018


	//----- nvinfo : EIATTR_PARAM_CBANK
	.align		4
        /*0118*/ 	.byte	0x04, 0x0a
        /*011a*/ 	.short	(.L_667 - .L_666)
	.align		4
.L_666:
        /*011c*/ 	.word	index@(.nv.constant0._Z17warp_softmax_vec2ILi32ELi11EEvPfS0_ii)
        /*0120*/ 	.short	0x0380
        /*0122*/ 	.short	0x0018


	//----- nvinfo : EIATTR_SW_WAR
	.align		4
.L_667:
        /*0124*/ 	.byte	0x04, 0x36
        /*0126*/ 	.short	(.L_669 - .L_668)
.L_668:
        /*0128*/ 	.word	0x00000008
.L_669:


//--------------------- .nv.info._Z17warp_softmax_vec2ILi32ELi10EEvPfS0_ii --------------------------
	.section	.nv.info._Z17warp_softmax_vec2ILi32ELi10EEvPfS0_ii,"",@"SHT_CUDA_INFO"
	.sectionflags	@""
	.align	4


	//----- nvinfo : EIATTR_CUDA_API_VERSION
	.align		4
        /*0000*/ 	.byte	0x04, 0x37
        /*0002*/ 	.short	(.L_671 - .L_670)
.L_670:
        /*0004*/ 	.word	0x00000082


	//----- nvinfo : EIATTR_KPARAM_INFO
	.align		4
.L_671:
        /*0008*/ 	.byte	0x04, 0x17
        /*000a*/ 	.short	(.L_673 - .L_672)
.L_672:
        /*000c*/ 	.word	0x00000000
        /*0010*/ 	.short	0x0003
        /*0012*/ 	.short	0x0014
        /*0014*/ 	.byte	0x00, 0xf0, 0x11, 0x00


	//----- nvinfo : EIATTR_KPARAM_INFO
	.align		4
.L_673:
        /*0018*/ 	.byte	0x04, 0x17
        /*001a*/ 	.short	(.L_675 - .L_674)
.L_674:
        /*001c*/ 	.word	0x00000000
        /*0020*/ 	.short	0x0002
        /*0022*/ 	.short	0x0010
        /*0024*/ 	.byte	0x00, 0xf0, 0x11, 0x00


	//----- nvinfo : EIATTR_KPARAM_INFO
	.align		4
.L_675:
        /*0028*/ 	.byte	0x04, 0x17
        /*002a*/ 	.short	(.L_677 - .L_676)
.L_676:
        /*002c*/ 	.word	0x00000000
        /*0030*/ 	.short	0x0001
        /*0032*/ 	.short	0x0008
        /*0034*/ 	.byte	0x00, 0xf5, 0x21, 0x00


	//----- nvinfo : EIATTR_KPARAM_INFO
	.align		4
.L_677:
        /*0038*/ 	.byte	0x04, 0x17
        /*003a*/ 	.short	(.L_679 - .L_678)
.L_678:
        /*003c*/ 	.word	0x00000000
        /*0040*/ 	.short	0x0000
        /*0042*/ 	.short	0x0000
        /*0044*/ 	.byte	0x00, 0xf5, 0x21, 0x00


	//----- nvinfo : EIATTR_SPARSE_MMA_MASK
	.align		4
.L_679:
        /*0048*/ 	.byte	0x03, 0x50
        /*004a*/ 	.short	0x0000


	//----- nvinfo : EIATTR_MAXREG_COUNT
	.align		4
        /*004c*/ 	.byte	0x03, 0x1b
        /*004e*/ 	.short	0x00ff


	//----- nvinfo : EIATTR_MERCURY_ISA_VERSION
	.align		4
        /*0050*/ 	.byte	0x03, 0x5f
        /*0052*/ 	.short	0x0101


	//----- nvinfo : EIATTR_COOP_GROUP_MASK_REGIDS
	.align		4
        /*0054*/ 	.byte	0x04, 0x29
        /*0056*/ 	.short	(.L_681 - .L_680)


	//   ....[0]....
.L_680:
        /*0058*/ 	.word	0xffffffff


	//   ....[1]....
        /*005c*/ 	.word	0xffffffff


	//   ....[2]....
        /*0060*/ 	.word	0xffffffff


	//   ....[3]....
        /*0064*/ 	.word	0xffffffff


	//   ....[4]....
        /*0068*/ 	.word	0xffffffff


	//   ....[5]....
        /*006c*/ 	.word	0xffffffff


	//   ....[6]....
        /*0070*/ 	.word	0xffffffff


	//   ....[7]....
        /*0074*/ 	.word	0xffffffff


	//   ....[8]....
        /*0078*/ 	.word	0xffffffff


	//   ....[9]....
        /*007c*/ 	.word	0xffffffff


	//   ....[10]....
        /*0080*/ 	.word	0x0500000f


	//   ....[11]....
        /*0084*/ 	.word	0x0500000f


	//   ....[12]....
        /*0088*/ 	.word	0x0500000f


	//   ....[13]....
        /*008c*/ 	.word	0x0500000f


	//   ....[14]....
        /*0090*/ 	.word	0x0500000f


	//   ....[15]....
        /*0094*/ 	.word	0x0500000f


	//   ....[16]....
        /*0098*/ 	.word	0x0500000f


	//   ....[17]....
        /*009c*/ 	.word	0x0500000f


	//   ....[18]....
        /*00a0*/ 	.word	0x0500000f


	//   ....[19]....
        /*00a4*/ 	.word	0x0500000f


	//----- nvinfo : EIATTR_COOP_GROUP_INSTR_OFFSETS
	.align		4
.L_681:
        /*00a8*/ 	.byte	0x04, 0x28
        /*00aa*/ 	.short	(.L_683 - .L_682)


	//   ....[0]....
.L_682:
        /*00ac*/ 	.word	0x000002d0


	//   ....[1]....
        /*00b0*/ 	.word	0x000002f0


	//   ....[2]....
        /*00b4*/ 	.word	0x00000310


	//   ....[3]....
        /*00b8*/ 	.word	0x00000330


	//   ....[4]....
        /*00bc*/ 	.word	0x00000350


	//   ....[5]....
        /*00c0*/ 	.word	0x00000900


	//   ....[6]....
        /*00c4*/ 	.word	0x00000920


	//   ....[7]....
        /*00c8*/ 	.word	0x00000940


	//   ....[8]....
        /*00cc*/ 	.word	0x00000960


	//   ....[9]....
        /*00d0*/ 	.word	0x00000980


	//   ....[10]....
        /*00d4*/ 	.word	0x00000ee0


	//   ....[11]....
        /*00d8*/ 	.word	0x00000f80


	//   ....[12]....
        /*00dc*/ 	.word	0x00000ff0


	//   ....[13]....
        /*00e0*/ 	.word	0x00001060


	//   ....[14]....
        /*00e4*/ 	.word	0x000010d0


	//   ....[15]....
        /*00e8*/ 	.word	0x00001160


	//   ....[16]....
        /*00ec*/ 	.word	0x00001200


	//   ....[17]....
        /*00f0*/ 	.word	0x00001270


	//   ....[18]....
        /*00f4*/ 	.word	0x000012e0


	//   ....[19]....
        /*00f8*/ 	.word	0x00001350


	//----- nvinfo : EIATTR_VRC_CTA_INIT_COUNT
	.align		4
.L_683:
        /*00fc*/ 	.byte	0x02, 0x4a
	.zero		1
	.zero		1


	//----- nvinfo : EIATTR_EXIT_INSTR_OFFSETS
	.align		4
        /*0100*/ 	.byte	0x04, 0x1c
        /*0102*/ 	.short	(.L_685 - .L_684)


	//   ....[0]....
.L_684:
        /*0104*/ 	.word	0x00000080


	//   ....[1]....
        /*0108*/ 	.word	0x00000e70


	//----- nvinfo : EIATTR_CRS_STACK_SIZE
	.align		4
.L_685:
        /*010c*/ 	.byte	0x04, 0x1e
        /*010e*/ 	.short	(.L_687 - .L_686)
.L_686:
        /*0110*/ 	.word	0x00000000


	//----- nvinfo : EIATTR_CBANK_PARAM_SIZE
	.align		4
.L_687:
        /*0114*/ 	.byte	0x03, 0x19
        /*0116*/ 	.short	0x0018


	//----- nvinfo : EIATTR_PARAM_CBANK
	.align		4
        /*0118*/ 	.byte	0x04, 0x0a
        /*011a*/ 	.short	(.L_689 - .L_688)
	.align		4
.L_688:
        /*011c*/ 	.word	index@(.nv.constant0._Z17warp_softmax_vec2ILi32ELi10EEvPfS0_ii)
        /*0120*/ 	.short	0x0380
        /*0122*/ 	.short	0x0018


	//----- nvinfo : EIATTR_SW_WAR
	.align		4
.L_689:
        /*0124*/ 	.byte	0x04, 0x36
        /*0126*/ 	.short	(.L_691 - .L_690)
.L_690:
        /*0128*/ 	.word	0x00000008
.L_691:


//--------------------- .nv.info._Z17warp_softmax_vec2ILi32ELi9EEvPfS0_ii --------------------------
	.section	.nv.info._Z17warp_softmax_vec2ILi32ELi9EEvPfS0_ii,"",@"SHT_CUDA_INFO"
	.sectionflags	@""
	.align	4


	//----- nvinfo : EIATTR_CUDA_API_VERSION
	.align		4
        /*0000*/ 	.byte	0x04, 0x37
        /*0002*/ 	.short	(.L_693 - .L_692)
.L_692:
        /*0004*/ 	.word	0x00000082


	//----- nvinfo : EIATTR_KPARAM_INFO
	.align		4
.L_693:
        /*0008*/ 	.byte	0x04, 0x17
        /*000a*/ 	.short	(.L_695 - .L_694)
.L_694:
        /*000c*/ 	.word	0x00000000
        /*0010*/ 	.short	0x0003
        /*0012*/ 	.short	0x0014
        /*0014*/ 	.byte	0x00, 0xf0, 0x11, 0x00


	//----- nvinfo : EIATTR_KPARAM_INFO
	.align		4
.L_695:
        /*0018*/ 	.byte	0x04, 0x17
        /*001a*/ 	.short	(.L_697 - .L_696)
.L_696:
        /*001c*/ 	.word	0x00000000
        /*0020*/ 	.short	0x0002
        /*0022*/ 	.short	0x0010
        /*0024*/ 	.byte	0x00, 0xf0, 0x11, 0x00


	//----- nvinfo : EIATTR_KPARAM_INFO
	.align		4
.L_697:
        /*0028*/ 	.byte	0x04, 0x17
        /*002a*/ 	.short	(.L_699 - .L_698)
.L_698:
        /*002c*/ 	.word	0x00000000
        /*0030*/ 	.short	0x0001
        /*0032*/ 	.short	0x0008
        /*0034*/ 	.byte	0x00, 0xf5, 0x21, 0x00


	//----- nvinfo : EIATTR_KPARAM_INFO
	.align		4
.L_699:
        /*0038*/ 	.byte	0x04, 0x17
        /*003a*/ 	.short	(.L_701 - .L_700)
.L_700:
        /*003c*/ 	.word	0x00000000
        /*0040*/ 	.short	0x0000
        /*0042*/ 	.short	0x0000
        /*0044*/ 	.byte	0x00, 0xf5, 0x21, 0x00


	//----- nvinfo : EIATTR_SPARSE_MMA_MASK
	.align		4
.L_701:
        /*0048*/ 	.byte	0x03, 0x50
        /*004a*/ 	.short	0x0000


	//----- nvinfo : EIATTR_MAXREG_COUNT
	.align		4
        /*004c*/ 	.byte	0x03, 0x1b
        /*004e*/ 	.short	0x00ff


	//----- nvinfo : EIATTR_MERCURY_ISA_VERSION
	.align		4
        /*0050*/ 	.byte	0x03, 0x5f
        /*0052*/ 	.short	0x0101


	//----- nvinfo : EIATTR_COOP_GROUP_MASK_REGIDS
	.align		4
        /*0054*/ 	.byte	0x04, 0x29
        /*0056*/ 	.short	(.L_703 - .L_702)


	//   ....[0]....
.L_702:
        /*0058*/ 	.word	0xffffffff


	//   ....[1]....
        /*005c*/ 	.word	0xffffffff


	//   ....[2]....
        /*0060*/ 	.word	0xffffffff


	//   ....[3]....
        /*0064*/ 	.word	0xffffffff


	//   ....[4]....
        /*0068*/ 	.word	0xffffffff


	//   ....[5]....
        /*006c*/ 	.word	0xffffffff


	//   ....[6]....
        /*0070*/ 	.word	0xffffffff


	//   ....[7]....
        /*0074*/ 	.word	0xffffffff


	//   ....[8]....
        /*0078*/ 	.word	0xffffffff


	//   ....[9]....
        /*007c*/ 	.word	0xffffffff


	//   ....[10]....
        /*0080*/ 	.word	0x0500000f


	//   ....[11]....
        /*0084*/ 	.word	0x0500000f


	//   ....[12]....
        /*0088*/ 	.word	0x0500000f


	//   ....[13]....
        /*008c*/ 	.word	0x0500000f


	//   ....[14]....
        /*0090*/ 	.word	0x0500000f


	//   ....[15]....
        /*0094*/ 	.word	0x0500000f


	//   ....[16]....
        /*0098*/ 	.word	0x0500000f


	//   ....[17]....
        /*009c*/ 	.word	0x0500000f


	//   ....[18]....
        /*00a0*/ 	.word	0x0500000f


	//   ....[19]....
        /*00a4*/ 	.word	0x0500000f


	//----- nvinfo : EIATTR_COOP_GROUP_INSTR_OFFSETS
	.align		4
.L_703:
        /*00a8*/ 	.byte	0x04, 0x28
        /*00aa*/ 	.short	(.L_705 - .L_704)


	//   ....[0]....
.L_704:
        /*00ac*/ 	.word	0x000002d0


	//   ....[1]....
        /*00b0*/ 	.word	0x000002f0


	//   ....[2]....
        /*00b4*/ 	.word	0x00000310


	//   ....[3]....
        /*00b8*/ 	.word	0x00000330


	//   ....[4]....
        /*00bc*/ 	.word	0x00000350


	//   ....[5]....
        /*00c0*/ 	.word	0x00000940


	//   ....[6]....
        /*00c4*/ 	.word	0x00000960


	//   ....[7]....
        /*00c8*/ 	.word	0x00000980


	//   ....[8]....
        /*00cc*/ 	.word	0x000009a0


	//   ....[9]....
        /*00d0*/ 	.word	0x000009c0


	//   ....[10]....
        /*00d4*/ 	.word	0x00000f60


	//   ....[11]....
        /*00d8*/ 	.word	0x00000ff0


	//   ....[12]....
        /*00dc*/ 	.word	0x00001060


	//   ....[13]....
        /*00e0*/ 	.word	0x000010d0


	//   ....[14]....
        /*00e4*/ 	.word	0x00001140


	//   ....[15]....
        /*00e8*/ 	.word	0x000011d0


	//   ....[16]....
        /*00ec*/ 	.word	0x00001260


	//   ....[17]....
        /*00f0*/ 	.word	0x000012d0


	//   ....[18]....
        /*00f4*/ 	.word	0x00001340


	//   ....[19]....
        /*00f8*/ 	.word	0x000013b0


	//----- nvinfo : EIATTR_VRC_CTA_INIT_COUNT
	.align		4
.L_705:
        /*00fc*/ 	.byte	0x02, 0x4a
	.zero		1
	.zero		1


	//----- nvinfo : EIATTR_EXIT_INSTR_OFFSETS
	.align		4
        /*0100*/ 	.byte	0x04, 0x1c
        /*0102*/ 	.short	(.L_707 - .L_706)


	//   ....[0]....
.L_706:
        /*0104*/ 	.word	0x00000080


	//   ....[1]....
        /*0108*/ 	.word	0x00000ef0


	//----- nvinfo : EIATTR_CRS_STACK_SIZE
	.align		4
.L_707:
        /*010c*/ 	.byte	0x04, 0x1e
        /*010e*/ 	.short	(.L_709 - .L_708)
.L_708:
        /*0110*/ 	.word	0x00000000


	//----- nvinfo : EIATTR_CBANK_PARAM_SIZE
	.align		4
.L_709:
        /*0114*/ 	.byte	0x03, 0x19
        /*0116*/ 	.short	0x0018


	//----- nvinfo : EIATTR_PARAM_CBANK
	.align		4
        /*0118*/ 	.byte	0x04, 0x0a
        /*011a*/ 	.short	(.L_711 - .L_710)
	.align		4
.L_710:
        /*011c*/ 	.word	index@(.nv.constant0._Z17warp_softmax_vec2ILi32ELi9EEvPfS0_ii)
        /*0120*/ 	.short	0x0380
        /*0122*/ 	.short	0x0018


	//----- nvinfo : EIATTR_SW_WAR
	.align		4
.L_711:
        /*0124*/ 	.byte	0x04, 0x36
        /*0126*/ 	.short	(.L_713 - .L_712)
.L_712:
        /*0128*/ 	.word	0x00000008
.L_713:


//--------------------- .nv.info._Z17warp_softmax_vec2ILi32ELi8EEvPfS0_ii --------------------------
	.section	.nv.info._Z17warp_softmax_vec2ILi32ELi8EEvPfS0_ii,"",@"SHT_CUDA_INFO"
	.sectionflags	@""
	.align	4


	//----- nvinfo : EIATTR_CUDA_API_VERSION
	.align		4
        /*0000*/ 	.byte	0x04, 0x37
        /*0002*/ 	.short	(.L_715 - .L_714)
.L_714:
        /*0004*/ 	.word	0x00000082


	//----- nvinfo : EIATTR_KPARAM_INFO
	.align		4
.L_715:
        /*0008*/ 	.byte	0x04, 0x17
        /*000a*/ 	.short	(.L_717 - .L_716)
.L_716:
        /*000c*/ 	.word	0x00000000
        /*0010*/ 	.short	0x0003
        /*0012*/ 	.short	0x0014
        /*0014*/ 	.byte	0x00, 0xf0, 0x11, 0x00


	//----- nvinfo : EIATTR_KPARAM_INFO
	.align		4
.L_717:
        /*0018*/ 	.byte	0x04, 0x17
        /*001a*/ 	.short	(.L_719 - .L_718)
.L_718:
        /*001c*/ 	.word	0x00000000
        /*0020*/ 	.short	0x0002
        /*0022*/ 	.short	0x0010
        /*0024*/ 	.byte	0x00, 0xf0, 0x11, 0x00


	//----- nvinfo : EIATTR_KPARAM_INFO
	.align		4
.L_719:
        /*0028*/ 	.byte	0x04, 0x17
        /*002a*/ 	.short	(.L_721 - .L_720)
.L_720:
        /*002c*/ 	.word	0x00000000
        /*0030*/ 	.short	0x0001
        /*0032*/ 	.short	0x0008
        /*0034*/ 	.byte	0x00, 0xf5, 0x21, 0x00


	//----- nvinfo : EIATTR_KPARAM_INFO
	.align		4
.L_721:
        /*0038*/ 	.byte	0x04, 0x17
        /*003a*/ 	.short	(.L_723 - .L_722)
.L_722:
        /*003c*/ 	.word	0x00000000
        /*0040*/ 	.short	0x0000
        /*0042*/ 	.short	0x0000
        /*0044*/ 	.byte	0x00, 0xf5, 0x21, 0x00


	//----- nvinfo : EIATTR_SPARSE_MMA_MASK
	.align		4
.L_723:
        /*0048*/ 	.byte	0x03, 0x50
        /*004a*/ 	.short	0x0000


	//----- nvinfo : EIATTR_MAXREG_COUNT
	.align		4
        /*004c*/ 	.byte	0x03, 0x1b
        /*004e*/ 	.short	0x00ff


	//----- nvinfo : EIATTR_MERCURY_ISA_VERSION
	.align		4
        /*0050*/ 	.byte	0x03, 0x5f
        /*0052*/ 	.short	0x0101


	//----- nvinfo : EIATTR_COOP_GROUP_MASK_REGIDS
	.align		4
        /*0054*/ 	.byte	0x04, 0x29
        /*0056*/ 	.short	(.L_725 - .L_724)


	//   ....[0]....
.L_724:
        /*0058*/ 	.word	0xffffffff


	//   ....[1]....
        /*005c*/ 	.word	0xffffffff


	//   ....[2]....
        /*0060*/ 	.word	0xffffffff


	//   ....[3]....
        /*0064*/ 	.word	0xffffffff


	//   ....[4]....
        /*0068*/ 	.word	0xffffffff


	//   ....[5]....
        /*006c*/ 	.word	0xffffffff


	//   ....[6]....
        /*0070*/ 	.word	0xffffffff


	//   ....[7]....
        /*0074*/ 	.word	0xffffffff


	//   ....[8]....
        /*0078*/ 	.word	0xffffffff


	//   ....[9]....
        /*007c*/ 	.word	0xffffffff


	//   ....[10]....
        /*0080*/ 	.word	0x0500000f


	//   ....[11]....
        /*0084*/ 	.word	0x0500000f


	//   ....[12]....
        /*0088*/ 	.word	0x0500000f


	//   ....[13]....
        /*008c*/ 	.word	0x0500000f


	//   ....[14]....
        /*0090*/ 	.word	0x0500000f


	//   ....[15]....
        /*0094*/ 	.word	0x0500000f


	//   ....[16]....
        /*0098*/ 	.word	0x0500000f


	//   ....[17]....
        /*009c*/ 	.word	0x0500000f


	//   ....[18]....
        /*00a0*/ 	.word	0x0500000f


	//   ....[19]....
        /*00a4*/ 	.word	0x0500000f


	//----- nvinfo : EIATTR_COOP_GROUP_INSTR_OFFSETS
	.align		4
.L_725:
        /*00a8*/ 	.byte	0x04, 0x28
        /*00aa*/ 	.short	(.L_727 - .L_726)


	//   ....[0]....
.L_726:
        /*00ac*/ 	.word	0x000002c0


	//   ....[1]....
        /*00b0*/ 	.word	0x000002e0


	//   ....[2]....
        /*00b4*/ 	.word	0x00000300


	//   ....[3]....
        /*00b8*/ 	.word	0x00000320


	//   ....[4]....
        /*00bc*/ 	.word	0x00000340


	//   ....[5]....
        /*00c0*/ 	.word	0x000008c0


	//   ....[6]....
        /*00c4*/ 	.word	0x000008e0


	//   ....[7]....
        /*00c8*/ 	.word	0x00000900


	//   ....[8]....
        /*00cc*/ 	.word	0x00000920


	//   ....[9]....
        /*00d0*/ 	.word	0x00000940


	//   ....[10]....
        /*00d4*/ 	.word	0x00000e70


	//   ....[11]....
        /*00d8*/ 	.word	0x00000f10


	//   ....[12]....
        /*00dc*/ 	.word	0x00000f80


	//   ....[13]....
        /*00e0*/ 	.word	0x00000ff0


	//   ....[14]....
        /*00e4*/ 	.word	0x00001060


	//   ....[15]....
        /*00e8*/ 	.word	0x000010f0


	//   ....[16]....
        /*00ec*/ 	.word	0x00001180


	//   ....[17]....
        /*00f0*/ 	.word	0x000011f0


	//   ....[18]....
        /*00f4*/ 	.word	0x00001260


	//   ....[19]....
        /*00f8*/ 	.word	0x000012d0


	//----- nvinfo : EIATTR_VRC_CTA_INIT_COUNT
	.align		4
.L_727:
        /*00fc*/ 	.byte	0x02, 0x4a
	.zero		1
	.zero		1


	//----- nvinfo : EIATTR_EXIT_INSTR_OFFSETS
	.align		4
        /*0100*/ 	.byte	0x04, 0x1c
        /*0102*/ 	.short	(.L_729 - .L_728)


	//   ....[0]....
.L_728:
        /*0104*/ 	.word	0x00000080


	//   ....[1]....
        /*0108*/ 	.word	0x00000e10


	//----- nvinfo : EIATTR_CRS_STACK_SIZE
	.align		4
.L_729:
        /*010c*/ 	.byte	0x04, 0x1e
        /*010e*/ 	.short	(.L_731 - .L_730)
.L_730:
        /*0110*/ 	.word	0x00000000


	//----- nvinfo : EIATTR_CBANK_PARAM_SIZE
	.align		4
.L_731:
        /*0114*/ 	.byte	0x03, 0x19
        /*0116*/ 	.short	0x0018


	//----- nvinfo : EIATTR_PARAM_CBANK
	.align		4
        /*0118*/ 	.byte	0x04, 0x0a
        /*011a*/ 	.short	(.L_733 - .L_732)
	.align		4
.L_732:
        /*011c*/ 	.word	index@(.nv.constant0._Z17warp_softmax_vec2ILi32ELi8EEvPfS0_ii)
        /*0120*/ 	.short	0x0380
        /*0122*/ 	.short	0x0018


	//----- nvinfo : EIATTR_SW_WAR
	.align		4
.L_733:
        /*0124*/ 	.byte	0x04, 0x36
        /*0126*/ 	.short	(.L_735 - .L_734)
.L_734:
        /*0128*/ 	.word	0x00000008
.L_735:


//--------------------- .nv.info._Z17warp_softmax_vec2ILi32ELi7EEvPfS0_ii --------------------------
	.section	.nv.info._Z17warp_softmax_vec2ILi32ELi7EEvPfS0_ii,"",@"SHT_CUDA_INFO"
	.sectionflags	@""
	.align	4


	//----- nvinfo : EIATTR_CUDA_API_VERSION
	.align		4
        /*0000*/ 	.byte	0x04, 0x37
        /*0002*/ 	.short	(.L_737 - .L_736)
.L_736:
        /*0004*/ 	.word	0x00000082


	//----- nvinfo : EIATTR_KPARAM_INFO
	.align		4
.L_737:
        /*0008*/ 	.byte	0x04, 0x17
        /*000a*/ 	.short	(.L_739 - .L_738)
.L_738:
        /*000c*/ 	.word	0x00000000
        /*0010*/ 	.short	0x0003
        /*0012*/ 	.short	0x0014
        /*0014*/ 	.byte	0x00, 0xf0, 0x11, 0x00


	//----- nvinfo : EIATTR_KPARAM_INFO
	.align		4
.L_739:
        /*0018*/ 	.byte	0x04, 0x17
        /*001a*/ 	.short	(.L_741 - .L_740)
.L_740:
        /*001c*/ 	.word	0x00000000
        /*0020*/ 	.short	0x0002
        /*0022*/ 	.short	0x0010
        /*0024*/ 	.byte	0x00, 0xf0, 0x11, 0x00


	//----- nvinfo : EIATTR_KPARAM_INFO
	.align		4
.L_741:
        /*0028*/ 	.byte	0x04, 0x17
        /*002a*/ 	.short	(.L_743 - .L_742)
.L_742:
        /*002c*/ 	.word	0x00000000
        /*0030*/ 	.short	0x0001
        /*0032*/ 	.short	0x0008
        /*0034*/ 	.byte	0x00, 0xf5, 0x21, 0x00


	//----- nvinfo : EIATTR_KPARAM_INFO
	.align		4
.L_743:
        /*0038*/ 	.byte	0x04, 0x17
        /*003a*/ 	.short	(.L_745 - .L_744)
.L_744:
        /*003c*/ 	.word	0x00000000
        /*0040*/ 	.short	0x0000
        /*0042*/ 	.short	0x0000
        /*0044*/ 	.byte	0x00, 0xf5, 0x21, 0x00


	//----- nvinfo : EIATTR_SPARSE_MMA_MASK
	.align		4
.L_745:
        /*0048*/ 	.byte	0x03, 0x50
        /*004a*/ 	.short	0x0000


	//----- nvinfo : EIATTR_MAXREG_COUNT
	.align		4
        /*004c*/ 	.byte	0x03, 0x1b
        /*004e*/ 	.short	0x00ff


	//----- nvinfo : EIATTR_MERCURY_ISA_VERSION
	.align		4
        /*0050*/ 	.byte	0x03, 0x5f
        /*0052*/ 	.short	0x0101


	//----- nvinfo : EIATTR_COOP_GROUP_MASK_REGIDS
	.align		4
        /*0054*/ 	.byte	0x04, 0x29
        /*0056*/ 	.short	(.L_747 - .L_746)


	//   ....[0]....
.L_746:
        /*0058*/ 	.word	0xffffffff


	//   ....[1]....
        /*005c*/ 	.word	0xffffffff


	//   ....[2]....
        /*0060*/ 	.word	0xffffffff


	//   ....[3]....
        /*0064*/ 	.word	0xffffffff


	//   ....[4]....
        /*0068*/ 	.word	0xffffffff


	//   ....[5]....
        /*006c*/ 	.word	0xffffffff


	//   ....[6]....
        /*0070*/ 	.word	0xffffffff


	//   ....[7]....
        /*0074*/ 	.word	0xffffffff


	//   ....[8]....
        /*0078*/ 	.word	0xffffffff


	//   ....[9]....
        /*007c*/ 	.word	0xffffffff


	//   ....[10]....
        /*0080*/ 	.word	0x0500000f


	//   ....[11]....
        /*0084*/ 	.word	0x0500000f


	//   ....[12]....
        /*0088*/ 	.word	0x0500000f


	//   ....[13]....
        /*008c*/ 	.word	0x0500000f


	//   ....[14]....
        /*0090*/ 	.word	0x0500000f


	//   ....[15]....
        /*0094*/ 	.word	0x0500000f


	//   ....[16]....
        /*0098*/ 	.word	0x0500000f


	//   ....[17]....
        /*009c*/ 	.word	0x0500000f


	//   ....[18]....
        /*00a0*/ 	.word	0x0500000f


	//   ....[19]....
        /*00a4*/ 	.word	0x0500000f


	//----- nvinfo : EIATTR_COOP_GROUP_INSTR_OFFSETS
	.align		4
.L_747:
        /*00a8*/ 	.byte	0x04, 0x28
        /*00aa*/ 	.short	(.L_749 - .L_748)


	//   ....[0]....
.L_748:
        /*00ac*/ 	.word	0x000002d0


	//   ....[1]....
        /*00b0*/ 	.word	0x000002f0


	//   ....[2]....
        /*00b4*/ 	.word	0x00000310


	//   ....[3]....
        /*00b8*/ 	.word	0x00000330


	//   ....[4]....
        /*00bc*/ 	.word	0x00000350


	//   ....[5]....
        /*00c0*/ 	.word	0x00000940


	//   ....[6]....
        /*00c4*/ 	.word	0x00000960


	//   ....[7]....
        /*00c8*/ 	.word	0x00000980


	//   ....[8]....
        /*00cc*/ 	.word	0x000009a0


	//   ....[9]....
        /*00d0*/ 	.word	0x000009c0


	//   ....[10]....
        /*00d4*/ 	.word	0x00000f60


	//   ....[11]....
        /*00d8*/ 	.word	0x00000ff0


	//   ....[12]....
        /*00dc*/ 	.word	0x00001060


	//   ....[13]....
        /*00e0*/ 	.word	0x000010d0


	//   ....[14]....
        /*00e4*/ 	.word	0x00001140


	//   ....[15]....
        /*00e8*/ 	.word	0x000011d0


	//   ....[16]....
        /*00ec*/ 	.word	0x00001260


	//   ....[17]....
        /*00f0*/ 	.word	0x000012d0


	//   ....[18]....
        /*00f4*/ 	.word	0x00001340


	//   ....[19]....
        /*00f8*/ 	.word	0x000013b0


	//----- nvinfo : EIATTR_VRC_CTA_INIT_COUNT
	.align		4
.L_749:
        /*00fc*/ 	.byte	0x02, 0x4a
	.zero		1
	.zero		1


	//----- nvinfo : EIATTR_EXIT_INSTR_OFFSETS
	.align		4
        /*0100*/ 	.byte	0x04, 0x1c
        /*0102*/ 	.short	(.L_751 - .L_750)


	//   ....[0]....
.L_750:
        /*0104*/ 	.word	0x00000080


	//   ....[1]....
        /*0108*/ 	.word	0x00000ef0


	//----- nvinfo : EIATTR_CRS_STACK_SIZE
	.align		4
.L_751:
        /*010c*/ 	.byte	0x04, 0x1e
        /*010e*/ 	.short	(.L_753 - .L_752)
.L_752:
        /*0110*/ 	.word	0x00000000


	//----- nvinfo : EIATTR_CBANK_PARAM_SIZE
	.align		4
.L_753:
        /*0114*/ 	.byte	0x03, 0x19
        /*0116*/ 	.short	0x0018


	//----- nvinfo : EIATTR_PARAM_CBANK
	.align		4
        /*0118*/ 	.byte	0x04, 0x0a
        /*011a*/ 	.short	(.L_755 - .L_754)
	.align		4
.L_754:
        /*011c*/ 	.word	index@(.nv.constant0._Z17warp_softmax_vec2ILi32ELi7EEvPfS0_ii)
        /*0120*/ 	.short	0x0380
        /*0122*/ 	.short	0x0018


	//----- nvinfo : EIATTR_SW_WAR
	.align		4
.L_755:
        /*0124*/ 	.byte	0x04, 0x36
        /*0126*/ 	.short	(.L_757 - .L_756)
.L_756:
        /*0128*/ 	.word	0x00000008
.L_757:


//--------------------- .nv.info._Z17warp_softmax_vec2ILi32ELi6EEvPfS0_ii --------------------------
	.section	.nv.info._Z17warp_softmax_vec2ILi32ELi6EEvPfS0_ii,"",@"SHT_CUDA_INFO"
	.sectionflags	@""
	.align	4


	//----- nvinfo : EIATTR_CUDA_API_VERSION
	.align		4
        /*0000*/ 	.byte	0x04, 0x37
        /*0002*/ 	.short	(.L_759 - .L_758)
.L_758:
        /*0004*/ 	.word	0x00000082


	//----- nvinfo : EIATTR_KPARAM_INFO
	.align		4
.L_759:
        /*0008*/ 	.byte	0x04, 0x17
        /*000a*/ 	.short	(.L_761 - .L_760)
.L_760:
        /*000c*/ 	.word	0x00000000
        /*0010*/ 	.short	0x0003
        /*0012*/ 	.short	0x0014
        /*0014*/ 	.byte	0x00, 0xf0, 0x11, 0x00


	//----- nvinfo : EIATTR_KPARAM_INFO
	.align		4
.L_761:
        /*0018*/ 	.byte	0x04, 0x17
        /*001a*/ 	.short	(.L_763 - .L_762)
.L_762:
        /*001c*/ 	.word	0x00000000
        /*0020*/ 	.short	0x0002
        /*0022*/ 	.short	0x0010
        /*0024*/ 	.byte	0x00, 0xf0, 0x11, 0x00


	//----- nvinfo : EIATTR_KPARAM_INFO
	.align		4
.L_763:
        /*0028*/ 	.byte	0x04, 0x17
        /*002a*/ 	.short	(.L_765 - .L_764)
.L_764:
        /*002c*/ 	.word	0x00000000
        /*0030*/ 	.short	0x0001
        /*0032*/ 	.short	0x0008
        /*0034*/ 	.byte	0x00, 0xf5, 0x21, 0x00


	//----- nvinfo : EIATTR_KPARAM_INFO
	.align		4
.L_765:
        /*0038*/ 	.byte	0x04, 0x17
        /*003a*/ 	.short	(.L_767 - .L_766)
.L_766:
        /*003c*/ 	.word	0x00000000
        /*0040*/ 	.short	0x0000
        /*0042*/ 	.short	0x0000
        /*0044*/ 	.byte	0x00, 0xf5, 0x21, 0x00


	//----- nvinfo : EIATTR_SPARSE_MMA_MASK
	.align		4
.L_767:
        /*0048*/ 	.byte	0x03, 0x50
        /*004a*/ 	.short	0x0000


	//----- nvinfo : EIATTR_MAXREG_COUNT
	.align		4
        /*004c*/ 	.byte	0x03, 0x1b
        /*004e*/ 	.short	0x00ff


	//----- nvinfo : EIATTR_MERCURY_ISA_VERSION
	.align		4
        /*0050*/ 	.byte	0x03, 0x5f
        /*0052*/ 	.short	0x0101


	//----- nvinfo : EIATTR_COOP_GROUP_MASK_REGIDS
	.align		4
        /*0054*/ 	.byte	0x04, 0x29
        /*0056*/ 	.short	(.L_769 - .L_768)


	//   ....[0]....
.L_768:
        /*0058*/ 	.word	0xffffffff


	//   ....[1]....
        /*005c*/ 	.word	0xffffffff


	//   ....[2]....
        /*0060*/ 	.word	0xffffffff


	//   ....[3]....
        /*0064*/ 	.word	0xffffffff


	//   ....[4]....
        /*0068*/ 	.word	0xffffffff


	//   ....[5]....
        /*006c*/ 	.word	0xffffffff


	//   ....[6]....
        /*0070*/ 	.word	0xffffffff


	//   ....[7]....
        /*0074*/ 	.word	0xffffffff


	//   ....[8]....
        /*0078*/ 	.word	0xffffffff


	//   ....[9]....
        /*007c*/ 	.word	0xffffffff


	//   ....[10]....
        /*0080*/ 	.word	0x0500000f


	//   ....[11]....
        /*0084*/ 	.word	0x0500000f


	//   ....[12]....
        /*0088*/ 	.word	0x0500000f


	//   ....[13]....
        /*008c*/ 	.word	0x0500000f


	//   ....[14]....
        /*0090*/ 	.word	0x0500000f


	//   ....[15]....
        /*0094*/ 	.word	0x0500000f


	//   ....[16]....
        /*0098*/ 	.word	0x0500000f


	//   ....[17]....
        /*009c*/ 	.word	0x0500000f


	//   ....[18]....
        /*00a0*/ 	.word	0x0500000f


	//   ....[19]....
        /*00a4*/ 	.word	0x0500000f


	//----- nvinfo : EIATTR_COOP_GROUP_INSTR_OFFSETS
	.align		4
.L_769:
        /*00a8*/ 	.byte	0x04, 0x28
        /*00aa*/ 	.short	(.L_771 - .L_770)


	//   ....[0]....
.L_770:
        /*00ac*/ 	.word	0x000002d0


	//   ....[1]....
        /*00b0*/ 	.word	0x000002f0


	//   ....[2]....
        /*00b4*/ 	.word	0x00000310


	//   ....[3]....
        /*00b8*/ 	.word	0x00000330


	//   ....[4]....
        /*00bc*/ 	.word	0x00000350


	//   ....[5]....
        /*00c0*/ 	.word	0x00000900


	//   ....[6]....
        /*00c4*/ 	.word	0x00000920


	//   ....[7]....
        /*00c8*/ 	.word	0x00000940


	//   ....[8]....
        /*00cc*/ 	.word	0x00000960


	//   ....[9]....
        /*00d0*/ 	.word	0x00000980


	//   ....[10]....
        /*00d4*/ 	.word	0x00000ee0


	//   ....[11]....
        /*00d8*/ 	.word	0x00000f80


	//   ....[12]....
        /*00dc*/ 	.word	0x00000ff0


	//   ....[13]....
        /*00e0*/ 	.word	0x00001060


	//   ....[14]....
        /*00e4*/ 	.word	0x000010d0


	//   ....[15]....
        /*00e8*/ 	.word	0x00001160


	//   ....[16]....
        /*00ec*/ 	.word	0x00001200


	//   ....[17]....
        /*00f0*/ 	.word	0x00001270


	//   ....[18]....
        /*00f4*/ 	.word	0x000012e0


	//   ....[19]....
        /*00f8*/ 	.word	0x00001350


	//----- nvinfo : EIATTR_VRC_CTA_INIT_COUNT
	.align		4
.L_771:
        /*00fc*/ 	.byte	0x02, 0x4a
	.zero		1
	.zero		1


	//----- nvinfo : EIATTR_EXIT_INSTR_OFFSETS
	.align		4
        /*0100*/ 	.byte	0x04, 0x1c
        /*0102*/ 	.short	(.L_773 - .L_772)


	//   ....[0]....
.L_772:
        /*0104*/ 	.word	0x00000080


	//   ....[1]....
        /*0108*/ 	.word	0x00000e70


	//----- nvinfo : EIATTR_CRS_STACK_SIZE
	.align		4
.L_773:
        /*010c*/ 	.byte	0x04, 0x1e
        /*010e*/ 	.short	(.L_775 - .L_774)
.L_774:
        /*0110*/ 	.word	0x00000000


	//----- nvinfo : EIATTR_CBANK_PARAM_SIZE
	.align		4
.L_775:
        /*0114*/ 	.byte	0x03, 0x19
        /*0116*/ 	.short	0x0018


	//----- nvinfo : EIATTR_PARAM_CBANK
	.align		4
        /*0118*/ 	.byte	0x04, 0x0a
        /*011a*/ 	.short	(.L_777 - .L_776)
	.align		4
.L_776:
        /*011c*/ 	.word	index@(.nv.constant0._Z17warp_softmax_vec2ILi32ELi6EEvPfS0_ii)
        /*0120*/ 	.short	0x0380
        /*0122*/ 	.short	0x0018


	//----- nvinfo : EIATTR_SW_WAR
	.align		4
.L_777:
        /*0124*/ 	.byte	0x04, 0x36
        /*0126*/ 	.short	(.L_779 - .L_778)
.L_778:
        /*0128*/ 	.word	0x00000008
.L_779:


//--------------------- .nv.info._Z17warp_softmax_vec2ILi32ELi5EEvPfS0_ii --------------------------
	.section	.nv.info._Z17warp_softmax_vec2ILi32ELi5EEvPfS0_ii,"",@"SHT_CUDA_INFO"
	.sectionflags	@""
	.align	4


	//----- nvinfo : EIATTR_CUDA_API_VERSION
	.align		4
        /*0000*/ 	.byte	0x04, 0x37
        /*0002*/ 	.short	(.L_781 - .L_780)
.L_780:
        /*0004*/ 	.word	0x00000082


	//----- nvinfo : EIATTR_KPARAM_INFO
	.align		4
.L_781:
        /*0008*/ 	.byte	0x04, 0x17
        /*000a*/ 	.short	(.L_783 - .L_782)
.L_782:
        /*000c*/ 	.word	0x00000000
        /*0010*/ 	.short	0x0003
        /*0012*/ 	.short	0x0014
        /*0014*/ 	.byte	0x00, 0xf0, 0x11, 0x00


	//----- nvinfo : EIATTR_KPARAM_INFO
	.align		4
.L_783:
        /*0018*/ 	.byte	0x04, 0x17
        /*001a*/ 	.short	(.L_785 - .L_784)
.L_784:
        /*001c*/ 	.word	0x00000000
        /*0020*/ 	.short	0x0002
        /*0022*/ 	.short	0x0010
        /*0024*/ 	.byte	0x00, 0xf0, 0x11, 0x00


	//----- nvinfo : EIATTR_KPARAM_INFO
	.align		4
.L_785:
        /*0028*/ 	.byte	0x04, 0x17
        /*002a*/ 	.short	(.L_787 - .L_786)
.L_786:
        /*002c*/ 	.word	0x00000000
        /*0030*/ 	.short	0x0001
        /*0032*/ 	.short	0x0008
        /*0034*/ 	.byte	0x00, 0xf5, 0x21, 0x00


	//----- nvinfo : EIATTR_KPARAM_INFO
	.align		4
.L_787:
        /*0038*/ 	.byte	0x04, 0x17
        /*003a*/ 	.short	(.L_789 - .L_788)
.L_788:
        /*003c*/ 	.word	0x00000000
        /*0040*/ 	.short	0x0000
        /*0042*/ 	.short	0x0000
        /*0044*/ 	.byte	0x00, 0xf5, 0x21, 0x00


	//----- nvinfo : EIATTR_SPARSE_MMA_MASK
	.align		4
.L_789:
        /*0048*/ 	.byte	0x03, 0x50
        /*004a*/ 	.short	0x0000


	//----- nvinfo : EIATTR_MAXREG_COUNT
	.align		4
        /*004c*/ 	.byte	0x03, 0x1b
        /*004e*/ 	.short	0x00ff


	//----- nvinfo : EIATTR_MERCURY_ISA_VERSION
	.align		4
        /*0050*/ 	.byte	0x03, 0x5f
        /*0052*/ 	.short	0x0101


	//----- nvinfo : EIATTR_COOP_GROUP_MASK_REGIDS
	.align		4
        /*0054*/ 	.byte	0x04, 0x29
        /*0056*/ 	.short	(.L_791 - .L_790)


	//   ....[0]....
.L_790:
        /*0058*/ 	.word	0xffffffff


	//   ....[1]....
        /*005c*/ 	.word	0xffffffff


	//   ....[2]....
        /*0060*/ 	.word	0xffffffff


	//   ....[3]....
        /*0064*/ 	.word	0xffffffff


	//   ....[4]....
        /*0068*/ 	.word	0xffffffff


	//   ....[5]....
        /*006c*/ 	.word	0xffffffff


	//   ....[6]....
        /*0070*/ 	.word	0xffffffff


	//   ....[7]....
        /*0074*/ 	.word	0xffffffff


	//   ....[8]....
        /*0078*/ 	.word	0xffffffff


	//   ....[9]....
        /*007c*/ 	.word	0xffffffff


	//   ....[10]....
        /*0080*/ 	.word	0x0500000f


	//   ....[11]....
        /*0084*/ 	.word	0x0500000f


	//   ....[12]....
        /*0088*/ 	.word	0x0500000f


	//   ....[13]....
        /*008c*/ 	.word	0x0500000f


	//   ....[14]....
        /*0090*/ 	.word	0x0500000f


	//   ....[15]....
        /*0094*/ 	.word	0x0500000f


	//   ....[16]....
        /*0098*/ 	.word	0x0500000f


	//   ....[17]....
        /*009c*/ 	.word	0x0500000f


	//   ....[18]....
        /*00a0*/ 	.word	0x0500000f


	//   ....[19]....
        /*00a4*/ 	.word	0x0500000f


	//----- nvinfo : EIATTR_COOP_GROUP_INSTR_OFFSETS
	.align		4
.L_791:
        /*00a8*/ 	.byte	0x04, 0x28
        /*00aa*/ 	.short	(.L_793 - .L_792)


	//   ....[0]....
.L_792:
        /*00ac*/ 	.word	0x000002d0


	//   ....[1]....
        /*00b0*/ 	.word	0x000002f0


	//   ....[2]....
        /*00b4*/ 	.word	0x00000310


	//   ....[3]....
        /*00b8*/ 	.word	0x00000330


	//   ....[4]....
        /*00bc*/ 	.word	0x00000350


	//   ....[5]....
        /*00c0*/ 	.word	0x00000940


	//   ....[6]....
        /*00c4*/ 	.word	0x00000960


	//   ....[7]....
        /*00c8*/ 	.word	0x00000980


	//   ....[8]....
        /*00cc*/ 	.word	0x000009a0


	//   ....[9]....
        /*00d0*/ 	.word	0x000009c0


	//   ....[10]....
        /*00d4*/ 	.word	0x00000f60


	//   ....[11]....
        /*00d8*/ 	.word	0x00000ff0


	//   ....[12]....
        /*00dc*/ 	.word	0x00001060


	//   ....[13]....
        /*00e0*/ 	.word	0x000010d0


	//   ....[14]....
        /*00e4*/ 	.word	0x00001140


	//   ....[15]....
        /*00e8*/ 	.word	0x000011d0


	//   ....[16]....
        /*00ec*/ 	.word	0x00001260


	//   ....[17]....
        /*00f0*/ 	.word	0x000012d0


	//   ....[18]....
        /*00f4*/ 	.word	0x00001340


	//   ....[19]....
        /*00f8*/ 	.word	0x000013b0


	//----- nvinfo : EIATTR_VRC_CTA_INIT_COUNT
	.align		4
.L_793:
        /*00fc*/ 	.byte	0x02, 0x4a
	.zero		1
	.zero		1


	//----- nvinfo : EIATTR_EXIT_INSTR_OFFSETS
	.align		4
        /*0100*/ 	.byte	0x04, 0x1c
        /*0102*/ 	.short	(.L_795 - .L_794)


	//   ....[0]....
.L_794:
        /*0104*/ 	.word	0x00000080


	//   ....[1]....
        /*0108*/ 	.word	0x00000ef0


	//----- nvinfo : EIATTR_CRS_STACK_SIZE
	.align		4
.L_795:
        /*010c*/ 	.byte	0x04, 0x1e
        /*010e*/ 	.short	(.L_797 - .L_796)
.L_796:
        /*0110*/ 	.word	0x00000000


	//----- nvinfo : EIATTR_CBANK_PARAM_SIZE
	.align		4
.L_797:
        /*0114*/ 	.byte	0x03, 0x19
        /*0116*/ 	.short	0x0018


	//----- nvinfo : EIATTR_PARAM_CBANK
	.align		4
        /*0118*/ 	.byte	0x04, 0x0a
        /*011a*/ 	.short	(.L_799 - .L_798)
	.align		4
.L_798:
        /*011c*/ 	.word	index@(.nv.constant0._Z17warp_softmax_vec2ILi32ELi5EEvPfS0_ii)
        /*0120*/ 	.short	0x0380
        /*0122*/ 	.short	0x0018


	//----- nvinfo : EIATTR_SW_WAR
	.align		4
.L_799:
        /*0124*/ 	.byte	0x04, 0x36
        /*0126*/ 	.short	(.L_801 - .L_800)
.L_800:
        /*0128*/ 	.word	0x00000008
.L_801:


//--------------------- .nv.info._Z17warp_softmax_vec2ILi32ELi4EEvPfS0_ii --------------------------
	.section	.nv.info._Z17warp_softmax_vec2ILi32ELi4EEvPfS0_ii,"",@"SHT_CUDA_INFO"
	.sectionflags	@""
	.align	4


	//----- nvinfo : EIATTR_CUDA_API_VERSION
	.align		4
        /*0000*/ 	.byte	0x04, 0x37
        /*0002*/ 	.short	(.L_803 - .L_802)
.L_802:
        /*0004*/ 	.word	0x00000082


	//----- nvinfo : EIATTR_KPARAM_INFO
	.align		4
.L_803:
        /*0008*/ 	.byte	0x04, 0x17
        /*000a*/ 	.short	(.L_805 - .L_804)
.L_804:
        /*000c*/ 	.word	0x00000000
        /*0010*/ 	.short	0x0003
        /*0012*/ 	.short	0x0014
        /*0014*/ 	.byte	0x00, 0xf0, 0x11, 0x00


	//----- nvinfo : EIATTR_KPARAM_INFO
	.align		4
.L_805:
        /*0018*/ 	.byte	0x04, 0x17
        /*001a*/ 	.short	(.L_807 - .L_806)
.L_806:
        /*001c*/ 	.word	0x00000000
        /*0020*/ 	.short	0x0002
        /*0022*/ 	.short	0x0010
        /*0024*/ 	.byte	0x00, 0xf0, 0x11, 0x00


	//----- nvinfo : EIATTR_KPARAM_INFO
	.align		4
.L_807:
        /*0028*/ 	.byte	0x04, 0x17
        /*002a*/ 	.short	(.L_809 - .L_808)
.L_808:
        /*002c*/ 	.word	0x00000000
        /*0030*/ 	.short	0x0001
        /*0032*/ 	.short	0x0008
        /*0034*/ 	.byte	0x00, 0xf5, 0x21, 0x00


	//----- nvinfo : EIATTR_KPARAM_INFO
	.align		4
.L_809:
        /*0038*/ 	.byte	0x04, 0x17
        /*003a*/ 	.short	(.L_811 - .L_810)
.L_810:
        /*003c*/ 	.word	0x00000000
        /*0040*/ 	.short	0x0000
        /*0042*/ 	.short	0x0000
        /*0044*/ 	.byte	0x00, 0xf5, 0x21, 0x00


	//----- nvinfo : EIATTR_SPARSE_MMA_MASK
	.align		4
.L_811:
        /*0048*/ 	.byte	0x03, 0x50
        /*004a*/ 	.short	0x0000


	//----- nvinfo : EIATTR_MAXREG_COUNT
	.align		4
        /*004c*/ 	.byte	0x03, 0x1b
        /*004e*/ 	.short	0x00ff


	//----- nvinfo : EIATTR_MERCURY_ISA_VERSION
	.align		4
        /*0050*/ 	.byte	0x03, 0x5f
        /*0052*/ 	.short	0x0101


	//----- nvinfo : EIATTR_COOP_GROUP_MASK_REGIDS
	.align		4
        /*0054*/ 	.byte	0x04, 0x29
        /*0056*/ 	.short	(.L_813 - .L_812)


	//   ....[0]....
.L_812:
        /*0058*/ 	.word	0xffffffff


	//   ....[1]....
        /*005c*/ 	.word	0xffffffff


	//   ....[2]....
        /*0060*/ 	.word	0xffffffff


	//   ....[3]....
        /*0064*/ 	.word	0xffffffff


	//   ....[4]....
        /*0068*/ 	.word	0xffffffff


	//   ....[5]....
        /*006c*/ 	.word	0xffffffff


	//   ....[6]....
        /*0070*/ 	.word	0xffffffff


	//   ....[7]....
        /*0074*/ 	.word	0xffffffff


	//   ....[8]....
        /*0078*/ 	.word	0xffffffff


	//   ....[9]....
        /*007c*/ 	.word	0xffffffff


	//   ....[10]....
        /*0080*/ 	.word	0x0500000f


	//   ....[11]....
        /*0084*/ 	.word	0x0500000f


	//   ....[12]....
        /*0088*/ 	.word	0x0500000f


	//   ....[13]....
        /*008c*/ 	.word	0x0500000f


	//   ....[14]....
        /*0090*/ 	.word	0x0500000f


	//   ....[15]....
        /*0094*/ 	.word	0x0500000f


	//   ....[16]....
        /*0098*/ 	.word	0x0500000f


	//   ....[17]....
        /*009c*/ 	.word	0x0500000f


	//   ....[18]....
        /*00a0*/ 	.word	0x0500000f


	//   ....[19]....
        /*00a4*/ 	.word	0x0500000f


	//----- nvinfo : EIATTR_COOP_GROUP_INSTR_OFFSETS
	.align		4
.L_813:
        /*00a8*/ 	.byte	0x04, 0x28
        /*00aa*/ 	.short	(.L_815 - .L_814)


	//   ....[0]....
.L_814:
        /*00ac*/ 	.word	0x000002c0


	//   ....[1]....
        /*00b0*/ 	.word	0x000002e0


	//   ....[2]....
        /*00b4*/ 	.word	0x00000300


	//   ....[3]....
        /*00b8*/ 	.word	0x00000320


	//   ....[4]....
        /*00bc*/ 	.word	0x00000340


	//   ....[5]....
        /*00c0*/ 	.word	0x000008c0


	//   ....[6]....
        /*00c4*/ 	.word	0x000008e0


	//   ....[7]....
        /*00c8*/ 	.word	0x00000900


	//   ....[8]....
        /*00cc*/ 	.word	0x00000920


	//   ....[9]....
        /*00d0*/ 	.word	0x00000940


	//   ....[10]....
        /*00d4*/ 	.word	0x00000e70


	//   ....[11]....
        /*00d8*/ 	.word	0x00000f10


	//   ....[12]....
        /*00dc*/ 	.word	0x00000f80


	//   ....[13]....
        /*00e0*/ 	.word	0x00000ff0


	//   ....[14]....
        /*00e4*/ 	.word	0x00001060


	//   ....[15]....
        /*00e8*/ 	.word	0x000010f0


	//   ....[16]....
        /*00ec*/ 	.word	0x00001180


	//   ....[17]....
        /*00f0*/ 	.word	0x000011f0


	//   ....[18]....
        /*00f4*/ 	.word	0x00001260


	//   ....[19]....
        /*00f8*/ 	.word	0x000012d0


	//----- nvinfo : EIATTR_VRC_CTA_INIT_COUNT
	.align		4
.L_815:
        /*00fc*/ 	.byte	0x02, 0x4a
	.zero		1
	.zero		1


	//----- nvinfo : EIATTR_EXIT_INSTR_OFFSETS
	.align		4
        /*0100*/ 	.byte	0x04, 0x1c
        /*0102*/ 	.short	(.L_817 - .L_816)


	//   ....[0]....
.L_816:
        /*0104*/ 	.word	0x00000080


	//   ....[1]....
        /*0108*/ 	.word	0x00000e10


	//----- nvinfo : EIATTR_CRS_STACK_SIZE
	.align		4
.L_817:
        /*010c*/ 	.byte	0x04, 0x1e
        /*010e*/ 	.short	(.L_819 - .L_818)
.L_818:
        /*0110*/ 	.word	0x00000000


	//----- nvinfo : EIATTR_CBANK_PARAM_SIZE
	.align		4
.L_819:
        /*0114*/ 	.byte	0x03, 0x19
        /*0116*/ 	.short	0x0018


	//----- nvinfo : EIATTR_PARAM_CBANK
	.align		4
        /*0118*/ 	.byte	0x04, 0x0a
        /*011a*/ 	.short	(.L_821 - .L_820)
	.align		4
.L_820:
        /*011c*/ 	.word	index@(.nv.constant0._Z17warp_softmax_vec2ILi32ELi4EEvPfS0_ii)
        /*0120*/ 	.short	0x0380
        /*0122*/ 	.short	0x0018


	//----- nvinfo : EIATTR_SW_WAR
	.align		4
.L_821:
        /*0124*/ 	.byte	0x04, 0x36
        /*0126*/ 	.short	(.L_823 - .L_822)
.L_822:
        /*0128*/ 	.word	0x00000008
.L_823:


//--------------------- .nv.info._Z17warp_softmax_vec2ILi32ELi3EEvPfS0_ii --------------------------
	.section	.nv.info._Z17warp_softmax_vec2ILi32ELi3EEvPfS0_ii,"",@"SHT_CUDA_INFO"
	.sectionflags	@""
	.align	4


	//----- nvinfo : EIATTR_CUDA_API_VERSION
	.align		4
        /*0000*/ 	.byte	0x04, 0x37
        /*0002*/ 	.short	(.L_825 - .L_824)
.L_824:
        /*0004*/ 	.word	0x00000082


	//----- nvinfo : EIATTR_KPARAM_INFO
	.align		4
.L_825:
        /*0008*/ 	.byte	0x04, 0x17
        /*000a*/ 	.short	(.L_827 - .L_826)
.L_826:
        /*000c*/ 	.word	0x00000000
        /*0010*/ 	.short	0x0003
        /*0012*/ 	.short	0x0014
        /*0014*/ 	.byte	0x00, 0xf0, 0x11, 0x00


	//----- nvinfo : EIATTR_KPARAM_INFO
	.align		4
.L_827:
        /*0018*/ 	.byte	0x04, 0x17
        /*001a*/ 	.short	(.L_829 - .L_828)
.L_828:
        /*001c*/ 	.word	0x00000000
        /*0020*/ 	.short	0x0002
        /*0022*/ 	.short	0x0010
        /*0024*/ 	.byte	0x00, 0xf0, 0x11, 0x00


	//----- nvinfo : EIATTR_KPARAM_INFO
	.align		4
.L_829:
        /*0028*/ 	.byte	0x04, 0x17
        /*002a*/ 	.short	(.L_831 - .L_830)
.L_830:
        /*002c*/ 	.word	0x00000000
        /*0030*/ 	.short	0x0001
        /*0032*/ 	.short	0x0008
        /*0034*/ 	.byte	0x00, 0xf5, 0x21, 0x00


	//----- nvinfo : EIATTR_KPARAM_INFO
	.align		4
.L_831:
        /*0038*/ 	.byte	0x04, 0x17
        /*003a*/ 	.short	(.L_833 - .L_832)
.L_832:
        /*003c*/ 	.word	0x00000000
        /*0040*/ 	.short	0x0000
        /*0042*/ 	.short	0x0000
        /*0044*/ 	.byte	0x00, 0xf5, 0x21, 0x00


	//----- nvinfo : EIATTR_SPARSE_MMA_MASK
	.align		4
.L_833:
        /*0048*/ 	.byte	0x03, 0x50
        /*004a*/ 	.short	0x0000


	//----- nvinfo : EIATTR_MAXREG_COUNT
	.align		4
        /*004c*/ 	.byte	0x03, 0x1b
        /*004e*/ 	.short	0x00ff


	//----- nvinfo : EIATTR_MERCURY_ISA_VERSION
	.align		4
        /*0050*/ 	.byte	0x03, 0x5f
        /*0052*/ 	.short	0x0101


	//----- nvinfo : EIATTR_COOP_GROUP_MASK_REGIDS
	.align		4
        /*0054*/ 	.byte	0x04, 0x29
        /*0056*/ 	.short	(.L_835 - .L_834)


	//   ....[0]....
.L_834:
        /*0058*/ 	.word	0xffffffff


	//   ....[1]....
        /*005c*/ 	.word	0xffffffff


	//   ....[2]....
        /*0060*/ 	.word	0xffffffff


	//   ....[3]....
        /*0064*/ 	.word	0xffffffff


	//   ....[4]....
        /*0068*/ 	.word	0xffffffff


	//   ....[5]....
        /*006c*/ 	.word	0xffffffff


	//   ....[6]....
        /*0070*/ 	.word	0xffffffff


	//   ....[7]....
        /*0074*/ 	.word	0xffffffff


	//   ....[8]....
        /*0078*/ 	.word	0xffffffff


	//   ....[9]....
        /*007c*/ 	.word	0xffffffff


	//   ....[10]....
        /*0080*/ 	.word	0x0500000f


	//   ....[11]....
        /*0084*/ 	.word	0x0500000f


	//   ....[12]....
        /*0088*/ 	.word	0x0500000f


	//   ....[13]....
        /*008c*/ 	.word	0x0500000f


	//   ....[14]....
        /*0090*/ 	.word	0x0500000f


	//   ....[15]....
        /*0094*/ 	.word	0x0500000f


	//   ....[16]....
        /*0098*/ 	.word	0x0500000f


	//   ....[17]....
        /*009c*/ 	.word	0x0500000f


	//   ....[18]....
        /*00a0*/ 	.word	0x0500000f


	//   ....[19]....
        /*00a4*/ 	.word	0x0500000f


	//----- nvinfo : EIATTR_COOP_GROUP_INSTR_OFFSETS
	.align		4
.L_835:
        /*00a8*/ 	.byte	0x04, 0x28
        /*00aa*/ 	.short	(.L_837 - .L_836)


	//   ....[0]....
.L_836:
        /*00ac*/ 	.word	0x000002d0


	//   ....[1]....
        /*00b0*/ 	.word	0x000002f0


	//   ....[2]....
        /*00b4*/ 	.word	0x00000310


	//   ....[3]....
        /*00b8*/ 	.word	0x00000330


	//   ....[4]....
        /*00bc*/ 	.word	0x00000350


	//   ....[5]....
        /*00c0*/ 	.word	0x00000940


	//   ....[6]....
        /*00c4*/ 	.word	0x00000960


	//   ....[7]....
        /*00c8*/ 	.word	0x00000980


	//   ....[8]....
        /*00cc*/ 	.word	0x000009a0


	//   ....[9]....
        /*00d0*/ 	.word	0x000009c0


	//   ....[10]....
        /*00d4*/ 	.word	0x00000f60


	//   ....[11]....
        /*00d8*/ 	.word	0x00000ff0


	//   ....[12]....
        /*00dc*/ 	.word	0x00001060


	//   ....[13]....
        /*00e0*/ 	.word	0x000010d0


	//   ....[14]....
        /*00e4*/ 	.word	0x00001140


	//   ....[15]....
        /*00e8*/ 	.word	0x000011d0


	//   ....[16]....
        /*00ec*/ 	.word	0x00001260


	//   ....[17]....
        /*00f0*/ 	.word	0x000012d0


	//   ....[18]....
        /*00f4*/ 	.word	0x00001340


	//   ....[19]....
        /*00f8*/ 	.word	0x000013b0


	//----- nvinfo : EIATTR_VRC_CTA_INIT_COUNT
	.align		4
.L_837:
        /*00fc*/ 	.byte	0x02, 0x4a
	.zero		1
	.zero		1


	//----- nvinfo : EIATTR_EXIT_INSTR_OFFSETS
	.align		4
        /*0100*/ 	.byte	0x04, 0x1c
        /*0102*/ 	.short	(.L_839 - .L_838)


	//   ....[0]....
.L_838:
        /*0104*/ 	.word	0x00000080


	//   ....[1]....
        /*0108*/ 	.word	0x00000ef0


	//----- nvinfo : EIATTR_CRS_STACK_SIZE
	.align		4
.L_839:
        /*010c*/ 	.byte	0x04, 0x1e
        /*010e*/ 	.short	(.L_841 - .L_840)
.L_840:
        /*0110*/ 	.word	0x00000000


	//----- nvinfo : EIATTR_CBANK_PARAM_SIZE
	.align		4
.L_841:
        /*0114*/ 	.byte	0x03, 0x19
        /*0116*/ 	.short	0x0018


	//----- nvinfo : EIATTR_PARAM_CBANK
	.align		4
        /*0118*/ 	.byte	0x04, 0x0a
        /*011a*/ 	.short	(.L_843 - .L_842)
	.align		4
.L_842:
        /*011c*/ 	.word	index@(.nv.constant0._Z17warp_softmax_vec2ILi32ELi3EEvPfS0_ii)
        /*0120*/ 	.short	0x0380
        /*0122*/ 	.short	0x0018


	//----- nvinfo : EIATTR_SW_WAR
	.align		4
.L_843:
        /*0124*/ 	.byte	0x04, 0x36
        /*0126*/ 	.short	(.L_845 - .L_844)
.L_844:
        /*0128*/ 	.word	0x00000008
.L_845:


//--------------------- .nv.info._Z17warp_softmax_vec2ILi32ELi2EEvPfS0_ii --------------------------
	.section	.nv.info._Z17warp_softmax_vec2ILi32ELi2EEvPfS0_ii,"",@"SHT_CUDA_INFO"
	.sectionflags	@""
	.align	4


	//----- nvinfo : EIATTR_CUDA_API_VERSION
	.align		4
        /*0000*/ 	.byte	0x04, 0x37
        /*0002*/ 	.short	(.L_847 - .L_846)
.L_846:
        /*0004*/ 	.word	0x00000082


	//----- nvinfo : EIATTR_KPARAM_INFO
	.align		4
.L_847:
        /*0008*/ 	.byte	0x04, 0x17
        /*000a*/ 	.short	(.L_849 - .L_848)
.L_848:
        /*000c*/ 	.word	0x00000000
        /*0010*/ 	.short	0x0003
        /*0012*/ 	.short	0x0014
        /*0014*/ 	.byte	0x00, 0xf0, 0x11, 0x00


	//----- nvinfo : EIATTR_KPARAM_INFO
	.align		4
.L_849:
        /*0018*/ 	.byte	0x04, 0x17
        /*001a*/ 	.short	(.L_851 - .L_850)
.L_850:
        /*001c*/ 	.word	0x00000000
        /*0020*/ 	.short	0x0002
        /*0022*/ 	.short	0x0010
        /*0024*/ 	.byte	0x00, 0xf0, 0x11, 0x00


	//----- nvinfo : EIATTR_KPARAM_INFO
	.align		4
.L_851:
        /*0028*/ 	.byte	0x04, 0x17
        /*002a*/ 	.short	(.L_853 - .L_852)
.L_852:
        /*002c*/ 	.word	0x00000000
        /*0030*/ 	.short	0x0001
        /*0032*/ 	.short	0x0008
        /*0034*/ 	.byte	0x00, 0xf5, 0x21, 0x00


	//----- nvinfo : EIATTR_KPARAM_INFO
	.align		4
.L_853:
        /*0038*/ 	.byte	0x04, 0x17
        /*003a*/ 	.short	(.L_855 - .L_854)
.L_854:
        /*003c*/ 	.word	0x00000000
        /*0040*/ 	.short	0x0000
        /*0042*/ 	.short	0x0000
        /*0044*/ 	.byte	0x00, 0xf5, 0x21, 0x00


	//----- nvinfo : EIATTR_SPARSE_MMA_MASK
	.align		4
.L_855:
        /*0048*/ 	.byte	0x03, 0x50
        /*004a*/ 	.short	0x0000


	//----- nvinfo : EIATTR_MAXREG_COUNT
	.align		4
        /*004c*/ 	.byte	0x03, 0x1b
        /*004e*/ 	.short	0x00ff


	//----- nvinfo : EIATTR_MERCURY_ISA_VERSION
	.align		4
        /*0050*/ 	.byte	0x03, 0x5f
        /*0052*/ 	.short	0x0101


	//----- nvinfo : EIATTR_COOP_GROUP_MASK_REGIDS
	.align		4
        /*0054*/ 	.byte	0x04, 0x29
        /*0056*/ 	.short	(.L_857 - .L_856)


	//   ....[0]....
.L_856:
        /*0058*/ 	.word	0xffffffff


	//   ....[1]....
        /*005c*/ 	.word	0xffffffff


	//   ....[2]....
        /*0060*/ 	.word	0xffffffff


	//   ....[3]....
        /*0064*/ 	.word	0xffffffff


	//   ....[4]....
        /*0068*/ 	.word	0xffffffff


	//   ....[5]....
        /*006c*/ 	.word	0xffffffff


	//   ....[6]....
        /*0070*/ 	.word	0xffffffff


	//   ....[7]....
        /*0074*/ 	.word	0xffffffff


	//   ....[8]....
        /*0078*/ 	.word	0xffffffff


	//   ....[9]....
        /*007c*/ 	.word	0xffffffff


	//   ....[10]....
        /*0080*/ 	.word	0x0500000f


	//   ....[11]....
        /*0084*/ 	.word	0x0500000f


	//   ....[12]....
        /*0088*/ 	.word	0x0500000f


	//   ....[13]....
        /*008c*/ 	.word	0x0500000f


	//   ....[14]....
        /*0090*/ 	.word	0x0500000f


	//   ....[15]....
        /*0094*/ 	.word	0x0500000f


	//   ....[16]....
        /*0098*/ 	.word	0x0500000f


	//   ....[17]....
        /*009c*/ 	.word	0x0500000f


	//   ....[18]....
        /*00a0*/ 	.word	0x0500000f


	//   ....[19]....
        /*00a4*/ 	.word	0x0500000f


	//----- nvinfo : EIATTR_COOP_GROUP_INSTR_OFFSETS
	.align		4
.L_857:
        /*00a8*/ 	.byte	0x04, 0x28
        /*00aa*/ 	.short	(.L_859 - .L_858)


	//   ....[0]....
.L_858:
        /*00ac*/ 	.word	0x000002d0


	//   ....[1]....
        /*00b0*/ 	.word	0x000002f0


	//   ....[2]....
        /*00b4*/ 	.word	0x00000310


	//   ....[3]....
        /*00b8*/ 	.word	0x00000330


	//   ....[4]....
        /*00bc*/ 	.word	0x00000350


	//   ....[5]....
        /*00c0*/ 	.word	0x00000900


	//   ....[6]....
        /*00c4*/ 	.word	0x00000920


	//   ....[7]....
        /*00c8*/ 	.word	0x00000940


	//   ....[8]....
        /*00cc*/ 	.word	0x00000960


	//   ....[9]....
        /*00d0*/ 	.word	0x00000980


	//   ....[10]....
        /*00d4*/ 	.word	0x00000ee0


	//   ....[11]....
        /*00d8*/ 	.word	0x00000f80


	//   ....[12]....
        /*00dc*/ 	.word	0x00000ff0


	//   ....[13]....
        /*00e0*/ 	.word	0x00001060


	//   ....[14]....
        /*00e4*/ 	.word	0x000010d0


	//   ....[15]....
        /*00e8*/ 	.word	0x00001160


	//   ....[16]....
        /*00ec*/ 	.word	0x00001200


	//   ....[17]....
        /*00f0*/ 	.word	0x00001270


	//   ....[18]....
        /*00f4*/ 	.word	0x000012e0


	//   ....[19]....
        /*00f8*/ 	.word	0x00001350


	//----- nvinfo : EIATTR_VRC_CTA_INIT_COUNT
	.align		4
.L_859:
        /*00fc*/ 	.byte	0x02, 0x4a
	.zero		1
	.zero		1


	//----- nvinfo : EIATTR_EXIT_INSTR_OFFSETS
	.align		4
        /*0100*/ 	.byte	0x04, 0x1c
        /*0102*/ 	.short	(.L_861 - .L_860)


	//   ....[0]....
.L_860:
        /*0104*/ 	.word	0x00000080


	//   ....[1]....
        /*0108*/ 	.word	0x00000e70


	//----- nvinfo : EIATTR_CRS_STACK_SIZE
	.align		4
.L_861:
        /*010c*/ 	.byte	0x04, 0x1e
        /*010e*/ 	.short	(.L_863 - .L_862)
.L_862:
        /*0110*/ 	.word	0x00000000


	//----- nvinfo : EIATTR_CBANK_PARAM_SIZE
	.align		4
.L_863:
        /*0114*/ 	.byte	0x03, 0x19
        /*0116*/ 	.short	0x0018


	//----- nvinfo : EIATTR_PARAM_CBANK
	.align		4
        /*0118*/ 	.byte	0x04, 0x0a
        /*011a*/ 	.short	(.L_865 - .L_864)
	.align		4
.L_864:
        /*011c*/ 	.word	index@(.nv.constant0._Z17warp_softmax_vec2ILi32ELi2EEvPfS0_ii)
        /*0120*/ 	.short	0x0380
        /*0122*/ 	.short	0x0018


	//----- nvinfo : EIATTR_SW_WAR
	.align		4
.L_865:
        /*0124*/ 	.byte	0x04, 0x36
        /*0126*/ 	.short	(.L_867 - .L_866)
.L_866:
        /*0128*/ 	.word	0x00000008
.L_867:


//--------------------- .nv.callgraph             --------------------------
	.section	.nv.callgraph,"",@"SHT_CUDA_CALLGRAPH"
	.align	4
	.sectionentsize	8
	.align		4
        /*0000*/ 	.word	0x00000000
	.align		4
        /*0004*/ 	.word	0xffffffff
	.align		4
        /*0008*/ 	.word	0x00000000
	.align		4
        /*000c*/ 	.word	0xfffffffe
	.align		4
        /*0010*/ 	.word	0x00000000
	.align		4
        /*0014*/ 	.word	0xfffffffd
	.align		4
        /*0018*/ 	.word	0x00000000
	.align		4
        /*001c*/ 	.word	0xfffffffc


//--------------------- .text._Z17warp_softmax_vec2ILi32ELi32EEvPfS0_ii --------------------------
	.section	.text._Z17warp_softmax_vec2ILi32ELi32EEvPfS0_ii,"ax",@progbits
	.align	128
        .global         _Z17warp_softmax_vec2ILi32ELi32EEvPfS0_ii
        .type           _Z17warp_softmax_vec2ILi32ELi32EEvPfS0_ii,@function
        .size           _Z17warp_softmax_vec2ILi32ELi32EEvPfS0_ii,(.L_x_1054 - _Z17warp_softmax_vec2ILi32ELi32EEvPfS0_ii)
        .other          _Z17warp_softmax_vec2ILi32ELi32EEvPfS0_ii,@"STO_CUDA_ENTRY STV_DEFAULT"
_Z17warp_softmax_vec2ILi32ELi32EEvPfS0_ii:
.text._Z17warp_softmax_vec2ILi32ELi32EEvPfS0_ii:
[----:B------:R-:W0:Y:S01]  /*0000*/  LDC R1, c[0x0][0x37c] ;  /* 0x0000df00ff017b82 */ /* 0x000e220000000800 */
[----:B------:R-:W1:Y:S07]  /*0010*/  S2R R12, SR_TID.Y ;  /* 0x00000000000c7919 */ /* 0x000e6e0000002200 */
[----:B------:R-:W1:Y:S01]  /*0020*/  S2UR UR4, SR_CTAID.X ;  /* 0x00000000000479c3 */ /* 0x000e620000002500 */
[----:B------:R-:W2:Y:S01]  /*0030*/  LDCU UR5, c[0x0][0x390] ;  /* 0x00007200ff0577ac */ /* 0x000ea20008000800 */
[----:B0-----:R-:W-:-:S06]  /*0040*/  IADD3 R1, PT, PT, R1, -0x80, RZ ;  /* 0xffffff8001017810 */ /* 0x001fcc0007ffe0ff */
[----:B------:R-:W1:Y:S02]  /*0050*/  LDC R9, c[0x0][0x364] ;  /* 0x0000d900ff097b82 */ /* 0x000e640000000800 */
[----:B-1----:R-:W-:-:S05]  /*0060*/  IMAD R12, R9, UR4, R12 ;  /* 0x00000004090c7c24 */ /* 0x002fca000f8e020c */
[----:B--2---:R-:W-:-:S13]  /*0070*/  ISETP.GE.AND P0, PT, R12, UR5, PT ;  /* 0x000000050c007c0c */ /* 0x004fda000bf06270 */
[----:B------:R-:W-:Y:S05]  /*0080*/  @P0 EXIT ;  /* 0x000000000000094d */ /* 0x000fea0003800000 */
[----:B------:R-:W0:Y:S01]  /*0090*/  S2R R10, SR_TID.X ;  /* 0x00000000000a7919 */ /* 0x000e220000002100 */
[----:B------:R-:W1:Y:S01]  /*00a0*/  LDC R11, c[0x0][0x360] ;  /* 0x0000d800ff0b7b82 */ /* 0x000e620000000800 */
[----:B------:R-:W2:Y:S01]  /*00b0*/  LDCU UR4, c[0x0][0x370] ;  /* 0x00006e00ff0477ac */ /* 0x000ea20008000800 */
[----:B------:R-:W3:Y:S01]  /*00c0*/  LDCU.64 UR6, c[0x0][0x358] ;  /* 0x00006b00ff0677ac */ /* 0x000ee20008000a00 */
[----:B------:R-:W4:Y:S01]  /*00d0*/  LDCU.64 UR8, c[0x0][0x380] ;  /* 0x00007000ff0877ac */ /* 0x000f220008000a00 */
[----:B--2---:R-:W-:Y:S02]  /*00e0*/  IMAD R9, R9, UR4, RZ ;  /* 0x0000000409097c24 */ /* 0x004fe4000f8e02ff */
[----:B0--34-:R-:W-:-:S07]  /*00f0*/  IMAD.SHL.U32 R10, R10, 0x2, RZ ;  /* 0x000000020a0a7824 */ /* 0x019fce00078e00ff */
.L_x_18:
[----:B0-----:R-:W0:Y:S01]  /*0100*/  LDC.64 R2, c[0x0][0x390] ;  /* 0x0000e400ff027b82 */ /* 0x001e220000000a00 */
[----:B------:R-:W-:Y:S01]  /*0110*/  BSSY.RECONVERGENT B0, `(.L_x_0) ;  /* 0x0000018000007945 */ /* 0x000fe20003800200 */
[----:B------:R-:W-:Y:S01]  /*0120*/  IMAD.MOV.U32 R14, RZ, RZ, RZ ;  /* 0x000000ffff0e7224 */ /* 0x000fe200078e00ff */
[----:B------:R-:W-:Y:S02]  /*0130*/  MOV R0, 0xff7fffff ;  /* 0xff7fffff00007802 */ /* 0x000fe40000000f00 */
[-C--:B0-----:R-:W-:Y:S01]  /*0140*/  ISETP.GE.AND P0, PT, R10, R3.reuse, PT ;  /* 0x000000030a00720c */ /* 0x081fe20003f06270 */
[----:B------:R-:W-:Y:S01]  /*0150*/  IMAD R8, R12, R3, RZ ;  /* 0x000000030c087224 */ /* 0x000fe200078e02ff */
[----:B------:R-:W-:-:S04]  /*0160*/  IADD3 R12, PT, PT, R9, R12, RZ ;  /* 0x0000000c090c7210 */ /* 0x000fc80007ffe0ff */
[----:B------:R-:W-:Y:S02]  /*0170*/  ISETP.GE.AND P1, PT, R12, R2, PT ;  /* 0x000000020c00720c */ /* 0x000fe40003f26270 */
[----:B------:R-:W-:-:S05]  /*0180*/  SHF.R.S32.HI R2, RZ, 0x1f, R8 ;  /* 0x0000001fff027819 */ /* 0x000fca0000011408 */
[----:B--234-:R-:W-:Y:S06]  /*0190*/  @P0 BRA `(.L_x_1) ;  /* 0x00000000003c0947 */ /* 0x01cfec0003800000 */
[----:B------:R-:W-:Y:S02]  /*01a0*/  HFMA2 R14, -RZ, RZ, 0, 0 ;  /* 0x00000000ff0e7431 */ /* 0x000fe400000001ff */
[----:B------:R-:W-:Y:S02]  /*01b0*/  IMAD.MOV.U32 R0, RZ, RZ, -0x800001 ;  /* 0xff7fffffff007424 */ /* 0x000fe400078e00ff */
[----:B------:R-:W-:-:S07]  /*01c0*/  IMAD.MOV.U32 R6, RZ, RZ, R10 ;  /* 0x000000ffff067224 */ /* 0x000fce00078e000a */
.L_x_2:
[----:B0-----:R-:W-:-:S04]  /*01d0*/  IADD3 R5, P2, PT, R8, R6, RZ ;  /* 0x0000000608057210 */ /* 0x001fc80007f5e0ff */
[----:B------:R-:W-:Y:S02]  /*01e0*/  LEA.HI.X.SX32 R16, R6, R2, 0x1, P2 ;  /* 0x0000000206107211 */ /* 0x000fe400010f0eff */
[----:B------:R-:W-:-:S04]  /*01f0*/  LEA R4, P2, R5, UR8, 0x2 ;  /* 0x0000000805047c11 */ /* 0x000fc8000f8410ff */
[----:B------:R-:W-:-:S06]  /*0200*/  LEA.HI.X R5, R5, UR9, R16, 0x2, P2 ;  /* 0x0000000905057c11 */ /* 0x000fcc00090f1410 */
[----:B------:R-:W2:Y:S01]  /*0210*/  LDG.E.64 R4, desc[UR6][R4.64] ;  /* 0x0000000604047981 */ /* 0x000ea2000c1e1b00 */
[C---:B------:R-:W-:Y:S01]  /*0220*/  LEA R7, R14.reuse, R1, 0x2 ;  /* 0x000000010e077211 */ /* 0x040fe200078e10ff */
[----:B-1----:R-:W-:Y:S01]  /*0230*/  IMAD R6, R11, 0x2, R6 ;  /* 0x000000020b067824 */ /* 0x002fe200078e0206 */
[----:B------:R-:W-:-:S04]  /*0240*/  IADD3 R14, PT, PT, R14, 0x2, RZ ;  /* 0x000000020e0e7810 */ /* 0x000fc80007ffe0ff */
[----:B------:R-:W-:Y:S01]  /*0250*/  ISETP.GE.AND P2, PT, R6, R3, PT ;  /* 0x000000030600720c */ /* 0x000fe20003f46270 */
[----:B--2---:R0:W-:Y:S01]  /*0260*/  STL.64 [R7], R4 ;  /* 0x0000000407007387 */ /* 0x0041e20000100a00 */
[----:B------:R-:W-:-:S11]  /*0270*/  FMNMX3 R0, R4, R5, R0, !PT ;  /* 0x0000000504007276 */ /* 0x000fd60007800000 */
[----:B------:R-:W-:Y:S05]  /*0280*/  @!P2 BRA `(.L_x_2) ;  /* 0xfffffffc00d0a947 */ /* 0x000fea000383ffff */
.L_x_1:
[----:B------:R-:W-:Y:S05]  /*0290*/  BSYNC.RECONVERGENT B0 ;  /* 0x0000000000007941 */ /* 0x000fea0003800200 */
.L_x_0:
[----:B------:R-:W-:-:S03]  /*02a0*/  UMOV UR4, 0xffffffff ;  /* 0xffffffff00047882 */ /* 0x000fc60000000000 */
[----:B------:R-:W-:Y:S05]  /*02b0*/  BRA.DIV UR4, `(.L_x_3) ;  /* 0x0000000a04d87947 */ /* 0x000fea000b800000 */
[----:B0-----:R-:W0:Y:S02]  /*02c0*/  SHFL.BFLY PT, R5, R0, 0x10, 0x1f ;  /* 0x0e001f0000057f89 */ /* 0x001e2400000e0000 */
[----:B0-----:R-:W-:-:S05]  /*02d0*/  FMNMX R5, R5, R0, !PT ;  /* 0x0000000005057209 */ /* 0x001fca0007800000 */
[----:B------:R-:W0:Y:S02]  /*02e0*/  SHFL.BFLY PT, R4, R5, 0x8, 0x1f ;  /* 0x0d001f0005047f89 */ /* 0x000e2400000e0000 */
[----:B0-----:R-:W-:-:S05]  /*02f0*/  FMNMX R4, R5, R4, !PT ;  /* 0x0000000405047209 */ /* 0x001fca0007800000 */
[----:B------:R-:W0:Y:S02]  /*0300*/  SHFL.BFLY PT, R7, R4, 0x4, 0x1f ;  /* 0x0c801f0004077f89 */ /* 0x000e2400000e0000 */
[----:B0-----:R-:W-:-:S05]  /*0310*/  FMNMX R7, R4, R7, !PT ;  /* 0x0000000704077209 */ /* 0x001fca0007800000 */
[----:B------:R-:W0:Y:S02]  /*0320*/  SHFL.BFLY PT, R6, R7, 0x2, 0x1f ;  /* 0x0c401f0007067f89 */ /* 0x000e2400000e0000 */
[----:B0-----:R-:W-:-:S05]  /*0330*/  FMNMX R6, R7, R6, !PT ;  /* 0x0000000607067209 */ /* 0x001fca0007800000 */
[----:B------:R0:W2:Y:S02]  /*0340*/  SHFL.BFLY PT, R13, R6, 0x1, 0x1f ;  /* 0x0c201f00060d7f89 */ /* 0x0000a400000e0000 */
.L_x_25:
[----:B------:R-:W-:Y:S01]  /*0350*/  ISETP.NE.AND P2, PT, R14, RZ, PT ;  /* 0x000000ff0e00720c */ /* 0x000fe20003f45270 */
[----:B------:R-:W-:Y:S01]  /*0360*/  BSSY.RECONVERGENT B0, `(.L_x_4) ;  /* 0x0000052000007945 */ /* 0x000fe20003800200 */
[----:B--2---:R-:W-:Y:S01]  /*0370*/  FMNMX R13, R6, R13, !PT ;  /* 0x0000000d060d7209 */ /* 0x004fe20007800000 */
[----:B------:R-:W-:-:S10]  /*0380*/  IMAD.MOV.U32 R17, RZ, RZ, RZ ;  /* 0x000000ffff117224 */ /* 0x000fd400078e00ff */
[----:B------:R-:W-:Y:S05]  /*0390*/  @!P2 BRA `(.L_x_5) ;  /* 0x000000040038a947 */ /* 0x000fea0003800000 */
[C---:B------:R-:W-:Y:S01]  /*03a0*/  ISETP.GE.U32.AND P3, PT, R14.reuse, 0x4, PT ;  /* 0x000000040e00780c */ /* 0x040fe20003f66070 */
[----:B------:R-:W-:Y:S01]  /*03b0*/  BSSY.RECONVERGENT B1, `(.L_x_6) ;  /* 0x000002b000017945 */ /* 0x000fe20003800200 */
[----:B------:R-:W-:Y:S02]  /*03c0*/  LOP3.LUT R20, R14, 0x3, RZ, 0xc0, !PT ;  /* 0x000000030e147812 */ /* 0x000fe400078ec0ff */
[----:B------:R-:W-:Y:S02]  /*03d0*/  CS2R R16, SRZ ;  /* 0x0000000000107805 */ /* 0x000fe4000001ff00 */
[----:B------:R-:W-:-:S07]  /*03e0*/  ISETP.NE.AND P2, PT, R20, RZ, PT ;  /* 0x000000ff1400720c */ /* 0x000fce0003f45270 */
[----:B------:R-:W-:Y:S06]  /*03f0*/  @!P3 BRA `(.L_x_7) ;  /* 0x000000000098b947 */ /* 0x000fec0003800000 */
[----:B------:R-:W-:Y:S01]  /*0400*/  LOP3.LUT R16, R14, 0xfffffffc, RZ, 0xc0, !PT ;  /* 0xfffffffc0e107812 */ /* 0x000fe200078ec0ff */
[----:B------:R-:W-:Y:S02]  /*0410*/  HFMA2 R17, -RZ, RZ, 0, 0 ;  /* 0x00000000ff117431 */ /* 0x000fe400000001ff */
[----:B------:R-:W-:Y:S01]  /*0420*/  IMAD.MOV.U32 R0, RZ, RZ, R1 ;  /* 0x000000ffff007224 */ /* 0x000fe200078e0001 */
[----:B------:R-:W-:-:S07]  /*0430*/  IADD3 R15, PT, PT, -R16, RZ, RZ ;  /* 0x000000ff100f7210 */ /* 0x000fce0007ffe1ff */
.L_x_8:
[----:B0-----:R-:W2:Y:S01]  /*0440*/  LDL.128 R4, [R0] ;  /* 0x0000000000047983 */ /* 0x001ea20000100c00 */
[----:B------:R-:W-:Y:S02]  /*0450*/  VIADD R15, R15, 0x4 ;  /* 0x000000040f0f7836 */ /* 0x000fe40000000000 */
[C---:B--2---:R-:W-:Y:S01]  /*0460*/  FADD R4, -R13.reuse, R4 ;  /* 0x000000040d047221 */ /* 0x044fe20000000100 */
[C---:B------:R-:W-:Y:S01]  /*0470*/  FADD R5, -R13.reuse, R5 ;  /* 0x000000050d057221 */ /* 0x040fe20000000100 */
[C---:B------:R-:W-:Y:S01]  /*0480*/  FADD R6, -R13.reuse, R6 ;  /* 0x000000060d067221 */ /* 0x040fe20000000100 */
[----:B------:R-:W-:Y:S01]  /*0490*/  FADD R7, -R13, R7 ;  /* 0x000000070d077221 */ /* 0x000fe20000000100 */
[----:B------:R-:W-:Y:S01]  /*04a0*/  FMUL R18, R4, 1.4426950216293334961 ;  /* 0x3fb8aa3b04127820 */ /* 0x000fe20000400000 */
[----:B------:R-:W-:Y:S01]  /*04b0*/  FMUL R19, R5, 1.4426950216293334961 ;  /* 0x3fb8aa3b05137820 */ /* 0x000fe20000400000 */
[----:B------:R-:W-:Y:S01]  /*04c0*/  FMUL R21, R6, 1.4426950216293334961 ;  /* 0x3fb8aa3b06157820 */ /* 0x000fe20000400000 */
[----:B------:R-:W-:-:S02]  /*04d0*/  FMUL R22, R7, 1.4426950216293334961 ;  /* 0x3fb8aa3b07167820 */ /* 0x000fc40000400000 */
[----:B------:R-:W-:Y:S02]  /*04e0*/  FSETP.GEU.AND P3, PT, R18, -126, PT ;  /* 0xc2fc00001200780b */ /* 0x000fe40003f6e000 */
[----:B------:R-:W-:Y:S02]  /*04f0*/  FSETP.GEU.AND P4, PT, R19, -126, PT ;  /* 0xc2fc00001300780b */ /* 0x000fe40003f8e000 */
[----:B------:R-:W-:Y:S02]  /*0500*/  FSETP.GEU.AND P5, PT, R21, -126, PT ;  /* 0xc2fc00001500780b */ /* 0x000fe40003fae000 */
[----:B------:R-:W-:-:S07]  /*0510*/  FSETP.GEU.AND P6, PT, R22, -126, PT ;  /* 0xc2fc00001600780b */ /* 0x000fce0003fce000 */
[----:B------:R-:W-:Y:S02]  /*0520*/  @!P3 FMUL R18, R18, 0.5 ;  /* 0x3f0000001212b820 */ /* 0x000fe40000400000 */
[----:B------:R-:W-:Y:S02]  /*0530*/  @!P4 FMUL R19, R19, 0.5 ;  /* 0x3f0000001313c820 */ /* 0x000fe40000400000 */
[----:B------:R-:W0:Y:S01]  /*0540*/  MUFU.EX2 R4, R18 ;  /* 0x0000001200047308 */ /* 0x000e220000000800 */
[----:B------:R-:W-:Y:S01]  /*0550*/  @!P5 FMUL R21, R21, 0.5 ;  /* 0x3f0000001515d820 */ /* 0x000fe20000400000 */
[----:B------:R-:W-:-:S06]  /*0560*/  @!P6 FMUL R22, R22, 0.5 ;  /* 0x3f0000001616e820 */ /* 0x000fcc0000400000 */
[----:B------:R-:W2:Y:S08]  /*0570*/  MUFU.EX2 R5, R19 ;  /* 0x0000001300057308 */ /* 0x000eb00000000800 */
[----:B------:R-:W3:Y:S01]  /*0580*/  MUFU.EX2 R6, R21 ;  /* 0x0000001500067308 */ /* 0x000ee20000000800 */
[----:B0-----:R-:W-:Y:S01]  /*0590*/  @!P3 FMUL R4, R4, R4 ;  /* 0x000000040404b220 */ /* 0x001fe20000400000 */
[----:B------:R-:W-:-:S03]  /*05a0*/  ISETP.NE.AND P3, PT, R15, RZ, PT ;  /* 0x000000ff0f00720c */ /* 0x000fc60003f65270 */
[----:B------:R-:W-:-:S03]  /*05b0*/  FADD R18, R4, R17 ;  /* 0x0000001104127221 */ /* 0x000fc60000000000 */
[----:B------:R-:W0:Y:S01]  /*05c0*/  MUFU.EX2 R7, R22 ;  /* 0x0000001600077308 */ /* 0x000e220000000800 */
[----:B--2---:R-:W-:-:S04]  /*05d0*/  @!P4 FMUL R5, R5, R5 ;  /* 0x000000050505c220 */ /* 0x004fc80000400000 */
[----:B------:R-:W-:Y:S01]  /*05e0*/  FADD R17, R18, R5 ;  /* 0x0000000512117221 */ /* 0x000fe20000000000 */
[----:B---3--:R-:W-:-:S04]  /*05f0*/  @!P5 FMUL R6, R6, R6 ;  /* 0x000000060606d220 */ /* 0x008fc80000400000 */
[----:B------:R-:W-:Y:S01]  /*0600*/  FADD R18, R17, R6 ;  /* 0x0000000611127221 */ /* 0x000fe20000000000 */
[----:B0-----:R-:W-:-:S04]  /*0610*/  @!P6 FMUL R7, R7, R7 ;  /* 0x000000070707e220 */ /* 0x001fc80000400000 */
[----:B------:R-:W-:Y:S01]  /*0620*/  FADD R17, R18, R7 ;  /* 0x0000000712117221 */ /* 0x000fe20000000000 */
[----:B------:R0:W-:Y:S02]  /*0630*/  STL.128 [R0], R4 ;  /* 0x0000000400007387 */ /* 0x0001e40000100c00 */
[----:B0-----:R-:W-:Y:S01]  /*0640*/  IADD3 R0, PT, PT, R0, 0x10, RZ ;  /* 0x0000001000007810 */ /* 0x001fe20007ffe0ff */
[----:B------:R-:W-:Y:S06]  /*0650*/  @P3 BRA `(.L_x_8) ;  /* 0xfffffffc00783947 */ /* 0x000fec000383ffff */
.L_x_7:
[----:B------:R-:W-:Y:S05]  /*0660*/  BSYNC.RECONVERGENT B1 ;  /* 0x0000000000017941 */ /* 0x000fea0003800200 */
.L_x_6:
[----:B------:R-:W-:Y:S05]  /*0670*/  @!P2 BRA `(.L_x_5) ;  /* 0x000000000080a947 */ /* 0x000fea0003800000 */
[----:B------:R-:W-:-:S05]  /*0680*/  IMAD R16, R16, 0x4, R1 ;  /* 0x0000000410107824 */ /* 0x000fca00078e0201 */
[----:B------:R-:W2:Y:S02]  /*0690*/  LDL R0, [R16] ;  /* 0x0000000010007983 */ /* 0x000ea40000100800 */
[----:B--2---:R-:W-:-:S04]  /*06a0*/  FADD R0, -R13, R0 ;  /* 0x000000000d007221 */ /* 0x004fc80000000100 */
[----:B------:R-:W-:-:S05]  /*06b0*/  FMUL R0, R0, 1.4426950216293334961 ;  /* 0x3fb8aa3b00007820 */ /* 0x000fca0000400000 */
[----:B------:R-:W-:-:S13]  /*06c0*/  FSETP.GEU.AND P2, PT, R0, -126, PT ;  /* 0xc2fc00000000780b */ /* 0x000fda0003f4e000 */
[----:B------:R-:W-:-:S04]  /*06d0*/  @!P2 FMUL R0, R0, 0.5 ;  /* 0x3f0000000000a820 */ /* 0x000fc80000400000 */
[----:B------:R-:W2:Y:S02]  /*06e0*/  MUFU.EX2 R4, R0 ;  /* 0x0000000000047308 */ /* 0x000ea40000000800 */
[----:B--2---:R-:W-:Y:S01]  /*06f0*/  @!P2 FMUL R4, R4, R4 ;  /* 0x000000040404a220 */ /* 0x004fe20000400000 */
[----:B------:R-:W-:-:S03]  /*0700*/  ISETP.NE.AND P2, PT, R20, 0x1, PT ;  /* 0x000000011400780c */ /* 0x000fc60003f45270 */
[----:B------:R-:W-:Y:S01]  /*0710*/  FADD R17, R17, R4 ;  /* 0x0000000411117221 */ /* 0x000fe20000000000 */
[----:B------:R2:W-:Y:S09]  /*0720*/  STL [R16], R4 ;  /* 0x0000000410007387 */ /* 0x0005f20000100800 */
[----:B------:R-:W-:Y:S05]  /*0730*/  @!P2 BRA `(.L_x_5) ;  /* 0x000000000050a947 */ /* 0x000fea0003800000 */
[----:B------:R-:W3:Y:S02]  /*0740*/  LDL R0, [R16+0x4] ;  /* 0x0000040010007983 */ /* 0x000ee40000100800 */
[----:B---3--:R-:W-:-:S04]  /*0750*/  FADD R0, -R13, R0 ;  /* 0x000000000d007221 */ /* 0x008fc80000000100 */
[----:B------:R-:W-:-:S05]  /*0760*/  FMUL R0, R0, 1.4426950216293334961 ;  /* 0x3fb8aa3b00007820 */ /* 0x000fca0000400000 */
[----:B------:R-:W-:-:S13]  /*0770*/  FSETP.GEU.AND P2, PT, R0, -126, PT ;  /* 0xc2fc00000000780b */ /* 0x000fda0003f4e000 */
[----:B------:R-:W-:-:S04]  /*0780*/  @!P2 FMUL R0, R0, 0.5 ;  /* 0x3f0000000000a820 */ /* 0x000fc80000400000 */
[----:B--2---:R-:W2:Y:S02]  /*0790*/  MUFU.EX2 R4, R0 ;  /* 0x0000000000047308 */ /* 0x004ea40000000800 */
[----:B--2---:R-:W-:Y:S01]  /*07a0*/  @!P2 FMUL R4, R4, R4 ;  /* 0x000000040404a220 */ /* 0x004fe20000400000 */
[----:B------:R-:W-:-:S03]  /*07b0*/  ISETP.NE.AND P2, PT, R20, 0x2, PT ;  /* 0x000000021400780c */ /* 0x000fc60003f45270 */
[----:B------:R-:W-:Y:S01]  /*07c0*/  FADD R17, R17, R4 ;  /* 0x0000000411117221 */ /* 0x000fe20000000000 */
[----:B------:R3:W-:Y:S09]  /*07d0*/  STL [R16+0x4], R4 ;  /* 0x0000040410007387 */ /* 0x0007f20000100800 */
[----:B------:R-:W-:Y:S05]  /*07e0*/  @!P2 BRA `(.L_x_5) ;  /* 0x000000000024a947 */ /* 0x000fea0003800000 */
[----:B------:R-:W2:Y:S02]  /*07f0*/  LDL R0, [R16+0x8] ;  /* 0x0000080010007983 */ /* 0x000ea40000100800 */
[----:B--2---:R-:W-:-:S04]  /*0800*/  FADD R13, -R13, R0 ;  /* 0x000000000d0d7221 */ /* 0x004fc80000000100 */
[----:B------:R-:W-:-:S05]  /*0810*/  FMUL R13, R13, 1.4426950216293334961 ;  /* 0x3fb8aa3b0d0d7820 */ /* 0x000fca0000400000 */
[----:B------:R-:W-:-:S13]  /*0820*/  FSETP.GEU.AND P2, PT, R13, -126, PT ;  /* 0xc2fc00000d00780b */ /* 0x000fda0003f4e000 */
[----:B------:R-:W-:-:S04]  /*0830*/  @!P2 FMUL R13, R13, 0.5 ;  /* 0x3f0000000d0da820 */ /* 0x000fc80000400000 */
[----:B------:R-:W2:Y:S02]  /*0840*/  MUFU.EX2 R0, R13 ;  /* 0x0000000d00007308 */ /* 0x000ea40000000800 */
[----:B--2---:R-:W-:-:S04]  /*0850*/  @!P2 FMUL R0, R0, R0 ;  /* 0x000000000000a220 */ /* 0x004fc80000400000 */
[----:B------:R-:W-:Y:S01]  /*0860*/  FADD R17, R17, R0 ;  /* 0x0000000011117221 */ /* 0x000fe20000000000 */
[----:B------:R4:W-:Y:S06]  /*0870*/  STL [R16+0x8], R0 ;  /* 0x0000080010007387 */ /* 0x0009ec0000100800 */
.L_x_5:
[----:B------:R-:W-:Y:S05]  /*0880*/  BSYNC.RECONVERGENT B0 ;  /* 0x0000000000007941 */ /* 0x000fea0003800200 */
.L_x_4:
[----:B------:R-:W-:Y:S01]  /*0890*/  UMOV UR4, 0xffffffff ;  /* 0xffffffff00047882 */ /* 0x000fe20000000000 */
[----:B------:R-:W-:Y:S02]  /*08a0*/  ISETP.NE.AND P2, PT, R14, RZ, PT ;  /* 0x000000ff0e00720c */ /* 0x000fe40003f45270 */
[----:B------:R-:W-:Y:S11]  /*08b0*/  BRA.DIV UR4, `(.L_x_9) ;  /* 0x0000000604f47947 */ /* 0x000ff6000b800000 */
[----:B----4-:R-:W4:Y:S02]  /*08c0*/  SHFL.BFLY PT, R0, R17, 0x10, 0x1f ;  /* 0x0e001f0011007f89 */ /* 0x010f2400000e0000 */
[----:B----4-:R-:W-:-:S05]  /*08d0*/  FADD R0, R0, R17 ;  /* 0x0000001100007221 */ /* 0x010fca0000000000 */
[----:B------:R-:W4:Y:S02]  /*08e0*/  SHFL.BFLY PT, R5, R0, 0x8, 0x1f ;  /* 0x0d001f0000057f89 */ /* 0x000f2400000e0000 */
[----:B----4-:R-:W-:-:S05]  /*08f0*/  FADD R5, R0, R5 ;  /* 0x0000000500057221 */ /* 0x010fca0000000000 */
[----:B--23--:R-:W2:Y:S02]  /*0900*/  SHFL.BFLY PT, R4, R5, 0x4, 0x1f ;  /* 0x0c801f0005047f89 */ /* 0x00cea400000e0000 */
[----:B--2---:R-:W-:-:S05]  /*0910*/  FADD R4, R5, R4 ;  /* 0x0000000405047221 */ /* 0x004fca0000000000 */
[----:B------:R-:W2:Y:S02]  /*0920*/  SHFL.BFLY PT, R7, R4, 0x2, 0x1f ;  /* 0x0c401f0004077f89 */ /* 0x000ea400000e0000 */
[----:B--2---:R-:W-:-:S05]  /*0930*/  FADD R7, R4, R7 ;  /* 0x0000000704077221 */ /* 0x004fca0000000000 */
[----:B0-----:R0:W2:Y:S02]  /*0940*/  SHFL.BFLY PT, R6, R7, 0x1, 0x1f ;  /* 0x0c201f0007067f89 */ /* 0x0010a400000e0000 */
.L_x_32:
[----:B------:R-:W-:Y:S01]  /*0950*/  BSSY.RECONVERGENT B0, `(.L_x_10) ;  /* 0x0000039000007945 */ /* 0x000fe20003800200 */
[----:B--2---:R-:W-:-:S03]  /*0960*/  FADD R0, R7, R6 ;  /* 0x0000000607007221 */ /* 0x004fc60000000000 */
[----:B------:R-:W-:Y:S05]  /*0970*/  @!P2 BRA `(.L_x_11) ;  /* 0x0000000000d8a947 */ /* 0x000fea0003800000 */
[C---:B------:R-:W-:Y:S01]  /*0980*/  ISETP.GE.U32.AND P2, PT, R14.reuse, 0x4, PT ;  /* 0x000000040e00780c */ /* 0x040fe20003f46070 */
[----:B------:R-:W-:Y:S01]  /*0990*/  BSSY.RECONVERGENT B1, `(.L_x_12) ;  /* 0x000001f000017945 */ /* 0x000fe20003800200 */
[----:B------:R-:W-:Y:S01]  /*09a0*/  LOP3.LUT R17, R14, 0x3, RZ, 0xc0, !PT ;  /* 0x000000030e117812 */ /* 0x000fe200078ec0ff */
[----:B------:R-:W-:-:S03]  /*09b0*/  HFMA2 R16, -RZ, RZ, 0, 0 ;  /* 0x00000000ff107431 */ /* 0x000fc600000001ff */
[----:B------:R-:W-:-:S07]  /*09c0*/  ISETP.NE.AND P3, PT, R17, RZ, PT ;  /* 0x000000ff1100720c */ /* 0x000fce0003f65270 */
[----:B------:R-:W-:Y:S06]  /*09d0*/  @!P2 BRA `(.L_x_13) ;  /* 0x000000000068a947 */ /* 0x000fec0003800000 */
[C---:B------:R-:W-:Y:S01]  /*09e0*/  FMUL R5, R0.reuse, 16777216 ;  /* 0x4b80000000057820 */ /* 0x040fe20000400000 */
[----:B------:R-:W-:Y:S02]  /*09f0*/  FSETP.GEU.AND P4, PT, |R0|, 1.175494350822287508e-38, PT ;  /* 0x008000000000780b */ /* 0x000fe40003f8e200 */
[----:B------:R-:W-:Y:S01]  /*0a00*/  LOP3.LUT R16, R14, 0xfffffffc, RZ, 0xc0, !PT ;  /* 0xfffffffc0e107812 */ /* 0x000fe200078ec0ff */
[----:B------:R-:W-:Y:S01]  /*0a10*/  IMAD.MOV.U32 R14, RZ, RZ, RZ ;  /* 0x000000ffff0e7224 */ /* 0x000fe200078e00ff */
[CC--:B------:R-:W-:Y:S02]  /*0a20*/  FSEL R13, R5.reuse, R0.reuse, !P4 ;  /* 0x00000000050d7208 */ /* 0x0c0fe40006000000 */
[CC--:B------:R-:W-:Y:S02]  /*0a30*/  FSEL R4, R5.reuse, R0.reuse, !P4 ;  /* 0x0000000005047208 */ /* 0x0c0fe40006000000 */
[CC--:B------:R-:W-:Y:S02]  /*0a40*/  FSEL R6, R5.reuse, R0.reuse, !P4 ;  /* 0x0000000005067208 */ /* 0x0c0fe40006000000 */
[----:B------:R-:W-:Y:S01]  /*0a50*/  FSEL R5, R5, R0, !P4 ;  /* 0x0000000005057208 */ /* 0x000fe20006000000 */
[----:B------:R-:W2:Y:S08]  /*0a60*/  MUFU.RCP R13, R13 ;  /* 0x0000000d000d7308 */ /* 0x000eb00000001000 */
[----:B------:R3:W4:Y:S08]  /*0a70*/  MUFU.RCP R18, R4 ;  /* 0x0000000400127308 */ /* 0x0007300000001000 */
[----:B------:R3:W0:Y:S08]  /*0a80*/  MUFU.RCP R19, R6 ;  /* 0x0000000600137308 */ /* 0x0006300000001000 */
[----:B--2---:R3:W0:Y:S02]  /*0a90*/  MUFU.RCP R20, R5 ;  /* 0x0000000500147308 */ /* 0x0046240000001000 */
.L_x_14:
[----:B--2---:R-:W-:-:S05]  /*0aa0*/  LEA R15, R14, R1, 0x2 ;  /* 0x000000010e0f7211 */ /* 0x004fca00078e10ff */
[----:B0--3--:R-:W2:Y:S01]  /*0ab0*/  LDL.128 R4, [R15] ;  /* 0x000000000f047983 */ /* 0x009ea20000100c00 */
[----:B------:R-:W-:-:S05]  /*0ac0*/  VIADD R14, R14, 0x4 ;  /* 0x000000040e0e7836 */ /* 0x000fca0000000000 */
[----:B------:R-:W-:Y:S01]  /*0ad0*/  ISETP.NE.AND P2, PT, R14, R16, PT ;  /* 0x000000100e00720c */ /* 0x000fe20003f45270 */
[----:B--2---:R-:W-:Y:S01]  /*0ae0*/  @!P4 FMUL R4, R4, 16777216 ;  /* 0x4b8000000404c820 */ /* 0x004fe20000400000 */
[----:B------:R-:W-:Y:S01]  /*0af0*/  @!P4 FMUL R5, R5, 16777216 ;  /* 0x4b8000000505c820 */ /* 0x000fe20000400000 */
[----:B------:R-:W-:Y:S01]  /*0b00*/  @!P4 FMUL R6, R6, 16777216 ;  /* 0x4b8000000606c820 */ /* 0x000fe20000400000 */
[----:B------:R-:W-:Y:S01]  /*0b10*/  @!P4 FMUL R7, R7, 16777216 ;  /* 0x4b8000000707c820 */ /* 0x000fe20000400000 */
[----:B------:R-:W-:Y:S01]  /*0b20*/  FMUL R4, R13, R4 ;  /* 0x000000040d047220 */ /* 0x000fe20000400000 */
[----:B----4-:R-:W-:Y:S01]  /*0b30*/  FMUL R5, R18, R5 ;  /* 0x0000000512057220 */ /* 0x010fe20000400000 */
[----:B------:R-:W-:Y:S01]  /*0b40*/  FMUL R6, R19, R6 ;  /* 0x0000000613067220 */ /* 0x000fe20000400000 */
[----:B------:R-:W-:-:S05]  /*0b50*/  FMUL R7, R20, R7 ;  /* 0x0000000714077220 */ /* 0x000fca0000400000 */
[----:B------:R2:W-:Y:S01]  /*0b60*/  STL.128 [R15], R4 ;  /* 0x000000040f007387 */ /* 0x0005e20000100c00 */
[----:B------:R-:W-:Y:S05]  /*0b70*/  @P2 BRA `(.L_x_14) ;  /* 0xfffffffc00c82947 */ /* 0x000fea000383ffff */
.L_x_13:
[----:B------:R-:W-:Y:S05]  /*0b80*/  BSYNC.RECONVERGENT B1 ;  /* 0x0000000000017941 */ /* 0x000fea0003800200 */
.L_x_12:
[----:B------:R-:W-:Y:S05]  /*0b90*/  @!P3 BRA `(.L_x_11) ;  /* 0x000000000050b947 */ /* 0x000fea0003800000 */
[----:B------:R-:W-:-:S05]  /*0ba0*/  LEA R16, R16, R1, 0x2 ;  /* 0x0000000110107211 */ /* 0x000fca00078e10ff */
[----:B--2---:R-:W2:Y:S01]  /*0bb0*/  LDL R4, [R16] ;  /* 0x0000000010047983 */ /* 0x004ea20000100800 */
[----:B------:R-:W-:Y:S02]  /*0bc0*/  FSETP.GEU.AND P3, PT, |R0|, 1.175494350822287508e-38, PT ;  /* 0x008000000000780b */ /* 0x000fe40003f6e200 */
[----:B------:R-:W-:-:S11]  /*0bd0*/  ISETP.NE.AND P2, PT, R17, 0x1, PT ;  /* 0x000000011100780c */ /* 0x000fd60003f45270 */
[----:B------:R-:W-:-:S04]  /*0be0*/  @!P3 FMUL R0, R0, 16777216 ;  /* 0x4b8000000000b820 */ /* 0x000fc80000400000 */
[----:B------:R-:W0:Y:S01]  /*0bf0*/  MUFU.RCP R5, R0 ;  /* 0x0000000000057308 */ /* 0x000e220000001000 */
[----:B--2---:R-:W-:-:S04]  /*0c00*/  @!P3 FMUL R4, R4, 16777216 ;  /* 0x4b8000000404b820 */ /* 0x004fc80000400000 */
[----:B0-----:R-:W-:-:S05]  /*0c10*/  FMUL R7, R5, R4 ;  /* 0x0000000405077220 */ /* 0x001fca0000400000 */
[----:B------:R3:W-:Y:S01]  /*0c20*/  STL [R16], R7 ;  /* 0x0000000710007387 */ /* 0x0007e20000100800 */
[----:B------:R-:W-:Y:S05]  /*0c30*/  @!P2 BRA `(.L_x_11) ;  /* 0x000000000028a947 */ /* 0x000fea0003800000 */
[----:B------:R-:W2:Y:S01]  /*0c40*/  LDL R0, [R16+0x4] ;  /* 0x0000040010007983 */ /* 0x000ea20000100800 */
[----:B------:R-:W-:Y:S01]  /*0c50*/  ISETP.NE.AND P2, PT, R17, 0x2, PT ;  /* 0x000000021100780c */ /* 0x000fe20003f45270 */
[----:B--2---:R-:W-:-:S04]  /*0c60*/  @!P3 FMUL R0, R0, 16777216 ;  /* 0x4b8000000000b820 */ /* 0x004fc80000400000 */
[----:B---3--:R-:W-:-:S05]  /*0c70*/  FMUL R7, R5, R0 ;  /* 0x0000000005077220 */ /* 0x008fca0000400000 */
[----:B------:R4:W-:Y:S03]  /*0c80*/  STL [R16+0x4], R7 ;  /* 0x0000040710007387 */ /* 0x0009e60000100800 */
[----:B------:R-:W-:Y:S05]  /*0c90*/  @!P2 BRA `(.L_x_11) ;  /* 0x000000000010a947 */ /* 0x000fea0003800000 */
[----:B------:R-:W2:Y:S02]  /*0ca0*/  LDL R0, [R16+0x8] ;  /* 0x0000080010007983 */ /* 0x000ea40000100800 */
[----:B--2---:R-:W-:-:S04]  /*0cb0*/  @!P3 FMUL R0, R0, 16777216 ;  /* 0x4b8000000000b820 */ /* 0x004fc80000400000 */
[----:B------:R-:W-:-:S05]  /*0cc0*/  FMUL R5, R5, R0 ;  /* 0x0000000005057220 */ /* 0x000fca0000400000 */
[----:B------:R0:W-:Y:S02]  /*0cd0*/  STL [R16+0x8], R5 ;  /* 0x0000080510007387 */ /* 0x0001e40000100800 */
.L_x_11:
[----:B------:R-:W-:Y:S05]  /*0ce0*/  BSYNC.RECONVERGENT B0 ;  /* 0x0000000000007941 */ /* 0x000fea0003800200 */
.L_x_10:
[----:B------:R-:W-:Y:S04]  /*0cf0*/  BSSY.RECONVERGENT B0, `(.L_x_15) ;  /* 0x0000010000007945 */ /* 0x000fe80003800200 */
[----:B------:R-:W-:Y:S05]  /*0d00*/  @P0 BRA `(.L_x_16) ;  /* 0x0000000000380947 */ /* 0x000fea0003800000 */
[----:B------:R-:W-:Y:S01]  /*0d10*/  IMAD.MOV.U32 R0, RZ, RZ, RZ ;  /* 0x000000ffff007224 */ /* 0x000fe200078e00ff */
[----:B--2---:R-:W-:-:S07]  /*0d20*/  MOV R6, R10 ;  /* 0x0000000a00067202 */ /* 0x004fce0000000f00 */
.L_x_17:
[----:B0--34-:R-:W-:Y:S01]  /*0d30*/  IMAD R7, R0, 0x4, R1 ;  /* 0x0000000400077824 */ /* 0x019fe200078e0201 */
[----:B------:R-:W0:Y:S04]  /*0d40*/  LDCU.64 UR4, c[0x0][0x388] ;  /* 0x00007100ff0477ac */ /* 0x000e280008000a00 */
[----:B------:R-:W2:Y:S01]  /*0d50*/  LDL.64 R14, [R7] ;  /* 0x00000000070e7983 */ /* 0x000ea20000100a00 */
[----:B------:R-:W-:Y:S01]  /*0d60*/  IADD3 R5, P0, PT, R8, R6, RZ ;  /* 0x0000000608057210 */ /* 0x000fe20007f1e0ff */
[----:B------:R-:W-:-:S03]  /*0d70*/  VIADD R0, R0, 0x2 ;  /* 0x0000000200007836 */ /* 0x000fc60000000000 */
[----:B------:R-:W-:Y:S02]  /*0d80*/  LEA.HI.X.SX32 R16, R6, R2, 0x1, P0 ;  /* 0x0000000206107211 */ /* 0x000fe400000f0eff */
[----:B-1----:R-:W-:Y:S02]  /*0d90*/  LEA R6, R11, R6, 0x1 ;  /* 0x000000060b067211 */ /* 0x002fe400078e08ff */
[----:B0-----:R-:W-:-:S04]  /*0da0*/  LEA R4, P0, R5, UR4, 0x2 ;  /* 0x0000000405047c11 */ /* 0x001fc8000f8010ff */
[----:B------:R-:W-:Y:S02]  /*0db0*/  LEA.HI.X R5, R5, UR5, R16, 0x2, P0 ;  /* 0x0000000505057c11 */ /* 0x000fe400080f1410 */
[----:B------:R-:W-:-:S03]  /*0dc0*/  ISETP.GE.AND P0, PT, R6, R3, PT ;  /* 0x000000030600720c */ /* 0x000fc60003f06270 */
[----:B--2---:R0:W-:Y:S10]  /*0dd0*/  STG.E.64 desc[UR6][R4.64], R14 ;  /* 0x0000000e04007986 */ /* 0x0041f4000c101b06 */
[----:B------:R-:W-:Y:S05]  /*0de0*/  @!P0 BRA `(.L_x_17) ;  /* 0xfffffffc00d08947 */ /* 0x000fea000383ffff */
.L_x_16:
[----:B------:R-:W-:Y:S05]  /*0df0*/  BSYNC.RECONVERGENT B0 ;  /* 0x0000000000007941 */ /* 0x000fea0003800200 */
.L_x_15:
[----:B------:R-:W-:Y:S05]  /*0e00*/  @!P1 BRA `(.L_x_18) ;  /* 0xfffffff000bc9947 */ /* 0x000fea000383ffff */
[----:B------:R-:W-:Y:S05]  /*0e10*/  EXIT ;  /* 0x000000000000794d */ /* 0x000fea0003800000 */
.L_x_3:
[----:B------:R-:W-:Y:S01]  /*0e20*/  HFMA2 R16, -RZ, RZ, 0, 9.5367431640625e-07 ;  /* 0x00000010ff107431 */ /* 0x000fe200000001ff */
[----:B------:R-:W-:Y:S01]  /*0e30*/  BSSY B0, `(.L_x_19) ;  /* 0x0000006000007945 */ /* 0x000fe20003800000 */
[----:B------:R-:W-:Y:S01]  /*0e40*/  IMAD.MOV.U32 R19, RZ, RZ, 0x1f ;  /* 0x0000001fff137424 */ /* 0x000fe200078e00ff */
[----:B------:R-:W-:-:S07]  /*0e50*/  MOV R15, 0xffffffff ;  /* 0xffffffff000f7802 */ /* 0x000fce0000000f00 */
[----:B01----:R-:W-:Y:S05]  /*0e60*/  WARPSYNC.COLLECTIVE R15, `(.L_x_20) ;  /* 0x000000000f087348 */ /* 0x003fea0003c00000 */
[----:B------:R2:W3:Y:S02]  /*0e70*/  SHFL.BFLY P3, R13, R0, R16, R19 ;  /* 0x0c000010000d7389 */ /* 0x0004e40000060013 */
[----:B0123--:R-:W-:Y:S05]  /*0e80*/  ENDCOLLECTIVE ;  /* 0x000000000000791b */ /* 0x00ffea0003800000 */
.L_x_20:
[----:B------:R-:W-:Y:S05]  /*0e90*/  BSYNC B0 ;  /* 0x0000000000007941 */ /* 0x000fea0003800000 */
.L_x_19:
[----:B------:R-:W-:Y:S02]  /*0ea0*/  IMAD.MOV.U32 R5, RZ, RZ, R13 ;  /* 0x000000ffff057224 */ /* 0x000fe400078e000d */
[----:B------:R-:W-:Y:S02]  /*0eb0*/  HFMA2 R19, -RZ, RZ, 0, 1.847743988037109375e-06 ;  /* 0x0000001fff137431 */ /* 0x000fe400000001ff */
[----:B------:R-:W-:Y:S02]  /*0ec0*/  IMAD.MOV.U32 R16, RZ, RZ, 0x8 ;  /* 0x00000008ff107424 */ /* 0x000fe400078e00ff */
[----:B------:R-:W-:Y:S01]  /*0ed0*/  IMAD.MOV.U32 R15, RZ, RZ, -0x1 ;  /* 0xffffffffff0f7424 */ /* 0x000fe200078e00ff */
[----:B------:R-:W-:-:S04]  /*0ee0*/  FMNMX R5, R5, R0, !PT ;  /* 0x0000000005057209 */ /* 0x000fc80007800000 */
[----:B------:R-:W-:-:S07]  /*0ef0*/  MOV R0, R5 ;  /* 0x0000000500007202 */ /* 0x000fce0000000f00 */
[----:B------:R-:W-:Y:S05]  /*0f00*/  WARPSYNC.COLLECTIVE R15, `(.L_x_21) ;  /* 0x000000000f087348 */ /* 0x000fea0003c00000 */
[----:B------:R0:W1:Y:S02]  /*0f10*/  SHFL.BFLY P3, R13, R0, R16, R19 ;  /* 0x0c000010000d7389 */ /* 0x0000640000060013 */
[----:B01----:R-:W-:Y:S05]  /*0f20*/  ENDCOLLECTIVE ;  /* 0x000000000000791b */ /* 0x003fea0003800000 */
.L_x_21:
[----:B------:R-:W-:Y:S01]  /*0f30*/  HFMA2 R16, -RZ, RZ, 0, 2.384185791015625e-07 ;  /* 0x00000004ff107431 */ /* 0x000fe200000001ff */
[----:B------:R-:W-:-:S04]  /*0f40*/  MOV R4, R13 ;  /* 0x0000000d00047202 */ /* 0x000fc80000000f00 */
[----:B------:R-:W-:-:S05]  /*0f50*/  FMNMX R4, R5, R4, !PT ;  /* 0x0000000405047209 */ /* 0x000fca0007800000 */
[----:B------:R-:W-:-:S07]  /*0f60*/  IMAD.MOV.U32 R0, RZ, RZ, R4 ;  /* 0x000000ffff007224 */ /* 0x000fce00078e0004 */
[----:B------:R-:W-:Y:S05]  /*0f70*/  WARPSYNC.COLLECTIVE R15, `(.L_x_22) ;  /* 0x000000000f087348 */ /* 0x000fea0003c00000 */
[----:B------:R0:W1:Y:S02]  /*0f80*/  SHFL.BFLY P3, R13, R0, R16, R19 ;  /* 0x0c000010000d7389 */ /* 0x0000640000060013 */
[----:B01----:R-:W-:Y:S05]  /*0f90*/  ENDCOLLECTIVE ;  /* 0x000000000000791b */ /* 0x003fea0003800000 */
.L_x_22:
[----:B------:R-:W-:Y:S02]  /*0fa0*/  HFMA2 R16, -RZ, RZ, 0, 1.1920928955078125e-07 ;  /* 0x00000002ff107431 */ /* 0x000fe400000001ff */
[----:B------:R-:W-:-:S05]  /*0fb0*/  IMAD.MOV.U32 R7, RZ, RZ, R13 ;  /* 0x000000ffff077224 */ /* 0x000fca00078e000d */
[----:B------:R-:W-:-:S04]  /*0fc0*/  FMNMX R7, R4, R7, !PT ;  /* 0x0000000704077209 */ /* 0x000fc80007800000 */
[----:B------:R-:W-:-:S07]  /*0fd0*/  MOV R0, R7 ;  /* 0x0000000700007202 */ /* 0x000fce0000000f00 */
[----:B------:R-:W-:Y:S05]  /*0fe0*/  WARPSYNC.COLLECTIVE R15, `(.L_x_23) ;  /* 0x000000000f087348 */ /* 0x000fea0003c00000 */
[----:B------:R0:W1:Y:S02]  /*0ff0*/  SHFL.BFLY P3, R13, R0, R16, R19 ;  /* 0x0c000010000d7389 */ /* 0x0000640000060013 */
[----:B01----:R-:W-:Y:S05]  /*1000*/  ENDCOLLECTIVE ;  /* 0x000000000000791b */ /* 0x003fea0003800000 */
.L_x_23:
[----:B------:R-:W-:Y:S02]  /*1010*/  HFMA2 R16, -RZ, RZ, 0, 5.9604644775390625e-08 ;  /* 0x00000001ff107431 */ /* 0x000fe400000001ff */
[----:B------:R-:W-:-:S05]  /*1020*/  IMAD.MOV.U32 R6, RZ, RZ, R13 ;  /* 0x000000ffff067224 */ /* 0x000fca00078e000d */
[----:B------:R-:W-:-:S04]  /*1030*/  FMNMX R6, R7, R6, !PT ;  /* 0x0000000607067209 */ /* 0x000fc80007800000 */
[----:B------:R-:W-:-:S07]  /*1040*/  MOV R0, R6 ;  /* 0x0000000600007202 */ /* 0x000fce0000000f00 */
[----:B------:R-:W-:Y:S05]  /*1050*/  WARPSYNC.COLLECTIVE R15, `(.L_x_24) ;  /* 0x000000000f087348 */ /* 0x000fea0003c00000 */
[----:B------:R0:W1:Y:S02]  /*1060*/  SHFL.BFLY P3, R13, R0, R16, R19 ;  /* 0x0c000010000d7389 */ /* 0x0000640000060013 */
[----:B01----:R-:W-:Y:S05]  /*1070*/  ENDCOLLECTIVE ;  /* 0x000000000000791b */ /* 0x003fea0003800000 */
.L_x_24:
[----:B------:R-:W-:Y:S05]  /*1080*/  BRA `(.L_x_25) ;  /* 0xfffffff000b07947 */ /* 0x000fea000383ffff */
.L_x_9:
[----:B------:R-:W-:Y:S01]  /*1090*/  HFMA2 R19, -RZ, RZ, 0, 1.847743988037109375e-06 ;  /* 0x0000001fff137431 */ /* 0x000fe200000001ff */
[----:B------:R-:W-:Y:S01]  /*10a0*/  BSSY B0, `(.L_x_26) ;  /* 0x0000007000007945 */ /* 0x000fe20003800000 */
[----:B----4-:R-:W-:Y:S01]  /*10b0*/  IMAD.MOV.U32 R0, RZ, RZ, R17 ;  /* 0x000000ffff007224 */ /* 0x010fe200078e0011 */
[----:B--23--:R-:W-:Y:S01]  /*10c0*/  MOV R16, 0x10 ;  /* 0x0000001000107802 */ /* 0x00cfe20000000f00 */
[----:B------:R-:W-:-:S07]  /*10d0*/  IMAD.MOV.U32 R15, RZ, RZ, -0x1 ;  /* 0xffffffffff0f7424 */ /* 0x000fce00078e00ff */
[----:B01----:R-:W-:Y:S05]  /*10e0*/  WARPSYNC.COLLECTIVE R15, `(.L_x_27) ;  /* 0x000000000f087348 */ /* 0x003fea0003c00000 */
[----:B------:R2:W3:Y:S02]  /*10f0*/  SHFL.BFLY P3, R13, R0, R16, R19 ;  /* 0x0c000010000d7389 */ /* 0x0004e40000060013 */
[----:B0123--:R-:W-:Y:S05]  /*1100*/  ENDCOLLECTIVE ;  /* 0x000000000000791b */ /* 0x00ffea0003800000 */
.L_x_27:
[----:B------:R-:W-:Y:S05]  /*1110*/  BSYNC B0 ;  /* 0x0000000000007941 */ /* 0x000fea0003800000 */
.L_x_26:
[----:B------:R-:W-:Y:S01]  /*1120*/  MOV R0, R13 ;  /* 0x0000000d00007202 */ /* 0x000fe20000000f00 */
[----:B------:R-:W-:Y:S02]  /*1130*/  HFMA2 R16, -RZ, RZ, 0, 4.76837158203125e-07 ;  /* 0x00000008ff107431 */ /* 0x000fe400000001ff */
[----:B------:R-:W-:Y:S01]  /*1140*/  IMAD.MOV.U32 R19, RZ, RZ, 0x1f ;  /* 0x0000001fff137424 */ /* 0x000fe200078e00ff */
[----:B------:R-:W-:Y:S01]  /*1150*/  MOV R15, 0xffffffff ;  /* 0xffffffff000f7802 */ /* 0x000fe20000000f00 */
[----:B------:R-:W-:-:S07]  /*1160*/  FADD R0, R0, R17 ;  /* 0x0000001100007221 */ /* 0x000fce0000000000 */
[----:B------:R-:W-:Y:S05]  /*1170*/  WARPSYNC.COLLECTIVE R15, `(.L_x_28) ;  /* 0x000000000f087348 */ /* 0x000fea0003c00000 */
[----:B------:R0:W1:Y:S02]  /*1180*/  SHFL.BFLY P3, R13, R0, R16, R19 ;  /* 0x0c000010000d7389 */ /* 0x0000640000060013 */
[----:B01----:R-:W-:Y:S05]  /*1190*/  ENDCOLLECTIVE ;  /* 0x000000000000791b */ /* 0x003fea0003800000 */
.L_x_28:
[----:B------:R-:W-:Y:S01]  /*11a0*/  HFMA2 R16, -RZ, RZ, 0, 2.384185791015625e-07 ;  /* 0x00000004ff107431 */ /* 0x000fe200000001ff */
[----:B------:R-:W-:-:S05]  /*11b0*/  MOV R5, R13 ;  /* 0x0000000d00057202 */ /* 0x000fca0000000f00 */
[----:B------:R-:W-:-:S04]  /*11c0*/  FADD R5, R0, R5 ;  /* 0x0000000500057221 */ /* 0x000fc80000000000 */
[----:B------:R-:W-:-:S07]  /*11d0*/  IMAD.MOV.U32 R0, RZ, RZ, R5 ;  /* 0x000000ffff007224 */ /* 0x000fce00078e0005 */
[----:B------:R-:W-:Y:S05]  /*11e0*/  WARPSYNC.COLLECTIVE R15, `(.L_x_29) ;  /* 0x000000000f087348 */ /* 0x000fea0003c00000 */
[----:B------:R0:W1:Y:S02]  /*11f0*/  SHFL.BFLY P3, R13, R0, R16, R19 ;  /* 0x0c000010000d7389 */ /* 0x0000640000060013 */
[----:B01----:R-:W-:Y:S05]  /*1200*/  ENDCOLLECTIVE ;  /* 0x000000000000791b */ /* 0x003fea0003800000 */
.L_x_29:
[----:B------:R-:W-:Y:S01]  /*1210*/  HFMA2 R16, -RZ, RZ, 0, 1.1920928955078125e-07 ;  /* 0x00000002ff107431 */ /* 0x000fe200000001ff */
[----:B------:R-:W-:-:S05]  /*1220*/  MOV R4, R13 ;  /* 0x0000000d00047202 */ /* 0x000fca0000000f00 */
[----:B------:R-:W-:-:S04]  /*1230*/  FADD R4, R5, R4 ;  /* 0x0000000405047221 */ /* 0x000fc80000000000 */
[----:B------:R-:W-:-:S07]  /*1240*/  IMAD.MOV.U32 R0, RZ, RZ, R4 ;  /* 0x000000ffff007224 */ /* 0x000fce00078e0004 */
[----:B------:R-:W-:Y:S05]  /*1250*/  WARPSYNC.COLLECTIVE R15, `(.L_x_30) ;  /* 0x000000000f087348 */ /* 0x000fea0003c00000 */
[----:B------:R0:W1:Y:S02]  /*1260*/  SHFL.BFLY P3, R13, R0, R16, R19 ;  /* 0x0c000010000d7389 */ /* 0x0000640000060013 */
[----:B01----:R-:W-:Y:S05]  /*1270*/  ENDCOLLECTIVE ;  /* 0x000000000000791b */ /* 0x003fea0003800000 */
.L_x_30:
[----:B------:R-:W-:Y:S01]  /*1280*/  HFMA2 R16, -RZ, RZ, 0, 5.9604644775390625e-08 ;  /* 0x00000001ff107431 */ /* 0x000fe200000001ff */
[----:B------:R-:W-:-:S05]  /*1290*/  MOV R7, R13 ;  /* 0x0000000d00077202 */ /* 0x000fca0000000f00 */
[----:B------:R-:W-:-:S04]  /*12a0*/  FADD R7, R4, R7 ;  /* 0x0000000704077221 */ /* 0x000fc80000000000 */
[----:B------:R-:W-:-:S07]  /*12b0*/  IMAD.MOV.U32 R0, RZ, RZ, R7 ;  /* 0x000000ffff007224 */ /* 0x000fce00078e0007 */
[----:B------:R-:W-:Y:S05]  /*12c0*/  WARPSYNC.COLLECTIVE R15, `(.L_x_31) ;  /* 0x000000000f087348 */ /* 0x000fea0003c00000 */
[----:B------:R0:W1:Y:S02]  /*12d0*/  SHFL.BFLY P3, R13, R0, R16, R19 ;  /* 0x0c000010000d7389 */ /* 0x0000640000060013 */
[----:B01----:R-:W-:Y:S05]  /*12e0*/  ENDCOLLECTIVE ;  /* 0x000000000000791b */ /* 0x003fea0003800000 */
.L_x_31:
[----:B------:R-:W-:Y:S01]  /*12f0*/  MOV R6, R13 ;  /* 0x0000000d00067202 */ /* 0x000fe20000000f00 */
[----:B------:R-:W-:Y:S06]  /*1300*/  BRA `(.L_x_32) ;  /* 0xfffffff400907947 */ /* 0x000fec000383ffff */
.L_x_33:
[----:B------:R-:W-:-:S00]  /*1310*/  BRA `(.L_x_33) ;  /* 0xfffffffc00fc7947 */ /* 0x000fc0000383ffff */
[----:B------:R-:W-:-:S00]  /*1320*/  NOP ;  /* 0x0000000000007918 */ /* 0x000fc00000000000 */
        /* <DEDUP_REMOVED lines=13> */
.L_x_1054:


//--------------------- .text._Z17warp_softmax_vec2ILi32ELi31EEvPfS0_ii --------------------------
	.section	.text._Z17warp_softmax_vec2ILi32ELi31EEvPfS0_ii,"ax",@progbits
	.align	128
        .global         _Z17warp_softmax_vec2ILi32ELi31EEvPfS0_ii
        .type           _Z17warp_softmax_vec2ILi32ELi31EEvPfS0_ii,@function
        .size           _Z17warp_softmax_vec2ILi32ELi31EEvPfS0_ii,(.L_x_1055 - _Z17warp_softmax_vec2ILi32ELi31EEvPfS0_ii)
        .other          _Z17warp_softmax_vec2ILi32ELi31EEvPfS0_ii,@"STO_CUDA_ENTRY STV_DEFAULT"
_Z17warp_softmax_vec2ILi32ELi31EEvPfS0_ii:
.text._Z17warp_softmax_vec2ILi32ELi31EEvPfS0_ii:
        /* <DEDUP_REMOVED lines=12> */
[----:B------:R-:W-:Y:S01]  /*00c0*/  VIADD R5, R1, 0x8 ;  /* 0x0000000801057836 */ /* 0x000fe20000000000 */
[----:B------:R-:W3:Y:S01]  /*00d0*/  LDCU.64 UR6, c[0x0][0x358] ;  /* 0x00006b00ff0677ac */ /* 0x000ee20008000a00 */
[----:B------:R-:W4:Y:S01]  /*00e0*/  LDCU.64 UR8, c[0x0][0x380] ;  /* 0x00007000ff0877ac */ /* 0x000f220008000a00 */
[----:B--2---:R-:W-:Y:S01]  /*00f0*/  IMAD R7, R7, UR4, RZ ;  /* 0x0000000407077c24 */ /* 0x004fe2000f8e02ff */
[----:B0--34-:R-:W-:-:S07]  /*0100*/  SHF.L.U32 R6, R6, 0x1, RZ ;  /* 0x0000000106067819 */ /* 0x019fce00000006ff */
.L_x_52:
[----:B0-----:R-:W0:Y:S01]  /*0110*/  LDC.64 R2, c[0x0][0x390] ;  /* 0x0000e400ff027b82 */ /* 0x001e220000000a00 */
[----:B------:R-:W-:Y:S01]  /*0120*/  BSSY.RECONVERGENT B0, `(.L_x_34) ;  /* 0x0000018000007945 */ /* 0x000fe20003800200 */
[----:B------:R-:W-:Y:S02]  /*0130*/  HFMA2 R10, -RZ, RZ, 0, 0 ;  /* 0x00000000ff0a7431 */ /* 0x000fe400000001ff */
[----:B----4-:R-:W-:Y:S01]  /*0140*/  IMAD.MOV.U32 R9, RZ, RZ, -0x800001 ;  /* 0xff7fffffff097424 */ /* 0x010fe200078e00ff */
[-C--:B0-----:R-:W-:Y:S01]  /*0150*/  ISETP.GE.AND P0, PT, R6, R3.reuse, PT ;  /* 0x000000030600720c */ /* 0x081fe20003f06270 */
[----:B------:R-:W-:Y:S02]  /*0160*/  IMAD R8, R4, R3, RZ ;  /* 0x0000000304087224 */ /* 0x000fe400078e02ff */
[----:B------:R-:W-:-:S05]  /*0170*/  IMAD.IADD R4, R7, 0x1, R4 ;  /* 0x0000000107047824 */ /* 0x000fca00078e0204 */
[----:B------:R-:W-:Y:S02]  /*0180*/  ISETP.GE.AND P1, PT, R4, R2, PT ;  /* 0x000000020400720c */ /* 0x000fe40003f26270 */
[----:B------:R-:W-:-:S03]  /*0190*/  SHF.R.S32.HI R2, RZ, 0x1f, R8 ;  /* 0x0000001fff027819 */ /* 0x000fc60000011408 */
[----:B--23--:R-:W-:Y:S08]  /*01a0*/  @P0 BRA `(.L_x_35) ;  /* 0x00000000003c0947 */ /* 0x00cff00003800000 */
[----:B------:R-:W-:Y:S01]  /*01b0*/  MOV R9, 0xff7fffff ;  /* 0xff7fffff00097802 */ /* 0x000fe20000000f00 */
[----:B------:R-:W-:Y:S01]  /*01c0*/  IMAD.MOV.U32 R10, RZ, RZ, RZ ;  /* 0x000000ffff0a7224 */ /* 0x000fe200078e00ff */
[----:B------:R-:W-:-:S07]  /*01d0*/  MOV R11, R6 ;  /* 0x00000006000b7202 */ /* 0x000fce0000000f00 */
.L_x_36:
[----:B0-----:R-:W-:-:S04]  /*01e0*/  IADD3 R13, P2, PT, R8, R11, RZ ;  /* 0x0000000b080d7210 */ /* 0x001fc80007f5e0ff */
[----:B------:R-:W-:Y:S02]  /*01f0*/  LEA.HI.X.SX32 R14, R11, R2, 0x1, P2 ;  /* 0x000000020b0e7211 */ /* 0x000fe400010f0eff */
[----:B------:R-:W-:-:S04]  /*0200*/  LEA R12, P2, R13, UR8, 0x2 ;  /* 0x000000080d0c7c11 */ /* 0x000fc8000f8410ff */
[----:B------:R-:W-:-:S06]  /*0210*/  LEA.HI.X R13, R13, UR9, R14, 0x2, P2 ;  /* 0x000000090d0d7c11 */ /* 0x000fcc00090f140e */
[----:B------:R-:W2:Y:S01]  /*0220*/  LDG.E.64 R12, desc[UR6][R12.64] ;  /* 0x000000060c0c7981 */ /* 0x000ea2000c1e1b00 */
[----:B------:R-:W-:Y:S01]  /*0230*/  IMAD R14, R10, 0x4, R1 ;  /* 0x000000040a0e7824 */ /* 0x000fe200078e0201 */
[----:B-1----:R-:W-:Y:S01]  /*0240*/  LEA R11, R0, R11, 0x1 ;  /* 0x0000000b000b7211 */ /* 0x002fe200078e08ff */
[----:B------:R-:W-:-:S03]  /*0250*/  VIADD R10, R10, 0x2 ;  /* 0x000000020a0a7836 */ /* 0x000fc60000000000 */
[----:B------:R-:W-:Y:S01]  /*0260*/  ISETP.GE.AND P2, PT, R11, R3, PT ;  /* 0x000000030b00720c */ /* 0x000fe20003f46270 */
[----:B--2---:R0:W-:Y:S01]  /*0270*/  STL.64 [R14], R12 ;  /* 0x0000000c0e007387 */ /* 0x0041e20000100a00 */
[----:B------:R-:W-:-:S11]  /*0280*/  FMNMX3 R9, R12, R13, R9, !PT ;  /* 0x0000000d0c097276 */ /* 0x000fd60007800009 */
[----:B------:R-:W-:Y:S05]  /*0290*/  @!P2 BRA `(.L_x_36) ;  /* 0xfffffffc00d0a947 */ /* 0x000fea000383ffff */
.L_x_35:
[----:B------:R-:W-:Y:S05]  /*02a0*/  BSYNC.RECONVERGENT B0 ;  /* 0x0000000000007941 */ /* 0x000fea0003800200 */
.L_x_34:
        /* <DEDUP_REMOVED lines=11> */
.L_x_59:
[----:B------:R-:W-:Y:S01]  /*0360*/  ISETP.NE.AND P2, PT, R10, RZ, PT ;  /* 0x000000ff0a00720c */ /* 0x000fe20003f45270 */
[----:B------:R-:W-:Y:S01]  /*0370*/  BSSY.RECONVERGENT B0, `(.L_x_38) ;  /* 0x0000059000007945 */ /* 0x000fe20003800200 */
[----:B--2---:R-:W-:Y:S01]  /*0380*/  FMNMX R11, R13, R16, !PT ;  /* 0x000000100d0b7209 */ /* 0x004fe20007800000 */
[----:B0-----:R-:W-:-:S10]  /*0390*/  HFMA2 R13, -RZ, RZ, 0, 0 ;  /* 0x00000000ff0d7431 */ /* 0x001fd400000001ff */
[----:B------:R-:W-:Y:S05]  /*03a0*/  @!P2 BRA `(.L_x_39) ;  /* 0x000000040054a947 */ /* 0x000fea0003800000 */
[C---:B------:R-:W-:Y:S01]  /*03b0*/  ISETP.GE.U32.AND P3, PT, R10.reuse, 0x4, PT ;  /* 0x000000040a00780c */ /* 0x040fe20003f66070 */
[----:B------:R-:W-:Y:S01]  /*03c0*/  BSSY.RECONVERGENT B1, `(.L_x_40) ;  /* 0x0000032000017945 */ /* 0x000fe20003800200 */
[----:B------:R-:W-:Y:S01]  /*03d0*/  LOP3.LUT R19, R10, 0x3, RZ, 0xc0, !PT ;  /* 0x000000030a137812 */ /* 0x000fe200078ec0ff */
[----:B------:R-:W-:Y:S01]  /*03e0*/  IMAD.MOV.U32 R13, RZ, RZ, RZ ;  /* 0x000000ffff0d7224 */ /* 0x000fe200078e00ff */
[----:B------:R-:W-:Y:S02]  /*03f0*/  MOV R14, RZ ;  /* 0x000000ff000e7202 */ /* 0x000fe40000000f00 */
[----:B------:R-:W-:-:S07]  /*0400*/  ISETP.NE.AND P2, PT, R19, RZ, PT ;  /* 0x000000ff1300720c */ /* 0x000fce0003f45270 */
[----:B------:R-:W-:Y:S06]  /*0410*/  @!P3 BRA `(.L_x_41) ;  /* 0x0000000000b0b947 */ /* 0x000fec0003800000 */
[----:B------:R-:W-:Y:S01]  /*0420*/  LOP3.LUT R14, R10, 0xfffffffc, RZ, 0xc0, !PT ;  /* 0xfffffffc0a0e7812 */ /* 0x000fe200078ec0ff */
[----:B------:R-:W-:Y:S01]  /*0430*/  IMAD.MOV.U32 R13, RZ, RZ, RZ ;  /* 0x000000ffff0d7224 */ /* 0x000fe200078e00ff */
[----:B------:R-:W-:-:S03]  /*0440*/  MOV R9, R5 ;  /* 0x0000000500097202 */ /* 0x000fc60000000f00 */
[----:B------:R-:W-:-:S07]  /*0450*/  IMAD.MOV R12, RZ, RZ, -R14 ;  /* 0x000000ffff0c7224 */ /* 0x000fce00078e0a0e */
.L_x_42:
[----:B------:R-:W2:Y:S04]  /*0460*/  LDL R16, [R9+-0x8] ;  /* 0xfffff80009107983 */ /* 0x000ea80000100800 */
[----:B------:R-:W3:Y:S04]  /*0470*/  LDL R20, [R9+-0x4] ;  /* 0xfffffc0009147983 */ /* 0x000ee80000100800 */
[----:B------:R-:W4:Y:S04]  /*0480*/  LDL R18, [R9] ;  /* 0x0000000009127983 */ /* 0x000f280000100800 */
[----:B------:R-:W5:Y:S01]  /*0490*/  LDL R22, [R9+0x4] ;  /* 0x0000040009167983 */ /* 0x000f620000100800 */
[----:B------:R-:W-:Y:S01]  /*04a0*/  IADD3 R12, PT, PT, R12, 0x4, RZ ;  /* 0x000000040c0c7810 */ /* 0x000fe20007ffe0ff */
[----:B--2---:R-:W-:-:S04]  /*04b0*/  FADD R16, -R11, R16 ;  /* 0x000000100b107221 */ /* 0x004fc80000000100 */
[----:B------:R-:W-:Y:S01]  /*04c0*/  FMUL R16, R16, 1.4426950216293334961 ;  /* 0x3fb8aa3b10107820 */ /* 0x000fe20000400000 */
[C---:B---3--:R-:W-:Y:S01]  /*04d0*/  FADD R15, -R11.reuse, R20 ;  /* 0x000000140b0f7221 */ /* 0x048fe20000000100 */
[----:B----4-:R-:W-:-:S03]  /*04e0*/  FADD R18, -R11, R18 ;  /* 0x000000120b127221 */ /* 0x010fc60000000100 */
[----:B------:R-:W-:Y:S01]  /*04f0*/  FMUL R15, R15, 1.4426950216293334961 ;  /* 0x3fb8aa3b0f0f7820 */ /* 0x000fe20000400000 */
[----:B------:R-:W-:Y:S01]  /*0500*/  FSETP.GEU.AND P3, PT, R16, -126, PT ;  /* 0xc2fc00001000780b */ /* 0x000fe20003f6e000 */
[----:B-----5:R-:W-:Y:S01]  /*0510*/  FADD R20, -R11, R22 ;  /* 0x000000160b147221 */ /* 0x020fe20000000100 */
[----:B------:R-:W-:Y:S02]  /*0520*/  FMUL R17, R18, 1.4426950216293334961 ;  /* 0x3fb8aa3b12117820 */ /* 0x000fe40000400000 */
[----:B------:R-:W-:Y:S01]  /*0530*/  FSETP.GEU.AND P4, PT, R15, -126, PT ;  /* 0xc2fc00000f00780b */ /* 0x000fe20003f8e000 */
[----:B------:R-:W-:Y:S02]  /*0540*/  FMUL R21, R20, 1.4426950216293334961 ;  /* 0x3fb8aa3b14157820 */ /* 0x000fe40000400000 */
[----:B------:R-:W-:-:S03]  /*0550*/  FSETP.GEU.AND P5, PT, R17, -126, PT ;  /* 0xc2fc00001100780b */ /* 0x000fc60003fae000 */
[----:B------:R-:W-:-:S03]  /*0560*/  FSETP.GEU.AND P6, PT, R21, -126, PT ;  /* 0xc2fc00001500780b */ /* 0x000fc60003fce000 */
[----:B------:R-:W-:-:S04]  /*0570*/  @!P3 FMUL R16, R16, 0.5 ;  /* 0x3f0000001010b820 */ /* 0x000fc80000400000 */
[----:B------:R-:W0:Y:S01]  /*0580*/  MUFU.EX2 R18, R16 ;  /* 0x0000001000127308 */ /* 0x000e220000000800 */
[----:B------:R-:W-:Y:S02]  /*0590*/  @!P4 FMUL R15, R15, 0.5 ;  /* 0x3f0000000f0fc820 */ /* 0x000fe40000400000 */
[----:B------:R-:W-:-:S03]  /*05a0*/  @!P5 FMUL R17, R17, 0.5 ;  /* 0x3f0000001111d820 */ /* 0x000fc60000400000 */
[----:B------:R-:W-:Y:S02]  /*05b0*/  @!P6 FMUL R21, R21, 0.5 ;  /* 0x3f0000001515e820 */ /* 0x000fe40000400000 */
[----:B------:R-:W2:Y:S08]  /*05c0*/  MUFU.EX2 R20, R15 ;  /* 0x0000000f00147308 */ /* 0x000eb00000000800 */
[----:B------:R-:W3:Y:S01]  /*05d0*/  MUFU.EX2 R22, R17 ;  /* 0x0000001100167308 */ /* 0x000ee20000000800 */
[----:B0-----:R-:W-:Y:S01]  /*05e0*/  @!P3 FMUL R18, R18, R18 ;  /* 0x000000121212b220 */ /* 0x001fe20000400000 */
[----:B------:R-:W-:-:S03]  /*05f0*/  ISETP.NE.AND P3, PT, R12, RZ, PT ;  /* 0x000000ff0c00720c */ /* 0x000fc60003f65270 */
[----:B------:R-:W-:Y:S01]  /*0600*/  FADD R13, R18, R13 ;  /* 0x0000000d120d7221 */ /* 0x000fe20000000000 */
[----:B------:R-:W-:Y:S02]  /*0610*/  STL [R9+-0x8], R18 ;  /* 0xfffff81209007387 */ /* 0x000fe40000100800 */
[----:B------:R-:W0:Y:S01]  /*0620*/  MUFU.EX2 R24, R21 ;  /* 0x0000001500187308 */ /* 0x000e220000000800 */
[----:B--2---:R-:W-:-:S04]  /*0630*/  @!P4 FMUL R20, R20, R20 ;  /* 0x000000141414c220 */ /* 0x004fc80000400000 */
[----:B------:R-:W-:Y:S01]  /*0640*/  FADD R13, R13, R20 ;  /* 0x000000140d0d7221 */ /* 0x000fe20000000000 */
[----:B------:R-:W-:Y:S01]  /*0650*/  STL [R9+-0x4], R20 ;  /* 0xfffffc1409007387 */ /* 0x000fe20000100800 */
[----:B---3--:R-:W-:-:S04]  /*0660*/  @!P5 FMUL R22, R22, R22 ;  /* 0x000000161616d220 */ /* 0x008fc80000400000 */
[----:B------:R-:W-:Y:S01]  /*0670*/  FADD R13, R13, R22 ;  /* 0x000000160d0d7221 */ /* 0x000fe20000000000 */
[----:B------:R-:W-:Y:S01]  /*0680*/  STL [R9], R22 ;  /* 0x0000001609007387 */ /* 0x000fe20000100800 */
[----:B0-----:R-:W-:-:S04]  /*0690*/  @!P6 FMUL R24, R24, R24 ;  /* 0x000000181818e220 */ /* 0x001fc80000400000 */
[----:B------:R-:W-:Y:S01]  /*06a0*/  FADD R13, R13, R24 ;  /* 0x000000180d0d7221 */ /* 0x000fe20000000000 */
[----:B------:R0:W-:Y:S02]  /*06b0*/  STL [R9+0x4], R24 ;  /* 0x0000041809007387 */ /* 0x0001e40000100800 */
[----:B0-----:R-:W-:Y:S01]  /*06c0*/  VIADD R9, R9, 0x10 ;  /* 0x0000001009097836 */ /* 0x001fe20000000000 */
[----:B------:R-:W-:Y:S06]  /*06d0*/  @P3 BRA `(.L_x_42) ;  /* 0xfffffffc00603947 */ /* 0x000fec000383ffff */
.L_x_41:
[----:B------:R-:W-:Y:S05]  /*06e0*/  BSYNC.RECONVERGENT B1 ;  /* 0x0000000000017941 */ /* 0x000fea0003800200 */
.L_x_40:
[----:B------:R-:W-:Y:S05]  /*06f0*/  @!P2 BRA `(.L_x_39) ;  /* 0x000000000080a947 */ /* 0x000fea0003800000 */
[----:B------:R-:W-:-:S05]  /*0700*/  LEA R14, R14, R1, 0x2 ;  /* 0x000000010e0e7211 */ /* 0x000fca00078e10ff */
[----:B------:R-:W2:Y:S02]  /*0710*/  LDL R12, [R14] ;  /* 0x000000000e0c7983 */ /* 0x000ea40000100800 */
[----:B--2---:R-:W-:-:S04]  /*0720*/  FADD R12, -R11, R12 ;  /* 0x0000000c0b0c7221 */ /* 0x004fc80000000100 */
[----:B------:R-:W-:-:S05]  /*0730*/  FMUL R12, R12, 1.4426950216293334961 ;  /* 0x3fb8aa3b0c0c7820 */ /* 0x000fca0000400000 */
[----:B------:R-:W-:-:S13]  /*0740*/  FSETP.GEU.AND P2, PT, R12, -126, PT ;  /* 0xc2fc00000c00780b */ /* 0x000fda0003f4e000 */
[----:B------:R-:W-:-:S04]  /*0750*/  @!P2 FMUL R12, R12, 0.5 ;  /* 0x3f0000000c0ca820 */ /* 0x000fc80000400000 */
[----:B------:R-:W0:Y:S02]  /*0760*/  MUFU.EX2 R9, R12 ;  /* 0x0000000c00097308 */ /* 0x000e240000000800 */
[----:B0-----:R-:W-:Y:S01]  /*0770*/  @!P2 FMUL R9, R9, R9 ;  /* 0x000000090909a220 */ /* 0x001fe20000400000 */
[----:B------:R-:W-:-:S03]  /*0780*/  ISETP.NE.AND P2, PT, R19, 0x1, PT ;  /* 0x000000011300780c */ /* 0x000fc60003f45270 */
[----:B------:R-:W-:Y:S01]  /*0790*/  FADD R13, R13, R9 ;  /* 0x000000090d0d7221 */ /* 0x000fe20000000000 */
[----:B------:R0:W-:Y:S09]  /*07a0*/  STL [R14], R9 ;  /* 0x000000090e007387 */ /* 0x0001f20000100800 */
[----:B------:R-:W-:Y:S05]  /*07b0*/  @!P2 BRA `(.L_x_39) ;  /* 0x000000000050a947 */ /* 0x000fea0003800000 */
[----:B------:R-:W0:Y:S02]  /*07c0*/  LDL R12, [R14+0x4] ;  /* 0x000004000e0c7983 */ /* 0x000e240000100800 */
[----:B0-----:R-:W-:-:S04]  /*07d0*/  FADD R9, -R11, R12 ;  /* 0x0000000c0b097221 */ /* 0x001fc80000000100 */
[----:B------:R-:W-:-:S05]  /*07e0*/  FMUL R9, R9, 1.4426950216293334961 ;  /* 0x3fb8aa3b09097820 */ /* 0x000fca0000400000 */
[----:B------:R-:W-:-:S13]  /*07f0*/  FSETP.GEU.AND P2, PT, R9, -126, PT ;  /* 0xc2fc00000900780b */ /* 0x000fda0003f4e000 */
[----:B------:R-:W-:-:S04]  /*0800*/  @!P2 FMUL R9, R9, 0.5 ;  /* 0x3f0000000909a820 */ /* 0x000fc80000400000 */
[----:B------:R-:W0:Y:S02]  /*0810*/  MUFU.EX2 R12, R9 ;  /* 0x00000009000c7308 */ /* 0x000e240000000800 */
[----:B0-----:R-:W-:Y:S01]  /*0820*/  @!P2 FMUL R12, R12, R12 ;  /* 0x0000000c0c0ca220 */ /* 0x001fe20000400000 */
[----:B------:R-:W-:-:S03]  /*0830*/  ISETP.NE.AND P2, PT, R19, 0x2, PT ;  /* 0x000000021300780c */ /* 0x000fc60003f45270 */
[----:B------:R-:W-:Y:S01]  /*0840*/  FADD R13, R13, R12 ;  /* 0x0000000c0d0d7221 */ /* 0x000fe20000000000 */
[----:B------:R2:W-:Y:S09]  /*0850*/  STL [R14+0x4], R12 ;  /* 0x0000040c0e007387 */ /* 0x0005f20000100800 */
[----:B------:R-:W-:Y:S05]  /*0860*/  @!P2 BRA `(.L_x_39) ;  /* 0x000000000024a947 */ /* 0x000fea0003800000 */
[----:B--2---:R-:W2:Y:S02]  /*0870*/  LDL R12, [R14+0x8] ;  /* 0x000008000e0c7983 */ /* 0x004ea40000100800 */
[----:B--2---:R-:W-:-:S04]  /*0880*/  FADD R12, -R11, R12 ;  /* 0x0000000c0b0c7221 */ /* 0x004fc80000000100 */
[----:B------:R-:W-:-:S05]  /*0890*/  FMUL R12, R12, 1.4426950216293334961 ;  /* 0x3fb8aa3b0c0c7820 */ /* 0x000fca0000400000 */
[----:B------:R-:W-:-:S13]  /*08a0*/  FSETP.GEU.AND P2, PT, R12, -126, PT ;  /* 0xc2fc00000c00780b */ /* 0x000fda0003f4e000 */
[----:B------:R-:W-:-:S04]  /*08b0*/  @!P2 FMUL R12, R12, 0.5 ;  /* 0x3f0000000c0ca820 */ /* 0x000fc80000400000 */
[----:B------:R-:W0:Y:S02]  /*08c0*/  MUFU.EX2 R9, R12 ;  /* 0x0000000c00097308 */ /* 0x000e240000000800 */
[----:B0-----:R-:W-:-:S04]  /*08d0*/  @!P2 FMUL R9, R9, R9 ;  /* 0x000000090909a220 */ /* 0x001fc80000400000 */
[----:B------:R-:W-:Y:S01]  /*08e0*/  FADD R13, R13, R9 ;  /* 0x000000090d0d7221 */ /* 0x000fe20000000000 */
[----:B------:R3:W-:Y:S06]  /*08f0*/  STL [R14+0x8], R9 ;  /* 0x000008090e007387 */ /* 0x0007ec0000100800 */
.L_x_39:
[----:B------:R-:W-:Y:S05]  /*0900*/  BSYNC.RECONVERGENT B0 ;  /* 0x0000000000007941 */ /* 0x000fea0003800200 */
.L_x_38:
[----:B------:R-:W-:Y:S01]  /*0910*/  UMOV UR4, 0xffffffff ;  /* 0xffffffff00047882 */ /* 0x000fe20000000000 */
[----:B------:R-:W-:Y:S02]  /*0920*/  ISETP.NE.AND P2, PT, R10, RZ, PT ;  /* 0x000000ff0a00720c */ /* 0x000fe40003f45270 */
[----:B------:R-:W-:Y:S11]  /*0930*/  BRA.DIV UR4, `(.L_x_43) ;  /* 0x0000000a040c7947 */ /* 0x000ff6000b800000 */
[----:B--2---:R-:W2:Y:S02]  /*0940*/  SHFL.BFLY PT, R12, R13, 0x10, 0x1f ;  /* 0x0e001f000d0c7f89 */ /* 0x004ea400000e0000 */
[----:B--2---:R-:W-:-:S05]  /*0950*/  FADD R12, R12, R13 ;  /* 0x0000000d0c0c7221 */ /* 0x004fca0000000000 */
[----:B0--3--:R-:W0:Y:S02]  /*0960*/  SHFL.BFLY PT, R9, R12, 0x8, 0x1f ;  /* 0x0d001f000c097f89 */ /* 0x009e2400000e0000 */
[----:B0-----:R-:W-:-:S05]  /*0970*/  FADD R9, R12, R9 ;  /* 0x000000090c097221 */ /* 0x001fca0000000000 */
[----:B------:R-:W0:Y:S02]  /*0980*/  SHFL.BFLY PT, R14, R9, 0x4, 0x1f ;  /* 0x0c801f00090e7f89 */ /* 0x000e2400000e0000 */
[----:B0-----:R-:W-:-:S05]  /*0990*/  FADD R14, R9, R14 ;  /* 0x0000000e090e7221 */ /* 0x001fca0000000000 */
[----:B------:R-:W0:Y:S02]  /*09a0*/  SHFL.BFLY PT, R11, R14, 0x2, 0x1f ;  /* 0x0c401f000e0b7f89 */ /* 0x000e2400000e0000 */
[----:B0-----:R-:W-:-:S05]  /*09b0*/  FADD R11, R14, R11 ;  /* 0x0000000b0e0b7221 */ /* 0x001fca0000000000 */
[----:B------:R0:W2:Y:S02]  /*09c0*/  SHFL.BFLY PT, R16, R11, 0x1, 0x1f ;  /* 0x0c201f000b107f89 */ /* 0x0000a400000e0000 */
.L_x_66:
[----:B------:R-:W-:Y:S01]  /*09d0*/  BSSY.RECONVERGENT B0, `(.L_x_44) ;  /* 0x000003f000007945 */ /* 0x000fe20003800200 */
[----:B--2---:R-:W-:-:S03]  /*09e0*/  FADD R9, R11, R16 ;  /* 0x000000100b097221 */ /* 0x004fc60000000000 */
[----:B------:R-:W-:Y:S05]  /*09f0*/  @!P2 BRA `(.L_x_45) ;  /* 0x0000000000f0a947 */ /* 0x000fea0003800000 */
[C---:B------:R-:W-:Y:S01]  /*0a00*/  ISETP.GE.U32.AND P2, PT, R10.reuse, 0x4, PT ;  /* 0x000000040a00780c */ /* 0x040fe20003f46070 */
[----:B------:R-:W-:Y:S01]  /*0a10*/  BSSY.RECONVERGENT B1, `(.L_x_46) ;  /* 0x0000025000017945 */ /* 0x000fe20003800200 */
[----:B------:R-:W-:Y:S01]  /*0a20*/  LOP3.LUT R17, R10, 0x3, RZ, 0xc0, !PT ;  /* 0x000000030a117812 */ /* 0x000fe200078ec0ff */
[----:B------:R-:W-:-:S03]  /*0a30*/  IMAD.MOV.U32 R14, RZ, RZ, RZ ;  /* 0x000000ffff0e7224 */ /* 0x000fc600078e00ff */
[----:B------:R-:W-:-:S07]  /*0a40*/  ISETP.NE.AND P3, PT, R17, RZ, PT ;  /* 0x000000ff1100720c */ /* 0x000fce0003f65270 */
[----:B------:R-:W-:Y:S06]  /*0a50*/  @!P2 BRA `(.L_x_47) ;  /* 0x000000000080a947 */ /* 0x000fec0003800000 */
[C---:B------:R-:W-:Y:S01]  /*0a60*/  FMUL R14, R9.reuse, 16777216 ;  /* 0x4b800000090e7820 */ /* 0x040fe20000400000 */
[----:B------:R-:W-:-:S04]  /*0a70*/  FSETP.GEU.AND P4, PT, |R9|, 1.175494350822287508e-38, PT ;  /* 0x008000000900780b */ /* 0x000fc80003f8e200 */
[CC--:B0-----:R-:W-:Y:S02]  /*0a80*/  FSEL R11, R14.reuse, R9.reuse, !P4 ;  /* 0x000000090e0b7208 */ /* 0x0c1fe40006000000 */
[CC--:B------:R-:W-:Y:S02]  /*0a90*/  FSEL R12, R14.reuse, R9.reuse, !P4 ;  /* 0x000000090e0c7208 */ /* 0x0c0fe40006000000 */
[CC--:B------:R-:W-:Y:S02]  /*0aa0*/  FSEL R13, R14.reuse, R9.reuse, !P4 ;  /* 0x000000090e0d7208 */ /* 0x0c0fe40006000000 */
[----:B------:R-:W-:Y:S01]  /*0ab0*/  FSEL R15, R14, R9, !P4 ;  /* 0x000000090e0f7208 */ /* 0x000fe20006000000 */
[----:B------:R-:W0:Y:S01]  /*0ac0*/  MUFU.RCP R11, R11 ;  /* 0x0000000b000b7308 */ /* 0x000e220000001000 */
[----:B------:R-:W-:Y:S01]  /*0ad0*/  LOP3.LUT R14, R10, 0xfffffffc, RZ, 0xc0, !PT ;  /* 0xfffffffc0a0e7812 */ /* 0x000fe200078ec0ff */
[----:B------:R-:W-:-:S06]  /*0ae0*/  HFMA2 R10, -RZ, RZ, 0, 0 ;  /* 0x00000000ff0a7431 */ /* 0x000fcc00000001ff */
[----:B------:R-:W2:Y:S08]  /*0af0*/  MUFU.RCP R12, R12 ;  /* 0x0000000c000c7308 */ /* 0x000eb00000001000 */
[----:B------:R3:W4:Y:S08]  /*0b00*/  MUFU.RCP R24, R13 ;  /* 0x0000000d00187308 */ /* 0x0007300000001000 */
[----:B------:R3:W0:Y:S02]  /*0b10*/  MUFU.RCP R19, R15 ;  /* 0x0000000f00137308 */ /* 0x0006240000001000 */
.L_x_48:
[----:B0--3--:R-:W-:-:S05]  /*0b20*/  IMAD R13, R10, 0x4, R1 ;  /* 0x000000040a0d7824 */ /* 0x009fca00078e0201 */
[----:B------:R-:W3:Y:S04]  /*0b30*/  LDL R16, [R13] ;  /* 0x000000000d107983 */ /* 0x000ee80000100800 */
[----:B------:R-:W5:Y:S04]  /*0b40*/  LDL R21, [R13+0x4] ;  /* 0x000004000d157983 */ /* 0x000f680000100800 */
[----:B------:R-:W2:Y:S04]  /*0b50*/  LDL R15, [R13+0x8] ;  /* 0x000008000d0f7983 */ /* 0x000ea80000100800 */
[----:B------:R-:W4:Y:S01]  /*0b60*/  LDL R22, [R13+0xc] ;  /* 0x00000c000d167983 */ /* 0x000f220000100800 */
[----:B------:R-:W-:-:S04]  /*0b70*/  IADD3 R10, PT, PT, R10, 0x4, RZ ;  /* 0x000000040a0a7810 */ /* 0x000fc80007ffe0ff */
[----:B------:R-:W-:Y:S01]  /*0b80*/  ISETP.NE.AND P2, PT, R10, R14, PT ;  /* 0x0000000e0a00720c */ /* 0x000fe20003f45270 */
[----:B---3--:R-:W-:Y:S01]  /*0b90*/  @!P4 FMUL R16, R16, 16777216 ;  /* 0x4b8000001010c820 */ /* 0x008fe20000400000 */
[----:B-----5:R-:W-:-:S03]  /*0ba0*/  @!P4 FMUL R21, R21, 16777216 ;  /* 0x4b8000001515c820 */ /* 0x020fc60000400000 */
[----:B0-----:R-:W-:Y:S01]  /*0bb0*/  FMUL R16, R11, R16 ;  /* 0x000000100b107220 */ /* 0x001fe20000400000 */
[----:B--2---:R-:W-:Y:S01]  /*0bc0*/  @!P4 FMUL R15, R15, 16777216 ;  /* 0x4b8000000f0fc820 */ /* 0x004fe20000400000 */
[----:B------:R-:W-:-:S03]  /*0bd0*/  FMUL R18, R12, R21 ;  /* 0x000000150c127220 */ /* 0x000fc60000400000 */
[----:B------:R0:W-:Y:S01]  /*0be0*/  STL [R13], R16 ;  /* 0x000000100d007387 */ /* 0x0001e20000100800 */
[----:B----4-:R-:W-:Y:S01]  /*0bf0*/  @!P4 FMUL R22, R22, 16777216 ;  /* 0x4b8000001616c820 */ /* 0x010fe20000400000 */
[----:B------:R-:W-:Y:S02]  /*0c00*/  FMUL R20, R24, R15 ;  /* 0x0000000f18147220 */ /* 0x000fe40000400000 */
[----:B------:R0:W-:Y:S01]  /*0c10*/  STL [R13+0x4], R18 ;  /* 0x000004120d007387 */ /* 0x0001e20000100800 */
[----:B------:R-:W-:-:S03]  /*0c20*/  FMUL R22, R19, R22 ;  /* 0x0000001613167220 */ /* 0x000fc60000400000 */
[----:B------:R0:W-:Y:S04]  /*0c30*/  STL [R13+0x8], R20 ;  /* 0x000008140d007387 */ /* 0x0001e80000100800 */
[----:B------:R0:W-:Y:S01]  /*0c40*/  STL [R13+0xc], R22 ;  /* 0x00000c160d007387 */ /* 0x0001e20000100800 */
[----:B------:R-:W-:Y:S05]  /*0c50*/  @P2 BRA `(.L_x_48) ;  /* 0xfffffffc00b02947 */ /* 0x000fea000383ffff */
.L_x_47:
[----:B------:R-:W-:Y:S05]  /*0c60*/  BSYNC.RECONVERGENT B1 ;  /* 0x0000000000017941 */ /* 0x000fea0003800200 */
.L_x_46:
[----:B------:R-:W-:Y:S05]  /*0c70*/  @!P3 BRA `(.L_x_45) ;  /* 0x000000000050b947 */ /* 0x000fea0003800000 */
[----:B------:R-:W-:-:S05]  /*0c80*/  IMAD R14, R14, 0x4, R1 ;  /* 0x000000040e0e7824 */ /* 0x000fca00078e0201 */
[----:B------:R-:W2:Y:S01]  /*0c90*/  LDL R10, [R14] ;  /* 0x000000000e0a7983 */ /* 0x000ea20000100800 */
[----:B------:R-:W-:Y:S02]  /*0ca0*/  FSETP.GEU.AND P3, PT, |R9|, 1.175494350822287508e-38, PT ;  /* 0x008000000900780b */ /* 0x000fe40003f6e200 */
[----:B------:R-:W-:-:S11]  /*0cb0*/  ISETP.NE.AND P2, PT, R17, 0x1, PT ;  /* 0x000000011100780c */ /* 0x000fd60003f45270 */
[----:B------:R-:W-:-:S06]  /*0cc0*/  @!P3 FMUL R9, R9, 16777216 ;  /* 0x4b8000000909b820 */ /* 0x000fcc0000400000 */
[----:B------:R-:W0:Y:S01]  /*0cd0*/  MUFU.RCP R9, R9 ;  /* 0x0000000900097308 */ /* 0x000e220000001000 */
[----:B--2---:R-:W-:-:S04]  /*0ce0*/  @!P3 FMUL R10, R10, 16777216 ;  /* 0x4b8000000a0ab820 */ /* 0x004fc80000400000 */
[----:B0-----:R-:W-:-:S05]  /*0cf0*/  FMUL R11, R9, R10 ;  /* 0x0000000a090b7220 */ /* 0x001fca0000400000 */
[----:B------:R2:W-:Y:S01]  /*0d00*/  STL [R14], R11 ;  /* 0x0000000b0e007387 */ /* 0x0005e20000100800 */
[----:B------:R-:W-:Y:S05]  /*0d10*/  @!P2 BRA `(.L_x_45) ;  /* 0x000000000028a947 */ /* 0x000fea0003800000 */
[----:B------:R-:W3:Y:S01]  /*0d20*/  LDL R10, [R14+0x4] ;  /* 0x000004000e0a7983 */ /* 0x000ee20000100800 */
[----:B------:R-:W-:Y:S01]  /*0d30*/  ISETP.NE.AND P2, PT, R17, 0x2, PT ;  /* 0x000000021100780c */ /* 0x000fe20003f45270 */
[----:B---3--:R-:W-:-:S04]  /*0d40*/  @!P3 FMUL R10, R10, 16777216 ;  /* 0x4b8000000a0ab820 */ /* 0x008fc80000400000 */
[----:B--2---:R-:W-:-:S05]  /*0d50*/  FMUL R11, R9, R10 ;  /* 0x0000000a090b7220 */ /* 0x004fca0000400000 */
[----:B------:R3:W-:Y:S03]  /*0d60*/  STL [R14+0x4], R11 ;  /* 0x0000040b0e007387 */ /* 0x0007e60000100800 */
[----:B------:R-:W-:Y:S05]  /*0d70*/  @!P2 BRA `(.L_x_45) ;  /* 0x000000000010a947 */ /* 0x000fea0003800000 */
[----:B------:R-:W2:Y:S02]  /*0d80*/  LDL R10, [R14+0x8] ;  /* 0x000008000e0a7983 */ /* 0x000ea40000100800 */
[----:B--2---:R-:W-:-:S04]  /*0d90*/  @!P3 FMUL R10, R10, 16777216 ;  /* 0x4b8000000a0ab820 */ /* 0x004fc80000400000 */
[----:B------:R-:W-:-:S05]  /*0da0*/  FMUL R9, R9, R10 ;  /* 0x0000000a09097220 */ /* 0x000fca0000400000 */
[----:B------:R4:W-:Y:S02]  /*0db0*/  STL [R14+0x8], R9 ;  /* 0x000008090e007387 */ /* 0x0009e40000100800 */
.L_x_45:
[----:B------:R-:W-:Y:S05]  /*0dc0*/  BSYNC.RECONVERGENT B0 ;  /* 0x0000000000007941 */ /* 0x000fea0003800200 */
.L_x_44:
[----:B------:R-:W-:Y:S04]  /*0dd0*/  BSSY.RECONVERGENT B0, `(.L_x_49) ;  /* 0x0000010000007945 */ /* 0x000fe80003800200 */
[----:B------:R-:W-:Y:S05]  /*0de0*/  @P0 BRA `(.L_x_50) ;  /* 0x0000000000380947 */ /* 0x000fea0003800000 */
[----:B--234-:R-:W-:Y:S01]  /*0df0*/  MOV R14, RZ ;  /* 0x000000ff000e7202 */ /* 0x01cfe20000000f00 */
[----:B------:R-:W-:-:S07]  /*0e00*/  IMAD.MOV.U32 R9, RZ, RZ, R6 ;  /* 0x000000ffff097224 */ /* 0x000fce00078e0006 */
.L_x_51:
[----:B0-----:R-:W-:Y:S01]  /*0e10*/  LEA R10, R14, R1, 0x2 ;  /* 0x000000010e0a7211 */ /* 0x001fe200078e10ff */
[----:B------:R-:W2:Y:S05]  /*0e20*/  LDCU.64 UR4, c[0x0][0x388] ;  /* 0x00007100ff0477ac */ /* 0x000eaa0008000a00 */
[----:B0-----:R-:W3:Y:S01]  /*0e30*/  LDL.64 R10, [R10] ;  /* 0x000000000a0a7983 */ /* 0x001ee20000100a00 */
[----:B------:R-:W-:Y:S02]  /*0e40*/  IADD3 R13, P0, PT, R8, R9, RZ ;  /* 0x00000009080d7210 */ /* 0x000fe40007f1e0ff */
[----:B------:R-:W-:Y:S02]  /*0e50*/  IADD3 R14, PT, PT, R14, 0x2, RZ ;  /* 0x000000020e0e7810 */ /* 0x000fe40007ffe0ff */
[----:B------:R-:W-:Y:S01]  /*0e60*/  LEA.HI.X.SX32 R16, R9, R2, 0x1, P0 ;  /* 0x0000000209107211 */ /* 0x000fe200000f0eff */
[----:B-1----:R-:W-:Y:S01]  /*0e70*/  IMAD R9, R0, 0x2, R9 ;  /* 0x0000000200097824 */ /* 0x002fe200078e0209 */
[----:B--2---:R-:W-:-:S04]  /*0e80*/  LEA R12, P0, R13, UR4, 0x2 ;  /* 0x000000040d0c7c11 */ /* 0x004fc8000f8010ff */
[----:B------:R-:W-:Y:S02]  /*0e90*/  LEA.HI.X R13, R13, UR5, R16, 0x2, P0 ;  /* 0x000000050d0d7c11 */ /* 0x000fe400080f1410 */
[----:B------:R-:W-:-:S03]  /*0ea0*/  ISETP.GE.AND P0, PT, R9, R3, PT ;  /* 0x000000030900720c */ /* 0x000fc60003f06270 */
[----:B---3--:R0:W-:Y:S10]  /*0eb0*/  STG.E.64 desc[UR6][R12.64], R10 ;  /* 0x0000000a0c007986 */ /* 0x0081f4000c101b06 */
[----:B------:R-:W-:Y:S05]  /*0ec0*/  @!P0 BRA `(.L_x_51) ;  /* 0xfffffffc00d08947 */ /* 0x000fea000383ffff */
.L_x_50:
[----:B------:R-:W-:Y:S05]  /*0ed0*/  BSYNC.RECONVERGENT B0 ;  /* 0x0000000000007941 */ /* 0x000fea0003800200 */
.L_x_49:
[----:B------:R-:W-:Y:S05]  /*0ee0*/  @!P1 BRA `(.L_x_52) ;  /* 0xfffffff000889947 */ /* 0x000fea000383ffff */
[----:B------:R-:W-:Y:S05]  /*0ef0*/  EXIT ;  /* 0x000000000000794d */ /* 0x000fea0003800000 */
.L_x_37:
[----:B------:R-:W-:Y:S01]  /*0f00*/  HFMA2 R17, -RZ, RZ, 0, 9.5367431640625e-07 ;  /* 0x00000010ff117431 */ /* 0x000fe200000001ff */
[----:B------:R-:W-:Y:S01]  /*0f10*/  BSSY B0, `(.L_x_53) ;  /* 0x0000007000007945 */ /* 0x000fe20003800000 */
[----:B0-----:R-:W-:Y:S01]  /*0f20*/  IMAD.MOV.U32 R12, RZ, RZ, R9 ;  /* 0x000000ffff0c7224 */ /* 0x001fe200078e0009 */
[----:B------:R-:W-:Y:S01]  /*0f30*/  MOV R15, 0xffffffff ;  /* 0xffffffff000f7802 */ /* 0x000fe20000000f00 */
[----:B------:R-:W-:-:S07]  /*0f40*/  IMAD.MOV.U32 R18, RZ, RZ, 0x1f ;  /* 0x0000001fff127424 */ /* 0x000fce00078e00ff */
[----:B-1----:R-:W-:Y:S05]  /*0f50*/  WARPSYNC.COLLECTIVE R15, `(.L_x_54) ;  /* 0x000000000f087348 */ /* 0x002fea0003c00000 */
[----:B------:R0:W2:Y:S02]  /*0f60*/  SHFL.BFLY P3, R16, R12, R17, R18 ;  /* 0x0c0000110c107389 */ /* 0x0000a40000060012 */
[----:B012---:R-:W-:Y:S05]  /*0f70*/  ENDCOLLECTIVE ;  /* 0x000000000000791b */ /* 0x007fea0003800000 */
.L_x_54:
[----:B------:R-:W-:Y:S05]  /*0f80*/  BSYNC B0 ;  /* 0x0000000000007941 */ /* 0x000fea0003800000 */
.L_x_53:
[----:B------:R-:W-:Y:S02]  /*0f90*/  IMAD.MOV.U32 R12, RZ, RZ, R16 ;  /* 0x000000ffff0c7224 */ /* 0x000fe400078e0010 */
[----:B------:R-:W-:Y:S01]  /*0fa0*/  HFMA2 R17, -RZ, RZ, 0, 4.76837158203125e-07 ;  /* 0x00000008ff117431 */ /* 0x000fe200000001ff */
[----:B------:R-:W-:Y:S01]  /*0fb0*/  MOV R18, 0x1f ;  /* 0x0000001f00127802 */ /* 0x000fe20000000f00 */
[----:B------:R-:W-:Y:S01]  /*0fc0*/  IMAD.MOV.U32 R15, RZ, RZ, -0x1 ;  /* 0xffffffffff0f7424 */ /* 0x000fe200078e00ff */
[----:B------:R-:W-:-:S07]  /*0fd0*/  FMNMX R12, R12, R9, !PT ;  /* 0x000000090c0c7209 */ /* 0x000fce0007800000 */
[----:B------:R-:W-:Y:S05]  /*0fe0*/  WARPSYNC.COLLECTIVE R15, `(.L_x_55) ;  /* 0x000000000f087348 */ /* 0x000fea0003c00000 */
[----:B------:R0:W1:Y:S02]  /*0ff0*/  SHFL.BFLY P3, R16, R12, R17, R18 ;  /* 0x0c0000110c107389 */ /* 0x0000640000060012 */
[----:B01----:R-:W-:Y:S05]  /*1000*/  ENDCOLLECTIVE ;  /* 0x000000000000791b */ /* 0x003fea0003800000 */
.L_x_55:
[----:B------:R-:W-:Y:S01]  /*1010*/  IMAD.MOV.U32 R17, RZ, RZ, 0x4 ;  /* 0x00000004ff117424 */ /* 0x000fe200078e00ff */
[----:B------:R-:W-:-:S04]  /*1020*/  MOV R11, R16 ;  /* 0x00000010000b7202 */ /* 0x000fc80000000f00 */
[----:B------:R-:W-:-:S04]  /*1030*/  FMNMX R11, R12, R11, !PT ;  /* 0x0000000b0c0b7209 */ /* 0x000fc80007800000 */
[----:B------:R-:W-:-:S07]  /*1040*/  MOV R12, R11 ;  /* 0x0000000b000c7202 */ /* 0x000fce0000000f00 */
[----:B------:R-:W-:Y:S05]  /*1050*/  WARPSYNC.COLLECTIVE R15, `(.L_x_56) ;  /* 0x000000000f087348 */ /* 0x000fea0003c00000 */
[----:B------:R0:W1:Y:S02]  /*1060*/  SHFL.BFLY P3, R16, R12, R17, R18 ;  /* 0x0c0000110c107389 */ /* 0x0000640000060012 */
[----:B01----:R-:W-:Y:S05]  /*1070*/  ENDCOLLECTIVE ;  /* 0x000000000000791b */ /* 0x003fea0003800000 */
.L_x_56:
[----:B------:R-:W-:Y:S01]  /*1080*/  IMAD.MOV.U32 R17, RZ, RZ, 0x2 ;  /* 0x00000002ff117424 */ /* 0x000fe200078e00ff */
[----:B------:R-:W-:-:S04]  /*1090*/  MOV R14, R16 ;  /* 0x00000010000e7202 */ /* 0x000fc80000000f00 */
[----:B------:R-:W-:-:S04]  /*10a0*/  FMNMX R14, R11, R14, !PT ;  /* 0x0000000e0b0e7209 */ /* 0x000fc80007800000 */
[----:B------:R-:W-:-:S07]  /*10b0*/  MOV R12, R14 ;  /* 0x0000000e000c7202 */ /* 0x000fce0000000f00 */
[----:B------:R-:W-:Y:S05]  /*10c0*/  WARPSYNC.COLLECTIVE R15, `(.L_x_57) ;  /* 0x000000000f087348 */ /* 0x000fea0003c00000 */
[----:B------:R0:W1:Y:S02]  /*10d0*/  SHFL.BFLY P3, R16, R12, R17, R18 ;  /* 0x0c0000110c107389 */ /* 0x0000640000060012 */
[----:B01----:R-:W-:Y:S05]  /*10e0*/  ENDCOLLECTIVE ;  /* 0x000000000000791b */ /* 0x003fea0003800000 */
.L_x_57:
[----:B------:R-:W-:Y:S01]  /*10f0*/  IMAD.MOV.U32 R17, RZ, RZ, 0x1 ;  /* 0x00000001ff117424 */ /* 0x000fe200078e00ff */
[----:B------:R-:W-:-:S04]  /*1100*/  MOV R13, R16 ;  /* 0x00000010000d7202 */ /* 0x000fc80000000f00 */
[----:B------:R-:W-:-:S04]  /*1110*/  FMNMX R13, R14, R13, !PT ;  /* 0x0000000d0e0d7209 */ /* 0x000fc80007800000 */
[----:B------:R-:W-:-:S07]  /*1120*/  MOV R12, R13 ;  /* 0x0000000d000c7202 */ /* 0x000fce0000000f00 */
[----:B------:R-:W-:Y:S05]  /*1130*/  WARPSYNC.COLLECTIVE R15, `(.L_x_58) ;  /* 0x000000000f087348 */ /* 0x000fea0003c00000 */
[----:B------:R0:W1:Y:S02]  /*1140*/  SHFL.BFLY P3, R16, R12, R17, R18 ;  /* 0x0c0000110c107389 */ /* 0x0000640000060012 */
[----:B01----:R-:W-:Y:S05]  /*1150*/  ENDCOLLECTIVE ;  /* 0x000000000000791b */ /* 0x003fea0003800000 */
.L_x_58:
[----:B------:R-:W-:Y:S05]  /*1160*/  BRA `(.L_x_59) ;  /* 0xfffffff0007c7947 */ /* 0x000fea000383ffff */
.L_x_43:
[----:B------:R-:W-:Y:S01]  /*1170*/  HFMA2 R17, -RZ, RZ, 0, 9.5367431640625e-07 ;  /* 0x00000010ff117431 */ /* 0x000fe200000001ff */
[----:B------:R-:W-:Y:S01]  /*1180*/  BSSY B0, `(.L_x_60) ;  /* 0x0000007000007945 */ /* 0x000fe20003800000 */
[----:B--2---:R-:W-:Y:S01]  /*1190*/  MOV R12, R13 ;  /* 0x0000000d000c7202 */ /* 0x004fe20000000f00 */
[----:B------:R-:W-:Y:S01]  /*11a0*/  IMAD.MOV.U32 R18, RZ, RZ, 0x1f ;  /* 0x0000001fff127424 */ /* 0x000fe200078e00ff */
[----:B------:R-:W-:-:S07]  /*11b0*/  MOV R15, 0xffffffff ;  /* 0xffffffff000f7802 */ /* 0x000fce0000000f00 */
[----:B01-3--:R-:W-:Y:S05]  /*11c0*/  WARPSYNC.COLLECTIVE R15, `(.L_x_61) ;  /* 0x000000000f087348 */ /* 0x00bfea0003c00000 */
[----:B------:R2:W4:Y:S02]  /*11d0*/  SHFL.BFLY P3, R16, R12, R17, R18 ;  /* 0x0c0000110c107389 */ /* 0x0005240000060012 */
[----:B01234-:R-:W-:Y:S05]  /*11e0*/  ENDCOLLECTIVE ;  /* 0x000000000000791b */ /* 0x01ffea0003800000 */
.L_x_61:
[----:B------:R-:W-:Y:S05]  /*11f0*/  BSYNC B0 ;  /* 0x0000000000007941 */ /* 0x000fea0003800000 */
.L_x_60:
[----:B------:R-:W-:Y:S01]  /*1200*/  MOV R12, R16 ;  /* 0x00000010000c7202 */ /* 0x000fe20000000f00 */
[----:B------:R-:W-:Y:S02]  /*1210*/  HFMA2 R18, -RZ, RZ, 0, 1.847743988037109375e-06 ;  /* 0x0000001fff127431 */ /* 0x000fe400000001ff */
[----:B------:R-:W-:Y:S01]  /*1220*/  IMAD.MOV.U32 R17, RZ, RZ, 0x8 ;  /* 0x00000008ff117424 */ /* 0x000fe200078e00ff */
[----:B------:R-:W-:Y:S01]  /*1230*/  MOV R15, 0xffffffff ;  /* 0xffffffff000f7802 */ /* 0x000fe20000000f00 */
[----:B------:R-:W-:-:S07]  /*1240*/  FADD R12, R12, R13 ;  /* 0x0000000d0c0c7221 */ /* 0x000fce0000000000 */
[----:B------:R-:W-:Y:S05]  /*1250*/  WARPSYNC.COLLECTIVE R15, `(.L_x_62) ;  /* 0x000000000f087348 */ /* 0x000fea0003c00000 */
[----:B------:R0:W1:Y:S02]  /*1260*/  SHFL.BFLY P3, R16, R12, R17, R18 ;  /* 0x0c0000110c107389 */ /* 0x0000640000060012 */
[----:B01----:R-:W-:Y:S05]  /*1270*/  ENDCOLLECTIVE ;  /* 0x000000000000791b */ /* 0x003fea0003800000 */
.L_x_62:
[----:B------:R-:W-:Y:S02]  /*1280*/  HFMA2 R17, -RZ, RZ, 0, 2.384185791015625e-07 ;  /* 0x00000004ff117431 */ /* 0x000fe400000001ff */
[----:B------:R-:W-:-:S04]  /*1290*/  IMAD.MOV.U32 R9, RZ, RZ, R16 ;  /* 0x000000ffff097224 */ /* 0x000fc800078e0010 */
[----:B------:R-:W-:-:S05]  /*12a0*/  FADD R9, R12, R9 ;  /* 0x000000090c097221 */ /* 0x000fca0000000000 */
[----:B------:R-:W-:-:S07]  /*12b0*/  MOV R12, R9 ;  /* 0x00000009000c7202 */ /* 0x000fce0000000f00 */
[----:B------:R-:W-:Y:S05]  /*12c0*/  WARPSYNC.COLLECTIVE R15, `(.L_x_63) ;  /* 0x000000000f087348 */ /* 0x000fea0003c00000 */
[----:B------:R0:W1:Y:S02]  /*12d0*/  SHFL.BFLY P3, R16, R12, R17, R18 ;  /* 0x0c0000110c107389 */ /* 0x0000640000060012 */
[----:B01----:R-:W-:Y:S05]  /*12e0*/  ENDCOLLECTIVE ;  /* 0x000000000000791b */ /* 0x003fea0003800000 */
.L_x_63:
[----:B------:R-:W-:Y:S02]  /*12f0*/  HFMA2 R17, -RZ, RZ, 0, 1.1920928955078125e-07 ;  /* 0x00000002ff117431 */ /* 0x000fe400000001ff */
[----:B------:R-:W-:-:S04]  /*1300*/  IMAD.MOV.U32 R14, RZ, RZ, R16 ;  /* 0x000000ffff0e7224 */ /* 0x000fc800078e0010 */
[----:B------:R-:W-:-:S05]  /*1310*/  FADD R14, R9, R14 ;  /* 0x0000000e090e7221 */ /* 0x000fca0000000000 */
[----:B------:R-:W-:-:S07]  /*1320*/  MOV R12, R14 ;  /* 0x0000000e000c7202 */ /* 0x000fce0000000f00 */
[----:B------:R-:W-:Y:S05]  /*1330*/  WARPSYNC.COLLECTIVE R15, `(.L_x_64) ;  /* 0x000000000f087348 */ /* 0x000fea0003c00000 */
[----:B------:R0:W1:Y:S02]  /*1340*/  SHFL.BFLY P3, R16, R12, R17, R18 ;  /* 0x0c0000110c107389 */ /* 0x0000640000060012 */
[----:B01----:R-:W-:Y:S05]  /*1350*/  ENDCOLLECTIVE ;  /* 0x000000000000791b */ /* 0x003fea0003800000 */
.L_x_64:
[----:B------:R-:W-:Y:S02]  /*1360*/  HFMA2 R17, -RZ, RZ, 0, 5.9604644775390625e-08 ;  /* 0x00000001ff117431 */ /* 0x000fe400000001ff */
[----:B------:R-:W-:-:S04]  /*1370*/  IMAD.MOV.U32 R11, RZ, RZ, R16 ;  /* 0x000000ffff0b7224 */ /* 0x000fc800078e0010 */
[----:B------:R-:W-:-:S05]  /*1380*/  FADD R11, R14, R11 ;  /* 0x0000000b0e0b7221 */ /* 0x000fca0000000000 */
[----:B------:R-:W-:-:S07]  /*1390*/  MOV R12, R11 ;  /* 0x0000000b000c7202 */ /* 0x000fce0000000f00 */
[----:B------:R-:W-:Y:S05]  /*13a0*/  WARPSYNC.COLLECTIVE R15, `(.L_x_65) ;  /* 0x000000000f087348 */ /* 0x000fea0003c00000 */
[----:B------:R0:W1:Y:S02]  /*13b0*/  SHFL.BFLY P3, R16, R12, R17, R18 ;  /* 0x0c0000110c107389 */ /* 0x0000640000060012 */
[----:B01----:R-:W-:Y:S05]  /*13c0*/  ENDCOLLECTIVE ;  /* 0x000000000000791b */ /* 0x003fea0003800000 */
.L_x_65:
[----:B------:R-:W-:Y:S05]  /*13d0*/  BRA `(.L_x_66) ;  /* 0xfffffff4007c7947 */ /* 0x000fea000383ffff */
.L_x_67:
        /* <DEDUP_REMOVED lines=10> */
.L_x_1055:


//--------------------- .text._Z17warp_softmax_vec2ILi32ELi30EEvPfS0_ii --------------------------
	.section	.text._Z17warp_softmax_vec2ILi32ELi30EEvPfS0_ii,"ax",@progbits
	.align	128
        .global         _Z17warp_softmax_vec2ILi32ELi30EEvPfS0_ii
        .type           _Z17warp_softmax_vec2ILi32ELi30EEvPfS0_ii,@function
        .size           _Z17warp_softmax_vec2ILi32ELi30EEvPfS0_ii,(.L_x_1056 - _Z17warp_softmax_vec2ILi32ELi30EEvPfS0_ii)
        .other          _Z17warp_softmax_vec2ILi32ELi30EEvPfS0_ii,@"STO_CUDA_ENTRY STV_DEFAULT"
_Z17warp_softmax_vec2ILi32ELi30EEvPfS0_ii:
.text._Z17warp_softmax_vec2ILi32ELi30EEvPfS0_ii:
        /* <DEDUP_REMOVED lines=17> */
.L_x_86:
[----:B0-----:R-:W0:Y:S01]  /*0110*/  LDC.64 R2, c[0x0][0x390] ;  /* 0x0000e400ff027b82 */ /* 0x001e220000000a00 */
[----:B------:R-:W-:Y:S01]  /*0120*/  BSSY.RECONVERGENT B0, `(.L_x_68) ;  /* 0x0000018000007945 */ /* 0x000fe20003800200 */
[----:B------:R-:W-:Y:S02]  /*0130*/  HFMA2 R14, -RZ, RZ, 0, 0 ;  /* 0x00000000ff0e7431 */ /* 0x000fe400000001ff */
[----:B--2---:R-:W-:Y:S01]  /*0140*/  IMAD.MOV.U32 R6, RZ, RZ, -0x800001 ;  /* 0xff7fffffff067424 */ /* 0x004fe200078e00ff */
[-C--:B0-----:R-:W-:Y:S01]  /*0150*/  ISETP.GE.AND P0, PT, R10, R3.reuse, PT ;  /* 0x000000030a00720c */ /* 0x081fe20003f06270 */
[----:B------:R-:W-:Y:S02]  /*0160*/  IMAD R12, R8, R3, RZ ;  /* 0x00000003080c7224 */ /* 0x000fe400078e02ff */
[----:B------:R-:W-:-:S05]  /*0170*/  IMAD.IADD R8, R11, 0x1, R8 ;  /* 0x000000010b087824 */ /* 0x000fca00078e0208 */
[----:B------:R-:W-:Y:S02]  /*0180*/  ISETP.GE.AND P1, PT, R8, R2, PT ;  /* 0x000000020800720c */ /* 0x000fe40003f26270 */
[----:B------:R-:W-:-:S03]  /*0190*/  SHF.R.S32.HI R2, RZ, 0x1f, R12 ;  /* 0x0000001fff027819 */ /* 0x000fc6000001140c */
[----:B---34-:R-:W-:Y:S08]  /*01a0*/  @P0 BRA `(.L_x_69) ;  /* 0x00000000003c0947 */ /* 0x018ff00003800000 */
[----:B------:R-:W-:Y:S01]  /*01b0*/  MOV R6, 0xff7fffff ;  /* 0xff7fffff00067802 */ /* 0x000fe20000000f00 */
[----:B------:R-:W-:Y:S01]  /*01c0*/  IMAD.MOV.U32 R14, RZ, RZ, RZ ;  /* 0x000000ffff0e7224 */ /* 0x000fe200078e00ff */
[----:B------:R-:W-:-:S07]  /*01d0*/  MOV R7, R10 ;  /* 0x0000000a00077202 */ /* 0x000fce0000000f00 */
.L_x_70:
        /* <DEDUP_REMOVED lines=12> */
.L_x_69:
[----:B------:R-:W-:Y:S05]  /*02a0*/  BSYNC.RECONVERGENT B0 ;  /* 0x0000000000007941 */ /* 0x000fea0003800200 */
.L_x_68:
        /* <DEDUP_REMOVED lines=11> */
.L_x_93:
[----:B------:R-:W-:Y:S01]  /*0360*/  ISETP.NE.AND P2, PT, R14, RZ, PT ;  /* 0x000000ff0e00720c */ /* 0x000fe20003f45270 */
[----:B------:R-:W-:Y:S01]  /*0370*/  BSSY.RECONVERGENT B0, `(.L_x_72) ;  /* 0x0000055000007945 */ /* 0x000fe20003800200 */
[----:B------:R-:W-:Y:S01]  /*0380*/  HFMA2 R19, -RZ, RZ, 0, 0 ;  /* 0x00000000ff137431 */ /* 0x000fe200000001ff */
[----:B--2---:R-:W-:-:S10]  /*0390*/  FMNMX R13, R16, R13, !PT ;  /* 0x0000000d100d7209 */ /* 0x004fd40007800000 */
[----:B------:R-:W-:Y:S05]  /*03a0*/  @!P2 BRA `(.L_x_73) ;  /* 0x000000040044a947 */ /* 0x000fea0003800000 */
[C---:B------:R-:W-:Y:S01]  /*03b0*/  ISETP.GE.U32.AND P3, PT, R14.reuse, 0x4, PT ;  /* 0x000000040e00780c */ /* 0x040fe20003f66070 */
[----:B------:R-:W-:Y:S01]  /*03c0*/  BSSY.RECONVERGENT B1, `(.L_x_74) ;  /* 0x000002e000017945 */ /* 0x000fe20003800200 */
[----:B------:R-:W-:Y:S01]  /*03d0*/  LOP3.LUT R21, R14, 0x3, RZ, 0xc0, !PT ;  /* 0x000000030e157812 */ /* 0x000fe200078ec0ff */
[----:B------:R-:W-:Y:S01]  /*03e0*/  IMAD.MOV.U32 R19, RZ, RZ, RZ ;  /* 0x000000ffff137224 */ /* 0x000fe200078e00ff */
[----:B0-----:R-:W-:Y:S02]  /*03f0*/  MOV R16, RZ ;  /* 0x000000ff00107202 */ /* 0x001fe40000000f00 */
[----:B------:R-:W-:-:S07]  /*0400*/  ISETP.NE.AND P2, PT, R21, RZ, PT ;  /* 0x000000ff1500720c */ /* 0x000fce0003f45270 */
[----:B------:R-:W-:Y:S06]  /*0410*/  @!P3 BRA `(.L_x_75) ;  /* 0x0000000000a0b947 */ /* 0x000fec0003800000 */
[----:B------:R-:W-:Y:S01]  /*0420*/  LOP3.LUT R16, R14, 0xfffffffc, RZ, 0xc0, !PT ;  /* 0xfffffffc0e107812 */ /* 0x000fe200078ec0ff */
[----:B------:R-:W-:Y:S01]  /*0430*/  IMAD.MOV.U32 R19, RZ, RZ, RZ ;  /* 0x000000ffff137224 */ /* 0x000fe200078e00ff */
[----:B------:R-:W-:-:S03]  /*0440*/  MOV R17, R9 ;  /* 0x0000000900117202 */ /* 0x000fc60000000f00 */
[----:B------:R-:W-:-:S07]  /*0450*/  IMAD.MOV R15, RZ, RZ, -R16 ;  /* 0x000000ffff0f7224 */ /* 0x000fce00078e0a10 */
.L_x_76:
[----:B------:R-:W2:Y:S04]  /*0460*/  LDL.64 R4, [R17+-0x8] ;  /* 0xfffff80011047983 */ /* 0x000ea80000100a00 */
[----:B------:R-:W3:Y:S01]  /*0470*/  LDL.64 R6, [R17] ;  /* 0x0000000011067983 */ /* 0x000ee20000100a00 */
[----:B------:R-:W-:Y:S01]  /*0480*/  IADD3 R15, PT, PT, R15, 0x4, RZ ;  /* 0x000000040f0f7810 */ /* 0x000fe20007ffe0ff */
[C---:B--2---:R-:W-:Y:S01]  /*0490*/  FADD R4, -R13.reuse, R4 ;  /* 0x000000040d047221 */ /* 0x044fe20000000100 */
[----:B------:R-:W-:-:S03]  /*04a0*/  FADD R5, -R13, R5 ;  /* 0x000000050d057221 */ /* 0x000fc60000000100 */
[----:B------:R-:W-:Y:S01]  /*04b0*/  FMUL R18, R4, 1.4426950216293334961 ;  /* 0x3fb8aa3b04127820 */ /* 0x000fe20000400000 */
[----:B---3--:R-:W-:Y:S01]  /*04c0*/  FADD R6, -R13, R6 ;  /* 0x000000060d067221 */ /* 0x008fe20000000100 */
[----:B------:R-:W-:Y:S01]  /*04d0*/  FMUL R20, R5, 1.4426950216293334961 ;  /* 0x3fb8aa3b05147820 */ /* 0x000fe20000400000 */
[----:B------:R-:W-:Y:S02]  /*04e0*/  FADD R7, -R13, R7 ;  /* 0x000000070d077221 */ /* 0x000fe40000000100 */
[----:B------:R-:W-:Y:S01]  /*04f0*/  FSETP.GEU.AND P3, PT, R18, -126, PT ;  /* 0xc2fc00001200780b */ /* 0x000fe20003f6e000 */
[----:B------:R-:W-:Y:S01]  /*0500*/  FMUL R22, R6, 1.4426950216293334961 ;  /* 0x3fb8aa3b06167820 */ /* 0x000fe20000400000 */
[----:B------:R-:W-:Y:S01]  /*0510*/  FSETP.GEU.AND P4, PT, R20, -126, PT ;  /* 0xc2fc00001400780b */ /* 0x000fe20003f8e000 */
[----:B------:R-:W-:-:S03]  /*0520*/  FMUL R23, R7, 1.4426950216293334961 ;  /* 0x3fb8aa3b07177820 */ /* 0x000fc60000400000 */
[----:B------:R-:W-:Y:S02]  /*0530*/  FSETP.GEU.AND P5, PT, R22, -126, PT ;  /* 0xc2fc00001600780b */ /* 0x000fe40003fae000 */
[----:B------:R-:W-:-:S05]  /*0540*/  FSETP.GEU.AND P6, PT, R23, -126, PT ;  /* 0xc2fc00001700780b */ /* 0x000fca0003fce000 */
[----:B------:R-:W-:Y:S02]  /*0550*/  @!P3 FMUL R18, R18, 0.5 ;  /* 0x3f0000001212b820 */ /* 0x000fe40000400000 */
[----:B------:R-:W-:Y:S02]  /*0560*/  @!P4 FMUL R20, R20, 0.5 ;  /* 0x3f0000001414c820 */ /* 0x000fe40000400000 */
[----:B------:R-:W0:Y:S02]  /*0570*/  MUFU.EX2 R4, R18 ;  /* 0x0000001200047308 */ /* 0x000e240000000800 */
[----:B------:R-:W-:Y:S02]  /*0580*/  @!P5 FMUL R22, R22, 0.5 ;  /* 0x3f0000001616d820 */ /* 0x000fe40000400000 */
[----:B------:R-:W-:-:S04]  /*0590*/  @!P6 FMUL R23, R23, 0.5 ;  /* 0x3f0000001717e820 */ /* 0x000fc80000400000 */
        /* <DEDUP_REMOVED lines=8> */
[----:B------:R-:W-:Y:S01]  /*0620*/  STL.64 [R17+-0x8], R4 ;  /* 0xfffff80411007387 */ /* 0x000fe20000100a00 */
[----:B---3--:R-:W-:-:S04]  /*0630*/  @!P5 FMUL R6, R6, R6 ;  /* 0x000000060606d220 */ /* 0x008fc80000400000 */
[----:B------:R-:W-:Y:S01]  /*0640*/  FADD R18, R19, R6 ;  /* 0x0000000613127221 */ /* 0x000fe20000000000 */
[----:B0-----:R-:W-:-:S04]  /*0650*/  @!P6 FMUL R7, R7, R7 ;  /* 0x000000070707e220 */ /* 0x001fc80000400000 */
[----:B------:R-:W-:Y:S01]  /*0660*/  FADD R19, R18, R7 ;  /* 0x0000000712137221 */ /* 0x000fe20000000000 */
[----:B------:R0:W-:Y:S02]  /*0670*/  STL.64 [R17], R6 ;  /* 0x0000000611007387 */ /* 0x0001e40000100a00 */
[----:B0-----:R-:W-:Y:S01]  /*0680*/  VIADD R17, R17, 0x10 ;  /* 0x0000001011117836 */ /* 0x001fe20000000000 */
[----:B------:R-:W-:Y:S06]  /*0690*/  @P3 BRA `(.L_x_76) ;  /* 0xfffffffc00703947 */ /* 0x000fec000383ffff */
.L_x_75:
[----:B------:R-:W-:Y:S05]  /*06a0*/  BSYNC.RECONVERGENT B1 ;  /* 0x0000000000017941 */ /* 0x000fea0003800200 */
.L_x_74:
        /* <DEDUP_REMOVED lines=18> */
[----:B--2---:R-:W0:Y:S02]  /*07d0*/  MUFU.EX2 R5, R4 ;  /* 0x0000000400057308 */ /* 0x004e240000000800 */
[----:B0-----:R-:W-:Y:S01]  /*07e0*/  @!P2 FMUL R5, R5, R5 ;  /* 0x000000050505a220 */ /* 0x001fe20000400000 */
        /* <DEDUP_REMOVED lines=9> */
[----:B---3--:R-:W0:Y:S02]  /*0880*/  MUFU.EX2 R5, R4 ;  /* 0x0000000400057308 */ /* 0x008e240000000800 */
[----:B0-----:R-:W-:-:S04]  /*0890*/  @!P2 FMUL R5, R5, R5 ;  /* 0x000000050505a220 */ /* 0x001fc80000400000 */
[----:B------:R-:W-:Y:S01]  /*08a0*/  FADD R19, R19, R5 ;  /* 0x0000000513137221 */ /* 0x000fe20000000000 */
[----:B------:R4:W-:Y:S06]  /*08b0*/  STL [R16+0x8], R5 ;  /* 0x0000080510007387 */ /* 0x0009ec0000100800 */
.L_x_73:
[----:B------:R-:W-:Y:S05]  /*08c0*/  BSYNC.RECONVERGENT B0 ;  /* 0x0000000000007941 */ /* 0x000fea0003800200 */
.L_x_72:
[----:B------:R-:W-:Y:S01]  /*08d0*/  UMOV UR4, 0xffffffff ;  /* 0xffffffff00047882 */ /* 0x000fe20000000000 */
[----:B------:R-:W-:Y:S02]  /*08e0*/  ISETP.NE.AND P2, PT, R14, RZ, PT ;  /* 0x000000ff0e00720c */ /* 0x000fe40003f45270 */
[----:B------:R-:W-:Y:S11]  /*08f0*/  BRA.DIV UR4, `(.L_x_77) ;  /* 0x0000000a04007947 */ /* 0x000ff6000b800000 */
[----:B------:R-:W5:Y:S02]  /*0900*/  SHFL.BFLY PT, R4, R19, 0x10, 0x1f ;  /* 0x0e001f0013047f89 */ /* 0x000f6400000e0000 */
[----:B-----5:R-:W-:-:S05]  /*0910*/  FADD R4, R4, R19 ;  /* 0x0000001304047221 */ /* 0x020fca0000000000 */
[----:B--234-:R-:W2:Y:S02]  /*0920*/  SHFL.BFLY PT, R5, R4, 0x8, 0x1f ;  /* 0x0d001f0004057f89 */ /* 0x01cea400000e0000 */
[----:B--2---:R-:W-:-:S05]  /*0930*/  FADD R5, R4, R5 ;  /* 0x0000000504057221 */ /* 0x004fca0000000000 */
[----:B------:R-:W2:Y:S02]  /*0940*/  SHFL.BFLY PT, R6, R5, 0x4, 0x1f ;  /* 0x0c801f0005067f89 */ /* 0x000ea400000e0000 */
[----:B--2---:R-:W-:-:S05]  /*0950*/  FADD R6, R5, R6 ;  /* 0x0000000605067221 */ /* 0x004fca0000000000 */
[----:B------:R-:W2:Y:S02]  /*0960*/  SHFL.BFLY PT, R7, R6, 0x2, 0x1f ;  /* 0x0c401f0006077f89 */ /* 0x000ea400000e0000 */
[----:B--2---:R-:W-:-:S05]  /*0970*/  FADD R7, R6, R7 ;  /* 0x0000000706077221 */ /* 0x004fca0000000000 */
[----:B0-----:R0:W2:Y:S02]  /*0980*/  SHFL.BFLY PT, R16, R7, 0x1, 0x1f ;  /* 0x0c201f0007107f89 */ /* 0x0010a400000e0000 */
.L_x_100:
        /* <DEDUP_REMOVED lines=10> */
[----:B------:R-:W-:Y:S02]  /*0a30*/  FSETP.GEU.AND P4, PT, |R13|, 1.175494350822287508e-38, PT ;  /* 0x008000000d00780b */ /* 0x000fe40003f8e200 */
[----:B------:R-:W-:Y:S01]  /*0a40*/  LOP3.LUT R18, R14, 0xfffffffc, RZ, 0xc0, !PT ;  /* 0xfffffffc0e127812 */ /* 0x000fe200078ec0ff */
[----:B------:R-:W-:Y:S01]  /*0a50*/  HFMA2 R14, -RZ, RZ, 0, 0 ;  /* 0x00000000ff0e7431 */ /* 0x000fe200000001ff */
[CC--:B------:R-:W-:Y:S02]  /*0a60*/  FSEL R15, R4.reuse, R13.reuse, !P4 ;  /* 0x0000000d040f7208 */ /* 0x0c0fe40006000000 */
[CC--:B------:R-:W-:Y:S02]  /*0a70*/  FSEL R16, R4.reuse, R13.reuse, !P4 ;  /* 0x0000000d04107208 */ /* 0x0c0fe40006000000 */
[CC--:B------:R-:W-:Y:S02]  /*0a80*/  FSEL R5, R4.reuse, R13.reuse, !P4 ;  /* 0x0000000d04057208 */ /* 0x0c0fe40006000000 */
[----:B------:R-:W-:Y:S01]  /*0a90*/  FSEL R4, R4, R13, !P4 ;  /* 0x0000000d04047208 */ /* 0x000fe20006000000 */
[----:B------:R-:W2:Y:S08]  /*0aa0*/  MUFU.RCP R15, R15 ;  /* 0x0000000f000f7308 */ /* 0x000eb00000001000 */
[----:B------:R-:W3:Y:S08]  /*0ab0*/  MUFU.RCP R16, R16 ;  /* 0x0000001000107308 */ /* 0x000ef00000001000 */
[----:B------:R4:W0:Y:S08]  /*0ac0*/  MUFU.RCP R21, R5 ;  /* 0x0000000500157308 */ /* 0x0008300000001000 */
[----:B--2---:R4:W0:Y:S02]  /*0ad0*/  MUFU.RCP R20, R4 ;  /* 0x0000000400147308 */ /* 0x0048240000001000 */
.L_x_82:
[----:B--2---:R-:W-:-:S05]  /*0ae0*/  IMAD R17, R14, 0x4, R1 ;  /* 0x000000040e117824 */ /* 0x004fca00078e0201 */
[----:B0-----:R-:W2:Y:S04]  /*0af0*/  LDL.64 R6, [R17] ;  /* 0x0000000011067983 */ /* 0x001ea80000100a00 */
[----:B----4-:R-:W4:Y:S01]  /*0b00*/  LDL.64 R4, [R17+0x8] ;  /* 0x0000080011047983 */ /* 0x010f220000100a00 */
[----:B------:R-:W-:-:S04]  /*0b10*/  IADD3 R14, PT, PT, R14, 0x4, RZ ;  /* 0x000000040e0e7810 */ /* 0x000fc80007ffe0ff */
[----:B------:R-:W-:Y:S01]  /*0b20*/  ISETP.NE.AND P2, PT, R14, R18, PT ;  /* 0x000000120e00720c */ /* 0x000fe20003f45270 */
[----:B--2---:R-:W-:Y:S01]  /*0b30*/  @!P4 FMUL R6, R6, 16777216 ;  /* 0x4b8000000606c820 */ /* 0x004fe20000400000 */
[----:B------:R-:W-:Y:S01]  /*0b40*/  @!P4 FMUL R7, R7, 16777216 ;  /* 0x4b8000000707c820 */ /* 0x000fe20000400000 */
[----:B----4-:R-:W-:Y:S01]  /*0b50*/  @!P4 FMUL R4, R4, 16777216 ;  /* 0x4b8000000404c820 */ /* 0x010fe20000400000 */
[----:B------:R-:W-:Y:S01]  /*0b60*/  @!P4 FMUL R5, R5, 16777216 ;  /* 0x4b8000000505c820 */ /* 0x000fe20000400000 */
[----:B------:R-:W-:Y:S01]  /*0b70*/  FMUL R6, R15, R6 ;  /* 0x000000060f067220 */ /* 0x000fe20000400000 */
[----:B---3--:R-:W-:Y:S01]  /*0b80*/  FMUL R7, R16, R7 ;  /* 0x0000000710077220 */ /* 0x008fe20000400000 */
[----:B------:R-:W-:Y:S01]  /*0b90*/  FMUL R4, R21, R4 ;  /* 0x0000000415047220 */ /* 0x000fe20000400000 */
[----:B------:R-:W-:-:S03]  /*0ba0*/  FMUL R5, R20, R5 ;  /* 0x0000000514057220 */ /* 0x000fc60000400000 */
[----:B------:R2:W-:Y:S04]  /*0bb0*/  STL.64 [R17], R6 ;  /* 0x0000000611007387 */ /* 0x0005e80000100a00 */
[----:B------:R2:W-:Y:S01]  /*0bc0*/  STL.64 [R17+0x8], R4 ;  /* 0x0000080411007387 */ /* 0x0005e20000100a00 */
[----:B------:R-:W-:Y:S05]  /*0bd0*/  @P2 BRA `(.L_x_82) ;  /* 0xfffffffc00c02947 */ /* 0x000fea000383ffff */
.L_x_81:
[----:B------:R-:W-:Y:S05]  /*0be0*/  BSYNC.RECONVERGENT B1 ;  /* 0x0000000000017941 */ /* 0x000fea0003800200 */
.L_x_80:
[----:B------:R-:W-:Y:S05]  /*0bf0*/  @!P3 BRA `(.L_x_79) ;  /* 0x000000000050b947 */ /* 0x000fea0003800000 */
[----:B------:R-:W-:-:S05]  /*0c00*/  IMAD R18, R18, 0x4, R1 ;  /* 0x0000000412127824 */ /* 0x000fca00078e0201 */
[----:B--2---:R-:W2:Y:S01]  /*0c10*/  LDL R4, [R18] ;  /* 0x0000000012047983 */ /* 0x004ea20000100800 */
[----:B------:R-:W-:Y:S02]  /*0c20*/  FSETP.GEU.AND P3, PT, |R13|, 1.175494350822287508e-38, PT ;  /* 0x008000000d00780b */ /* 0x000fe40003f6e200 */
[----:B------:R-:W-:-:S11]  /*0c30*/  ISETP.NE.AND P2, PT, R19, 0x1, PT ;  /* 0x000000011300780c */ /* 0x000fd60003f45270 */
[----:B------:R-:W-:-:S06]  /*0c40*/  @!P3 FMUL R13, R13, 16777216 ;  /* 0x4b8000000d0db820 */ /* 0x000fcc0000400000 */
[----:B------:R-:W3:Y:S01]  /*0c50*/  MUFU.RCP R13, R13 ;  /* 0x0000000d000d7308 */ /* 0x000ee20000001000 */
[----:B--2---:R-:W-:-:S04]  /*0c60*/  @!P3 FMUL R4, R4, 16777216 ;  /* 0x4b8000000404b820 */ /* 0x004fc80000400000 */
[----:B---3--:R-:W-:-:S05]  /*0c70*/  FMUL R5, R13, R4 ;  /* 0x000000040d057220 */ /* 0x008fca0000400000 */
        /* <DEDUP_REMOVED lines=12> */
.L_x_79:
[----:B------:R-:W-:Y:S05]  /*0d40*/  BSYNC.RECONVERGENT B0 ;  /* 0x0000000000007941 */ /* 0x000fea0003800200 */
.L_x_78:
[----:B------:R-:W-:Y:S04]  /*0d50*/  BSSY.RECONVERGENT B0, `(.L_x_83) ;  /* 0x0000010000007945 */ /* 0x000fe80003800200 */
[----:B------:R-:W-:Y:S05]  /*0d60*/  @P0 BRA `(.L_x_84) ;  /* 0x0000000000380947 */ /* 0x000fea0003800000 */
[----:B------:R-:W-:Y:S01]  /*0d70*/  MOV R14, RZ ;  /* 0x000000ff000e7202 */ /* 0x000fe20000000f00 */
[----:B--2---:R-:W-:-:S07]  /*0d80*/  IMAD.MOV.U32 R13, RZ, RZ, R10 ;  /* 0x000000ffff0d7224 */ /* 0x004fce00078e000a */
.L_x_85:
[----:B0-----:R-:W-:Y:S01]  /*0d90*/  LEA R4, R14, R1, 0x2 ;  /* 0x000000010e047211 */ /* 0x001fe200078e10ff */
[----:B------:R-:W2:Y:S05]  /*0da0*/  LDCU.64 UR4, c[0x0][0x388] ;  /* 0x00007100ff0477ac */ /* 0x000eaa0008000a00 */
[----:B---34-:R-:W3:Y:S01]  /*0db0*/  LDL.64 R4, [R4] ;  /* 0x0000000004047983 */ /* 0x018ee20000100a00 */
[----:B0-----:R-:W-:Y:S02]  /*0dc0*/  IADD3 R7, P0, PT, R12, R13, RZ ;  /* 0x0000000d0c077210 */ /* 0x001fe40007f1e0ff */
        /* <DEDUP_REMOVED lines=8> */
.L_x_84:
[----:B------:R-:W-:Y:S05]  /*0e50*/  BSYNC.RECONVERGENT B0 ;  /* 0x0000000000007941 */ /* 0x000fea0003800200 */
.L_x_83:
[----:B------:R-:W-:Y:S05]  /*0e60*/  @!P1 BRA `(.L_x_86) ;  /* 0xfffffff000a89947 */ /* 0x000fea000383ffff */
[----:B------:R-:W-:Y:S05]  /*0e70*/  EXIT ;  /* 0x000000000000794d */ /* 0x000fea0003800000 */
.L_x_71:
[----:B------:R-:W-:Y:S01]  /*0e80*/  HFMA2 R17, -RZ, RZ, 0, 9.5367431640625e-07 ;  /* 0x00000010ff117431 */ /* 0x000fe200000001ff */
[----:B------:R-:W-:Y:S01]  /*0e90*/  BSSY B0, `(.L_x_87) ;  /* 0x0000007000007945 */ /* 0x000fe20003800000 */
[----:B------:R-:W-:Y:S01]  /*0ea0*/  IMAD.MOV.U32 R18, RZ, RZ, R6 ;  /* 0x000000ffff127224 */ /* 0x000fe200078e0006 */
[----:B------:R-:W-:Y:S01]  /*0eb0*/  MOV R15, 0xffffffff ;  /* 0xffffffff000f7802 */ /* 0x000fe20000000f00 */
[----:B------:R-:W-:-:S07]  /*0ec0*/  IMAD.MOV.U32 R20, RZ, RZ, 0x1f ;  /* 0x0000001fff147424 */ /* 0x000fce00078e00ff */
[----:B01----:R-:W-:Y:S05]  /*0ed0*/  WARPSYNC.COLLECTIVE R15, `(.L_x_88) ;  /* 0x000000000f087348 */ /* 0x003fea0003c00000 */
[----:B0-----:R0:W2:Y:S02]  /*0ee0*/  SHFL.BFLY P3, R13, R18, R17, R20 ;  /* 0x0c000011120d7389 */ /* 0x0010a40000060014 */
[----:B012---:R-:W-:Y:S05]  /*0ef0*/  ENDCOLLECTIVE ;  /* 0x000000000000791b */ /* 0x007fea0003800000 */
.L_x_88:
[----:B------:R-:W-:Y:S05]  /*0f00*/  BSYNC B0 ;  /* 0x0000000000007941 */ /* 0x000fea0003800000 */
.L_x_87:
        /* <DEDUP_REMOVED lines=9> */
.L_x_89:
[----:B------:R-:W-:Y:S01]  /*0fa0*/  HFMA2 R17, -RZ, RZ, 0, 2.384185791015625e-07 ;  /* 0x00000004ff117431 */ /* 0x000fe200000001ff */
[----:B------:R-:W-:-:S04]  /*0fb0*/  MOV R4, R13 ;  /* 0x0000000d00047202 */ /* 0x000fc80000000f00 */
[----:B------:R-:W-:-:S05]  /*0fc0*/  FMNMX R4, R5, R4, !PT ;  /* 0x0000000405047209 */ /* 0x000fca0007800000 */
[----:B------:R-:W-:-:S07]  /*0fd0*/  IMAD.MOV.U32 R18, RZ, RZ, R4 ;  /* 0x000000ffff127224 */ /* 0x000fce00078e0004 */
[----:B------:R-:W-:Y:S05]  /*0fe0*/  WARPSYNC.COLLECTIVE R15, `(.L_x_90) ;  /* 0x000000000f087348 */ /* 0x000fea0003c00000 */
[----:B------:R0:W1:Y:S02]  /*0ff0*/  SHFL.BFLY P3, R13, R18, R17, R20 ;  /* 0x0c000011120d7389 */ /* 0x0000640000060014 */
[----:B01----:R-:W-:Y:S05]  /*1000*/  ENDCOLLECTIVE ;  /* 0x000000000000791b */ /* 0x003fea0003800000 */
.L_x_90:
[----:B------:R-:W-:Y:S01]  /*1010*/  HFMA2 R17, -RZ, RZ, 0, 1.1920928955078125e-07 ;  /* 0x00000002ff117431 */ /* 0x000fe200000001ff */
[----:B------:R-:W-:-:S04]  /*1020*/  MOV R7, R13 ;  /* 0x0000000d00077202 */ /* 0x000fc80000000f00 */
[----:B------:R-:W-:-:S05]  /*1030*/  FMNMX R7, R4, R7, !PT ;  /* 0x0000000704077209 */ /* 0x000fca0007800000 */
[----:B------:R-:W-:-:S07]  /*1040*/  IMAD.MOV.U32 R18, RZ, RZ, R7 ;  /* 0x000000ffff127224 */ /* 0x000fce00078e0007 */
[----:B------:R-:W-:Y:S05]  /*1050*/  WARPSYNC.COLLECTIVE R15, `(.L_x_91) ;  /* 0x000000000f087348 */ /* 0x000fea0003c00000 */
[----:B------:R0:W1:Y:S02]  /*1060*/  SHFL.BFLY P3, R13, R18, R17, R20 ;  /* 0x0c000011120d7389 */ /* 0x0000640000060014 */
[----:B01----:R-:W-:Y:S05]  /*1070*/  ENDCOLLECTIVE ;  /* 0x000000000000791b */ /* 0x003fea0003800000 */
.L_x_91:
[----:B------:R-:W-:Y:S01]  /*1080*/  HFMA2 R17, -RZ, RZ, 0, 5.9604644775390625e-08 ;  /* 0x00000001ff117431 */ /* 0x000fe200000001ff */
[----:B------:R-:W-:-:S04]  /*1090*/  MOV R16, R13 ;  /* 0x0000000d00107202 */ /* 0x000fc80000000f00 */
[----:B------:R-:W-:-:S05]  /*10a0*/  FMNMX R16, R7, R16, !PT ;  /* 0x0000001007107209 */ /* 0x000fca0007800000 */
[----:B------:R-:W-:-:S07]  /*10b0*/  IMAD.MOV.U32 R18, RZ, RZ, R16 ;  /* 0x000000ffff127224 */ /* 0x000fce00078e0010 */
[----:B------:R-:W-:Y:S05]  /*10c0*/  WARPSYNC.COLLECTIVE R15, `(.L_x_92) ;  /* 0x000000000f087348 */ /* 0x000fea0003c00000 */
[----:B------:R0:W1:Y:S02]  /*10d0*/  SHFL.BFLY P3, R13, R18, R17, R20 ;  /* 0x0c000011120d7389 */ /* 0x0000640000060014 */
[----:B01----:R-:W-:Y:S05]  /*10e0*/  ENDCOLLECTIVE ;  /* 0x000000000000791b */ /* 0x003fea0003800000 */
.L_x_92:
[----:B------:R-:W-:Y:S05]  /*10f0*/  BRA `(.L_x_93) ;  /* 0xfffffff000987947 */ /* 0x000fea000383ffff */
.L_x_77:
[----:B------:R-:W-:Y:S01]  /*1100*/  HFMA2 R20, -RZ, RZ, 0, 1.847743988037109375e-06 ;  /* 0x0000001fff147431 */ /* 0x000fe200000001ff */
[----:B------:R-:W-:Y:S01]  /*1110*/  BSSY B0, `(.L_x_94) ;  /* 0x0000007000007945 */ /* 0x000fe20003800000 */
[----:B------:R-:W-:Y:S01]  /*1120*/  MOV R18, R19 ;  /* 0x0000001300127202 */ /* 0x000fe20000000f00 */
[----:B------:R-:W-:Y:S01]  /*1130*/  IMAD.MOV.U32 R17, RZ, RZ, 0x10 ;  /* 0x00000010ff117424 */ /* 0x000fe200078e00ff */
[----:B------:R-:W-:-:S07]  /*1140*/  MOV R15, 0xffffffff ;  /* 0xffffffff000f7802 */ /* 0x000fce0000000f00 */
[----:B01234-:R-:W-:Y:S05]  /*1150*/  WARPSYNC.COLLECTIVE R15, `(.L_x_95) ;  /* 0x000000000f087348 */ /* 0x01ffea0003c00000 */
[----:B------:R0:W0:Y:S02]  /*1160*/  SHFL.BFLY P3, R13, R18, R17, R20 ;  /* 0x0c000011120d7389 */ /* 0x0000240000060014 */
[----:B01234-:R-:W-:Y:S05]  /*1170*/  ENDCOLLECTIVE ;  /* 0x000000000000791b */ /* 0x01ffea0003800000 */
.L_x_95:
[----:B------:R-:W-:Y:S05]  /*1180*/  BSYNC B0 ;  /* 0x0000000000007941 */ /* 0x000fea0003800000 */
.L_x_94:
[----:B------:R-:W-:Y:S02]  /*1190*/  IMAD.MOV.U32 R4, RZ, RZ, R13 ;  /* 0x000000ffff047224 */ /* 0x000fe400078e000d */
[----:B------:R-:W-:Y:S02]  /*11a0*/  HFMA2 R17, -RZ, RZ, 0, 4.76837158203125e-07 ;  /* 0x00000008ff117431 */ /* 0x000fe400000001ff */
[----:B------:R-:W-:Y:S01]  /*11b0*/  IMAD.MOV.U32 R20, RZ, RZ, 0x1f ;  /* 0x0000001fff147424 */ /* 0x000fe200078e00ff */
[----:B------:R-:W-:Y:S01]  /*11c0*/  MOV R15, 0xffffffff ;  /* 0xffffffff000f7802 */ /* 0x000fe20000000f00 */
[----:B------:R-:W-:-:S05]  /*11d0*/  FADD R4, R4, R19 ;  /* 0x0000001304047221 */ /* 0x000fca0000000000 */
[----:B------:R-:W-:-:S07]  /*11e0*/  MOV R18, R4 ;  /* 0x0000000400127202 */ /* 0x000fce0000000f00 */
[----:B------:R-:W-:Y:S05]  /*11f0*/  WARPSYNC.COLLECTIVE R15, `(.L_x_96) ;  /* 0x000000000f087348 */ /* 0x000fea0003c00000 */
[----:B------:R0:W1:Y:S02]  /*1200*/  SHFL.BFLY P3, R13, R18, R17, R20 ;  /* 0x0c000011120d7389 */ /* 0x0000640000060014 */
[----:B01----:R-:W-:Y:S05]  /*1210*/  ENDCOLLECTIVE ;  /* 0x000000000000791b */ /* 0x003fea0003800000 */
.L_x_96:
[----:B------:R-:W-:Y:S01]  /*1220*/  HFMA2 R17, -RZ, RZ, 0, 2.384185791015625e-07 ;  /* 0x00000004ff117431 */ /* 0x000fe200000001ff */
[----:B------:R-:W-:-:S05]  /*1230*/  MOV R5, R13 ;  /* 0x0000000d00057202 */ /* 0x000fca0000000f00 */
[----:B------:R-:W-:-:S04]  /*1240*/  FADD R5, R4, R5 ;  /* 0x0000000504057221 */ /* 0x000fc80000000000 */
[----:B------:R-:W-:-:S07]  /*1250*/  IMAD.MOV.U32 R18, RZ, RZ, R5 ;  /* 0x000000ffff127224 */ /* 0x000fce00078e0005 */
[----:B------:R-:W-:Y:S05]  /*1260*/  WARPSYNC.COLLECTIVE R15, `(.L_x_97) ;  /* 0x000000000f087348 */ /* 0x000fea0003c00000 */
[----:B------:R0:W1:Y:S02]  /*1270*/  SHFL.BFLY P3, R13, R18, R17, R20 ;  /* 0x0c000011120d7389 */ /* 0x0000640000060014 */
[----:B01----:R-:W-:Y:S05]  /*1280*/  ENDCOLLECTIVE ;  /* 0x000000000000791b */ /* 0x003fea0003800000 */
.L_x_97:
[----:B------:R-:W-:Y:S01]  /*1290*/  HFMA2 R17, -RZ, RZ, 0, 1.1920928955078125e-07 ;  /* 0x00000002ff117431 */ /* 0x000fe200000001ff */
[----:B------:R-:W-:-:S05]  /*12a0*/  MOV R6, R13 ;  /* 0x0000000d00067202 */ /* 0x000fca0000000f00 */
[----:B------:R-:W-:-:S04]  /*12b0*/  FADD R6, R5, R6 ;  /* 0x0000000605067221 */ /* 0x000fc80000000000 */
[----:B------:R-:W-:-:S07]  /*12c0*/  IMAD.MOV.U32 R18, RZ, RZ, R6 ;  /* 0x000000ffff127224 */ /* 0x000fce00078e0006 */
[----:B------:R-:W-:Y:S05]  /*12d0*/  WARPSYNC.COLLECTIVE R15, `(.L_x_98) ;  /* 0x000000000f087348 */ /* 0x000fea0003c00000 */
[----:B------:R0:W1:Y:S02]  /*12e0*/  SHFL.BFLY P3, R13, R18, R17, R20 ;  /* 0x0c000011120d7389 */ /* 0x0000640000060014 */
[----:B01----:R-:W-:Y:S05]  /*12f0*/  ENDCOLLECTIVE ;  /* 0x000000000000791b */ /* 0x003fea0003800000 */
.L_x_98:
[----:B------:R-:W-:Y:S01]  /*1300*/  HFMA2 R17, -RZ, RZ, 0, 5.9604644775390625e-08 ;  /* 0x00000001ff117431 */ /* 0x000fe200000001ff */
[----:B------:R-:W-:-:S05]  /*1310*/  MOV R7, R13 ;  /* 0x0000000d00077202 */ /* 0x000fca0000000f00 */
[----:B------:R-:W-:-:S04]  /*1320*/  FADD R7, R6, R7 ;  /* 0x0000000706077221 */ /* 0x000fc80000000000 */
[----:B------:R-:W-:-:S07]  /*1330*/  IMAD.MOV.U32 R18, RZ, RZ, R7 ;  /* 0x000000ffff127224 */ /* 0x000fce00078e0007 */
[----:B------:R-:W-:Y:S05]  /*1340*/  WARPSYNC.COLLECTIVE R15, `(.L_x_99) ;  /* 0x000000000f087348 */ /* 0x000fea0003c00000 */
[----:B------:R0:W1:Y:S02]  /*1350*/  SHFL.BFLY P3, R13, R18, R17, R20 ;  /* 0x0c000011120d7389 */ /* 0x0000640000060014 */
[----:B01----:R-:W-:Y:S05]  /*1360*/  ENDCOLLECTIVE ;  /* 0x000000000000791b */ /* 0x003fea0003800000 */
.L_x_99:
[----:B------:R-:W-:Y:S01]  /*1370*/  MOV R16, R13 ;  /* 0x0000000d00107202 */ /* 0x000fe20000000f00 */
[----:B------:R-:W-:Y:S06]  /*1380*/  BRA `(.L_x_100) ;  /* 0xfffffff400807947 */ /* 0x000fec000383ffff */
.L_x_101:
        /* <DEDUP_REMOVED lines=15> */
.L_x_1056:


//--------------------- .text._Z17warp_softmax_vec2ILi32ELi29EEvPfS0_ii --------------------------
	.section	.text._Z17warp_softmax_vec2ILi32ELi29EEvPfS0_ii,"ax",@progbits
	.align	128
        .global         _Z17warp_softmax_vec2ILi32ELi29EEvPfS0_ii
        .type           _Z17warp_softmax_vec2ILi32ELi29EEvPfS0_ii,@function
        .size           _Z17warp_softmax_vec2ILi32ELi29EEvPfS0_ii,(.L_x_1057 - _Z17warp_softmax_vec2ILi32ELi29EEvPfS0_ii)
        .other          _Z17warp_softmax_vec2ILi32ELi29EEvPfS0_ii,@"STO_CUDA_ENTRY STV_DEFAULT"
_Z17warp_softmax_vec2ILi32ELi29EEvPfS0_ii:
.text._Z17warp_softmax_vec2ILi32ELi29EEvPfS0_ii:
        /* <DEDUP_REMOVED lines=17> */
.L_x_120:
        /* <DEDUP_REMOVED lines=13> */
.L_x_104:
        /* <DEDUP_REMOVED lines=12> */
.L_x_103:
[----:B------:R-:W-:Y:S05]  /*02a0*/  BSYNC.RECONVERGENT B0 ;  /* 0x0000000000007941 */ /* 0x000fea0003800200 */
.L_x_102:
        /* <DEDUP_REMOVED lines=11> */
.L_x_127:
        /* <DEDUP_REMOVED lines=16> */
.L_x_110:
        /* <DEDUP_REMOVED lines=40> */
.L_x_109:
[----:B------:R-:W-:Y:S05]  /*06e0*/  BSYNC.RECONVERGENT B1 ;  /* 0x0000000000017941 */ /* 0x000fea0003800200 */
.L_x_108:
        /* <DEDUP_REMOVED lines=33> */
.L_x_107:
[----:B------:R-:W-:Y:S05]  /*0900*/  BSYNC.RECONVERGENT B0 ;  /* 0x0000000000007941 */ /* 0x000fea0003800200 */
.L_x_106:
        /* <DEDUP_REMOVED lines=12> */
.L_x_134:
        /* <DEDUP_REMOVED lines=21> */
.L_x_116:
        /* <DEDUP_REMOVED lines=20> */
.L_x_115:
[----:B------:R-:W-:Y:S05]  /*0c60*/  BSYNC.RECONVERGENT B1 ;  /* 0x0000000000017941 */ /* 0x000fea0003800200 */
.L_x_114:
        /* <DEDUP_REMOVED lines=21> */
.L_x_113:
[----:B------:R-:W-:Y:S05]  /*0dc0*/  BSYNC.RECONVERGENT B0 ;  /* 0x0000000000007941 */ /* 0x000fea0003800200 */
.L_x_112:
[----:B------:R-:W-:Y:S04]  /*0dd0*/  BSSY.RECONVERGENT B0, `(.L_x_117) ;  /* 0x0000010000007945 */ /* 0x000fe80003800200 */
[----:B------:R-:W-:Y:S05]  /*0de0*/  @P0 BRA `(.L_x_118) ;  /* 0x0000000000380947 */ /* 0x000fea0003800000 */
[----:B--234-:R-:W-:Y:S01]  /*0df0*/  MOV R14, RZ ;  /* 0x000000ff000e7202 */ /* 0x01cfe20000000f00 */
[----:B------:R-:W-:-:S07]  /*0e00*/  IMAD.MOV.U32 R9, RZ, RZ, R6 ;  /* 0x000000ffff097224 */ /* 0x000fce00078e0006 */
.L_x_119:
        /* <DEDUP_REMOVED lines=12> */
.L_x_118:
[----:B------:R-:W-:Y:S05]  /*0ed0*/  BSYNC.RECONVERGENT B0 ;  /* 0x0000000000007941 */ /* 0x000fea0003800200 */
.L_x_117:
[----:B------:R-:W-:Y:S05]  /*0ee0*/  @!P1 BRA `(.L_x_120) ;  /* 0xfffffff000889947 */ /* 0x000fea000383ffff */
[----:B------:R-:W-:Y:S05]  /*0ef0*/  EXIT ;  /* 0x000000000000794d */ /* 0x000fea0003800000 */
.L_x_105:
        /* <DEDUP_REMOVED lines=8> */
.L_x_122:
[----:B------:R-:W-:Y:S05]  /*0f80*/  BSYNC B0 ;  /* 0x0000000000007941 */ /* 0x000fea0003800000 */
.L_x_121:
        /* <DEDUP_REMOVED lines=8> */
.L_x_123:
[----:B------:R-:W-:Y:S01]  /*1010*/  IMAD.MOV.U32 R17, RZ, RZ, 0x4 ;  /* 0x00000004ff117424 */ /* 0x000fe200078e00ff */
[----:B------:R-:W-:-:S04]  /*1020*/  MOV R11, R16 ;  /* 0x00000010000b7202 */ /* 0x000fc80000000f00 */
[----:B------:R-:W-:-:S04]  /*1030*/  FMNMX R11, R12, R11, !PT ;  /* 0x0000000b0c0b7209 */ /* 0x000fc80007800000 */
[----:B------:R-:W-:-:S07]  /*1040*/  MOV R12, R11 ;  /* 0x0000000b000c7202 */ /* 0x000fce0000000f00 */
[----:B------:R-:W-:Y:S05]  /*1050*/  WARPSYNC.COLLECTIVE R15, `(.L_x_124) ;  /* 0x000000000f087348 */ /* 0x000fea0003c00000 */
[----:B------:R0:W1:Y:S02]  /*1060*/  SHFL.BFLY P3, R16, R12, R17, R18 ;  /* 0x0c0000110c107389 */ /* 0x0000640000060012 */
[----:B01----:R-:W-:Y:S05]  /*1070*/  ENDCOLLECTIVE ;  /* 0x000000000000791b */ /* 0x003fea0003800000 */
.L_x_124:
[----:B------:R-:W-:Y:S01]  /*1080*/  IMAD.MOV.U32 R17, RZ, RZ, 0x2 ;  /* 0x00000002ff117424 */ /* 0x000fe200078e00ff */
[----:B------:R-:W-:-:S04]  /*1090*/  MOV R14, R16 ;  /* 0x00000010000e7202 */ /* 0x000fc80000000f00 */
[----:B------:R-:W-:-:S04]  /*10a0*/  FMNMX R14, R11, R14, !PT ;  /* 0x0000000e0b0e7209 */ /* 0x000fc80007800000 */
[----:B------:R-:W-:-:S07]  /*10b0*/  MOV R12, R14 ;  /* 0x0000000e000c7202 */ /* 0x000fce0000000f00 */
[----:B------:R-:W-:Y:S05]  /*10c0*/  WARPSYNC.COLLECTIVE R15, `(.L_x_125) ;  /* 0x000000000f087348 */ /* 0x000fea0003c00000 */
[----:B------:R0:W1:Y:S02]  /*10d0*/  SHFL.BFLY P3, R16, R12, R17, R18 ;  /* 0x0c0000110c107389 */ /* 0x0000640000060012 */
[----:B01----:R-:W-:Y:S05]  /*10e0*/  ENDCOLLECTIVE ;  /* 0x000000000000791b */ /* 0x003fea0003800000 */
.L_x_125:
[----:B------:R-:W-:Y:S01]  /*10f0*/  IMAD.MOV.U32 R17, RZ, RZ, 0x1 ;  /* 0x00000001ff117424 */ /* 0x000fe200078e00ff */
[----:B------:R-:W-:-:S04]  /*1100*/  MOV R13, R16 ;  /* 0x00000010000d7202 */ /* 0x000fc80000000f00 */
[----:B------:R-:W-:-:S04]  /*1110*/  FMNMX R13, R14, R13, !PT ;  /* 0x0000000d0e0d7209 */ /* 0x000fc80007800000 */
[----:B------:R-:W-:-:S07]  /*1120*/  MOV R12, R13 ;  /* 0x0000000d000c7202 */ /* 0x000fce0000000f00 */
[----:B------:R-:W-:Y:S05]  /*1130*/  WARPSYNC.COLLECTIVE R15, `(.L_x_126) ;  /* 0x000000000f087348 */ /* 0x000fea0003c00000 */
[----:B------:R0:W1:Y:S02]  /*1140*/  SHFL.BFLY P3, R16, R12, R17, R18 ;  /* 0x0c0000110c107389 */ /* 0x0000640000060012 */
[----:B01----:R-:W-:Y:S05]  /*1150*/  ENDCOLLECTIVE ;  /* 0x000000000000791b */ /* 0x003fea0003800000 */
.L_x_126:
[----:B------:R-:W-:Y:S05]  /*1160*/  BRA `(.L_x_127) ;  /* 0xfffffff0007c7947 */ /* 0x000fea000383ffff */
.L_x_111:
        /* <DEDUP_REMOVED lines=8> */
.L_x_129:
[----:B------:R-:W-:Y:S05]  /*11f0*/  BSYNC B0 ;  /* 0x0000000000007941 */ /* 0x000fea0003800000 */
.L_x_128:
        /* <DEDUP_REMOVED lines=8> */
.L_x_130:
[----:B------:R-:W-:Y:S02]  /*1280*/  HFMA2 R17, -RZ, RZ, 0, 2.384185791015625e-07 ;  /* 0x00000004ff117431 */ /* 0x000fe400000001ff */
[----:B------:R-:W-:-:S04]  /*1290*/  IMAD.MOV.U32 R9, RZ, RZ, R16 ;  /* 0x000000ffff097224 */ /* 0x000fc800078e0010 */
[----:B------:R-:W-:-:S05]  /*12a0*/  FADD R9, R12, R9 ;  /* 0x000000090c097221 */ /* 0x000fca0000000000 */
[----:B------:R-:W-:-:S07]  /*12b0*/  MOV R12, R9 ;  /* 0x00000009000c7202 */ /* 0x000fce0000000f00 */
[----:B------:R-:W-:Y:S05]  /*12c0*/  WARPSYNC.COLLECTIVE R15, `(.L_x_131) ;  /* 0x000000000f087348 */ /* 0x000fea0003c00000 */
[----:B------:R0:W1:Y:S02]  /*12d0*/  SHFL.BFLY P3, R16, R12, R17, R18 ;  /* 0x0c0000110c107389 */ /* 0x0000640000060012 */
[----:B01----:R-:W-:Y:S05]  /*12e0*/  ENDCOLLECTIVE ;  /* 0x000000000000791b */ /* 0x003fea0003800000 */
.L_x_131:
[----:B------:R-:W-:Y:S02]  /*12f0*/  HFMA2 R17, -RZ, RZ, 0, 1.1920928955078125e-07 ;  /* 0x00000002ff117431 */ /* 0x000fe400000001ff */
[----:B------:R-:W-:-:S04]  /*1300*/  IMAD.MOV.U32 R14, RZ, RZ, R16 ;  /* 0x000000ffff0e7224 */ /* 0x000fc800078e0010 */
[----:B------:R-:W-:-:S05]  /*1310*/  FADD R14, R9, R14 ;  /* 0x0000000e090e7221 */ /* 0x000fca0000000000 */
[----:B------:R-:W-:-:S07]  /*1320*/  MOV R12, R14 ;  /* 0x0000000e000c7202 */ /* 0x000fce0000000f00 */
[----:B------:R-:W-:Y:S05]  /*1330*/  WARPSYNC.COLLECTIVE R15, `(.L_x_132) ;  /* 0x000000000f087348 */ /* 0x000fea0003c00000 */
[----:B------:R0:W1:Y:S02]  /*1340*/  SHFL.BFLY P3, R16, R12, R17, R18 ;  /* 0x0c0000110c107389 */ /* 0x0000640000060012 */
[----:B01----:R-:W-:Y:S05]  /*1350*/  ENDCOLLECTIVE ;  /* 0x000000000000791b */ /* 0x003fea0003800000 */
.L_x_132:
[----:B------:R-:W-:Y:S02]  /*1360*/  HFMA2 R17, -RZ, RZ, 0, 5.9604644775390625e-08 ;  /* 0x00000001ff117431 */ /* 0x000fe400000001ff */
[----:B------:R-:W-:-:S04]  /*1370*/  IMAD.MOV.U32 R11, RZ, RZ, R16 ;  /* 0x000000ffff0b7224 */ /* 0x000fc800078e0010 */
[----:B------:R-:W-:-:S05]  /*1380*/  FADD R11, R14, R11 ;  /* 0x0000000b0e0b7221 */ /* 0x000fca0000000000 */
[----:B------:R-:W-:-:S07]  /*1390*/  MOV R12, R11 ;  /* 0x0000000b000c7202 */ /* 0x000fce0000000f00 */
[----:B------:R-:W-:Y:S05]  /*13a0*/  WARPSYNC.COLLECTIVE R15, `(.L_x_133) ;  /* 0x000000000f087348 */ /* 0x000fea0003c00000 */
[----:B------:R0:W1:Y:S02]  /*13b0*/  SHFL.BFLY P3, R16, R12, R17, R18 ;  /* 0x0c0000110c107389 */ /* 0x0000640000060012 */
[----:B01----:R-:W-:Y:S05]  /*13c0*/  ENDCOLLECTIVE ;  /* 0x000000000000791b */ /* 0x003fea0003800000 */
.L_x_133:
[----:B------:R-:W-:Y:S05]  /*13d0*/  BRA `(.L_x_134) ;  /* 0xfffffff4007c7947 */ /* 0x000fea000383ffff */
.L_x_135:
        /* <DEDUP_REMOVED lines=10> */
.L_x_1057:


//--------------------- .text._Z17warp_softmax_vec2ILi32ELi28EEvPfS0_ii --------------------------
	.section	.text._Z17warp_softmax_vec2ILi32ELi28EEvPfS0_ii,"ax",@progbits
	.align	128
        .global         _Z17warp_softmax_vec2ILi32ELi28EEvPfS0_ii
        .type           _Z17warp_softmax_vec2ILi32ELi28EEvPfS0_ii,@function
        .size           _Z17warp_softmax_vec2ILi32ELi28EEvPfS0_ii,(.L_x_1058 - _Z17warp_softmax_vec2ILi32ELi28EEvPfS0_ii)
        .other          _Z17warp_softmax_vec2ILi32ELi28EEvPfS0_ii,@"STO_CUDA_ENTRY STV_DEFAULT"
_Z17warp_softmax_vec2ILi32ELi28EEvPfS0_ii:
.text._Z17warp_softmax_vec2ILi32ELi28EEvPfS0_ii:
        /* <DEDUP_REMOVED lines=16> */
.L_x_154:
        /* <DEDUP_REMOVED lines=13> */
.L_x_138:
        /* <DEDUP_REMOVED lines=12> */
.L_x_137:
[----:B------:R-:W-:Y:S05]  /*0290*/  BSYNC.RECONVERGENT B0 ;  /* 0x0000000000007941 */ /* 0x000fea0003800200 */
.L_x_136:
        /* <DEDUP_REMOVED lines=11> */
.L_x_161:
        /* <DEDUP_REMOVED lines=15> */
.L_x_144:
        /* <DEDUP_REMOVED lines=34> */
.L_x_143:
[----:B------:R-:W-:Y:S05]  /*0660*/  BSYNC.RECONVERGENT B1 ;  /* 0x0000000000017941 */ /* 0x000fea0003800200 */
.L_x_142:
        /* <DEDUP_REMOVED lines=33> */
.L_x_141:
[----:B------:R-:W-:Y:S05]  /*0880*/  BSYNC.RECONVERGENT B0 ;  /* 0x0000000000007941 */ /* 0x000fea0003800200 */
.L_x_140:
        /* <DEDUP_REMOVED lines=12> */
.L_x_168:
        /* <DEDUP_REMOVED lines=21> */
.L_x_150:
        /* <DEDUP_REMOVED lines=14> */
.L_x_149:
[----:B------:R-:W-:Y:S05]  /*0b80*/  BSYNC.RECONVERGENT B1 ;  /* 0x0000000000017941 */ /* 0x000fea0003800200 */
.L_x_148:
        /* <DEDUP_REMOVED lines=21> */
.L_x_147:
[----:B------:R-:W-:Y:S05]  /*0ce0*/  BSYNC.RECONVERGENT B0 ;  /* 0x0000000000007941 */ /* 0x000fea0003800200 */
.L_x_146:
[----:B------:R-:W-:Y:S04]  /*0cf0*/  BSSY.RECONVERGENT B0, `(.L_x_151) ;  /* 0x0000010000007945 */ /* 0x000fe80003800200 */
[----:B------:R-:W-:Y:S05]  /*0d00*/  @P0 BRA `(.L_x_152) ;  /* 0x0000000000380947 */ /* 0x000fea0003800000 */
[----:B------:R-:W-:Y:S01]  /*0d10*/  IMAD.MOV.U32 R0, RZ, RZ, RZ ;  /* 0x000000ffff007224 */ /* 0x000fe200078e00ff */
[----:B--2---:R-:W-:-:S07]  /*0d20*/  MOV R6, R10 ;  /* 0x0000000a00067202 */ /* 0x004fce0000000f00 */
.L_x_153:
        /* <DEDUP_REMOVED lines=12> */
.L_x_152:
[----:B------:R-:W-:Y:S05]  /*0df0*/  BSYNC.RECONVERGENT B0 ;  /* 0x0000000000007941 */ /* 0x000fea0003800200 */
.L_x_151:
[----:B------:R-:W-:Y:S05]  /*0e00*/  @!P1 BRA `(.L_x_154) ;  /* 0xfffffff000bc9947 */ /* 0x000fea000383ffff */
[----:B------:R-:W-:Y:S05]  /*0e10*/  EXIT ;  /* 0x000000000000794d */ /* 0x000fea0003800000 */
.L_x_139:
[----:B------:R-:W-:Y:S01]  /*0e20*/  HFMA2 R16, -RZ, RZ, 0, 9.5367431640625e-07 ;  /* 0x00000010ff107431 */ /* 0x000fe200000001ff */
[----:B------:R-:W-:Y:S01]  /*0e30*/  BSSY B0, `(.L_x_155) ;  /* 0x0000006000007945 */ /* 0x000fe20003800000 */
[----:B------:R-:W-:Y:S01]  /*0e40*/  IMAD.MOV.U32 R19, RZ, RZ, 0x1f ;  /* 0x0000001fff137424 */ /* 0x000fe200078e00ff */
[----:B------:R-:W-:-:S07]  /*0e50*/  MOV R15, 0xffffffff ;  /* 0xffffffff000f7802 */ /* 0x000fce0000000f00 */
[----:B01----:R-:W-:Y:S05]  /*0e60*/  WARPSYNC.COLLECTIVE R15, `(.L_x_156) ;  /* 0x000000000f087348 */ /* 0x003fea0003c00000 */
[----:B------:R2:W3:Y:S02]  /*0e70*/  SHFL.BFLY P3, R13, R0, R16, R19 ;  /* 0x0c000010000d7389 */ /* 0x0004e40000060013 */
[----:B0123--:R-:W-:Y:S05]  /*0e80*/  ENDCOLLECTIVE ;  /* 0x000000000000791b */ /* 0x00ffea0003800000 */
.L_x_156:
[----:B------:R-:W-:Y:S05]  /*0e90*/  BSYNC B0 ;  /* 0x0000000000007941 */ /* 0x000fea0003800000 */
.L_x_155:
        /* <DEDUP_REMOVED lines=9> */
.L_x_157:
[----:B------:R-:W-:Y:S01]  /*0f30*/  HFMA2 R16, -RZ, RZ, 0, 2.384185791015625e-07 ;  /* 0x00000004ff107431 */ /* 0x000fe200000001ff */
[----:B------:R-:W-:-:S04]  /*0f40*/  MOV R4, R13 ;  /* 0x0000000d00047202 */ /* 0x000fc80000000f00 */
[----:B------:R-:W-:-:S05]  /*0f50*/  FMNMX R4, R5, R4, !PT ;  /* 0x0000000405047209 */ /* 0x000fca0007800000 */
[----:B------:R-:W-:-:S07]  /*0f60*/  IMAD.MOV.U32 R0, RZ, RZ, R4 ;  /* 0x000000ffff007224 */ /* 0x000fce00078e0004 */
[----:B------:R-:W-:Y:S05]  /*0f70*/  WARPSYNC.COLLECTIVE R15, `(.L_x_158) ;  /* 0x000000000f087348 */ /* 0x000fea0003c00000 */
[----:B------:R0:W1:Y:S02]  /*0f80*/  SHFL.BFLY P3, R13, R0, R16, R19 ;  /* 0x0c000010000d7389 */ /* 0x0000640000060013 */
[----:B01----:R-:W-:Y:S05]  /*0f90*/  ENDCOLLECTIVE ;  /* 0x000000000000791b */ /* 0x003fea0003800000 */
.L_x_158:
[----:B------:R-:W-:Y:S02]  /*0fa0*/  HFMA2 R16, -RZ, RZ, 0, 1.1920928955078125e-07 ;  /* 0x00000002ff107431 */ /* 0x000fe400000001ff */
[----:B------:R-:W-:-:S05]  /*0fb0*/  IMAD.MOV.U32 R7, RZ, RZ, R13 ;  /* 0x000000ffff077224 */ /* 0x000fca00078e000d */
[----:B------:R-:W-:-:S04]  /*0fc0*/  FMNMX R7, R4, R7, !PT ;  /* 0x0000000704077209 */ /* 0x000fc80007800000 */
[----:B------:R-:W-:-:S07]  /*0fd0*/  MOV R0, R7 ;  /* 0x0000000700007202 */ /* 0x000fce0000000f00 */
[----:B------:R-:W-:Y:S05]  /*0fe0*/  WARPSYNC.COLLECTIVE R15, `(.L_x_159) ;  /* 0x000000000f087348 */ /* 0x000fea0003c00000 */
[----:B------:R0:W1:Y:S02]  /*0ff0*/  SHFL.BFLY P3, R13, R0, R16, R19 ;  /* 0x0c000010000d7389 */ /* 0x0000640000060013 */
[----:B01----:R-:W-:Y:S05]  /*1000*/  ENDCOLLECTIVE ;  /* 0x000000000000791b */ /* 0x003fea0003800000 */
.L_x_159:
[----:B------:R-:W-:Y:S02]  /*1010*/  HFMA2 R16, -RZ, RZ, 0, 5.9604644775390625e-08 ;  /* 0x00000001ff107431 */ /* 0x000fe400000001ff */
[----:B------:R-:W-:-:S05]  /*1020*/  IMAD.MOV.U32 R6, RZ, RZ, R13 ;  /* 0x000000ffff067224 */ /* 0x000fca00078e000d */
[----:B------:R-:W-:-:S04]  /*1030*/  FMNMX R6, R7, R6, !PT ;  /* 0x0000000607067209 */ /* 0x000fc80007800000 */
[----:B------:R-:W-:-:S07]  /*1040*/  MOV R0, R6 ;  /* 0x0000000600007202 */ /* 0x000fce0000000f00 */
[----:B------:R-:W-:Y:S05]  /*1050*/  WARPSYNC.COLLECTIVE R15, `(.L_x_160) ;  /* 0x000000000f087348 */ /* 0x000fea0003c00000 */
[----:B------:R0:W1:Y:S02]  /*1060*/  SHFL.BFLY P3, R13, R0, R16, R19 ;  /* 0x0c000010000d7389 */ /* 0x0000640000060013 */
[----:B01----:R-:W-:Y:S05]  /*1070*/  ENDCOLLECTIVE ;  /* 0x000000000000791b */ /* 0x003fea0003800000 */
.L_x_160:
[----:B------:R-:W-:Y:S05]  /*1080*/  BRA `(.L_x_161) ;  /* 0xfffffff000b07947 */ /* 0x000fea000383ffff */
.L_x_145:
        /* <DEDUP_REMOVED lines=8> */
.L_x_163:
[----:B------:R-:W-:Y:S05]  /*1110*/  BSYNC B0 ;  /* 0x0000000000007941 */ /* 0x000fea0003800000 */
.L_x_162:
        /* <DEDUP_REMOVED lines=8> */
.L_x_164:
[----:B------:R-:W-:Y:S01]  /*11a0*/  HFMA2 R16, -RZ, RZ, 0, 2.384185791015625e-07 ;  /* 0x00000004ff107431 */ /* 0x000fe200000001ff */
[----:B------:R-:W-:-:S05]  /*11b0*/  MOV R5, R13 ;  /* 0x0000000d00057202 */ /* 0x000fca0000000f00 */
[----:B------:R-:W-:-:S04]  /*11c0*/  FADD R5, R0, R5 ;  /* 0x0000000500057221 */ /* 0x000fc80000000000 */
[----:B------:R-:W-:-:S07]  /*11d0*/  IMAD.MOV.U32 R0, RZ, RZ, R5 ;  /* 0x000000ffff007224 */ /* 0x000fce00078e0005 */
[----:B------:R-:W-:Y:S05]  /*11e0*/  WARPSYNC.COLLECTIVE R15, `(.L_x_165) ;  /* 0x000000000f087348 */ /* 0x000fea0003c00000 */
[----:B------:R0:W1:Y:S02]  /*11f0*/  SHFL.BFLY P3, R13, R0, R16, R19 ;  /* 0x0c000010000d7389 */ /* 0x0000640000060013 */
[----:B01----:R-:W-:Y:S05]  /*1200*/  ENDCOLLECTIVE ;  /* 0x000000000000791b */ /* 0x003fea0003800000 */
.L_x_165:
[----:B------:R-:W-:Y:S01]  /*1210*/  HFMA2 R16, -RZ, RZ, 0, 1.1920928955078125e-07 ;  /* 0x00000002ff107431 */ /* 0x000fe200000001ff */
[----:B------:R-:W-:-:S05]  /*1220*/  MOV R4, R13 ;  /* 0x0000000d00047202 */ /* 0x000fca0000000f00 */
[----:B------:R-:W-:-:S04]  /*1230*/  FADD R4, R5, R4 ;  /* 0x0000000405047221 */ /* 0x000fc80000000000 */
[----:B------:R-:W-:-:S07]  /*1240*/  IMAD.MOV.U32 R0, RZ, RZ, R4 ;  /* 0x000000ffff007224 */ /* 0x000fce00078e0004 */
[----:B------:R-:W-:Y:S05]  /*1250*/  WARPSYNC.COLLECTIVE R15, `(.L_x_166) ;  /* 0x000000000f087348 */ /* 0x000fea0003c00000 */
[----:B------:R0:W1:Y:S02]  /*1260*/  SHFL.BFLY P3, R13, R0, R16, R19 ;  /* 0x0c000010000d7389 */ /* 0x0000640000060013 */
[----:B01----:R-:W-:Y:S05]  /*1270*/  ENDCOLLECTIVE ;  /* 0x000000000000791b */ /* 0x003fea0003800000 */
.L_x_166:
[----:B------:R-:W-:Y:S01]  /*1280*/  HFMA2 R16, -RZ, RZ, 0, 5.9604644775390625e-08 ;  /* 0x00000001ff107431 */ /* 0x000fe200000001ff */
[----:B------:R-:W-:-:S05]  /*1290*/  MOV R7, R13 ;  /* 0x0000000d00077202 */ /* 0x000fca0000000f00 */
[----:B------:R-:W-:-:S04]  /*12a0*/  FADD R7, R4, R7 ;  /* 0x0000000704077221 */ /* 0x000fc80000000000 */
[----:B------:R-:W-:-:S07]  /*12b0*/  IMAD.MOV.U32 R0, RZ, RZ, R7 ;  /* 0x000000ffff007224 */ /* 0x000fce00078e0007 */
[----:B------:R-:W-:Y:S05]  /*12c0*/  WARPSYNC.COLLECTIVE R15, `(.L_x_167) ;  /* 0x000000000f087348 */ /* 0x000fea0003c00000 */
[----:B------:R0:W1:Y:S02]  /*12d0*/  SHFL.BFLY P3, R13, R0, R16, R19 ;  /* 0x0c000010000d7389 */ /* 0x0000640000060013 */
[----:B01----:R-:W-:Y:S05]  /*12e0*/  ENDCOLLECTIVE ;  /* 0x000000000000791b */ /* 0x003fea0003800000 */
.L_x_167:
[----:B------:R-:W-:Y:S01]  /*12f0*/  MOV R6, R13 ;  /* 0x0000000d00067202 */ /* 0x000fe20000000f00 */
[----:B------:R-:W-:Y:S06]  /*1300*/  BRA `(.L_x_168) ;  /* 0xfffffff400907947 */ /* 0x000fec000383ffff */
.L_x_169:
        /* <DEDUP_REMOVED lines=15> */
.L_x_1058:


//--------------------- .text._Z17warp_softmax_vec2ILi32ELi27EEvPfS0_ii --------------------------
	.section	.text._Z17warp_softmax_vec2ILi32ELi27EEvPfS0_ii,"ax",@progbits
	.align	128
        .global         _Z17warp_softmax_vec2ILi32ELi27EEvPfS0_ii
        .type           _Z17warp_softmax_vec2ILi32ELi27EEvPfS0_ii,@function
        .size           _Z17warp_softmax_vec2ILi32ELi27EEvPfS0_ii,(.L_x_1059 - _Z17warp_softmax_vec2ILi32ELi27EEvPfS0_ii)
        .other          _Z17warp_softmax_vec2ILi32ELi27EEvPfS0_ii,@"STO_CUDA_ENTRY STV_DEFAULT"
_Z17warp_softmax_vec2ILi32ELi27EEvPfS0_ii:
.text._Z17warp_softmax_vec2ILi32ELi27EEvPfS0_ii:
        /* <DEDUP_REMOVED lines=17> */
.L_x_188:
        /* <DEDUP_REMOVED lines=13> */
.L_x_172:
        /* <DEDUP_REMOVED lines=12> */
.L_x_171:
[----:B------:R-:W-:Y:S05]  /*02a0*/  BSYNC.RECONVERGENT B0 ;  /* 0x0000000000007941 */ /* 0x000fea0003800200 */
.L_x_170:
        /* <DEDUP_REMOVED lines=11> */
.L_x_195:
        /* <DEDUP_REMOVED lines=16> */
.L_x_178:
        /* <DEDUP_REMOVED lines=40> */
.L_x_177:
[----:B------:R-:W-:Y:S05]  /*06e0*/  BSYNC.RECONVERGENT B1 ;  /* 0x0000000000017941 */ /* 0x000fea0003800200 */
.L_x_176:
        /* <DEDUP_REMOVED lines=33> */
.L_x_175:
[----:B------:R-:W-:Y:S05]  /*0900*/  BSYNC.RECONVERGENT B0 ;  /* 0x0000000000007941 */ /* 0x000fea0003800200 */
.L_x_174:
        /* <DEDUP_REMOVED lines=12> */
.L_x_202:
        /* <DEDUP_REMOVED lines=21> */
.L_x_184:
        /* <DEDUP_REMOVED lines=20> */
.L_x_183:
[----:B------:R-:W-:Y:S05]  /*0c60*/  BSYNC.RECONVERGENT B1 ;  /* 0x0000000000017941 */ /* 0x000fea0003800200 */
.L_x_182:
        /* <DEDUP_REMOVED lines=21> */
.L_x_181:
[----:B------:R-:W-:Y:S05]  /*0dc0*/  BSYNC.RECONVERGENT B0 ;  /* 0x0000000000007941 */ /* 0x000fea0003800200 */
.L_x_180:
[----:B------:R-:W-:Y:S04]  /*0dd0*/  BSSY.RECONVERGENT B0, `(.L_x_185) ;  /* 0x0000010000007945 */ /* 0x000fe80003800200 */
[----:B------:R-:W-:Y:S05]  /*0de0*/  @P0 BRA `(.L_x_186) ;  /* 0x0000000000380947 */ /* 0x000fea0003800000 */
[----:B--234-:R-:W-:Y:S01]  /*0df0*/  MOV R14, RZ ;  /* 0x000000ff000e7202 */ /* 0x01cfe20000000f00 */
[----:B------:R-:W-:-:S07]  /*0e00*/  IMAD.MOV.U32 R9, RZ, RZ, R6 ;  /* 0x000000ffff097224 */ /* 0x000fce00078e0006 */
.L_x_187:
        /* <DEDUP_REMOVED lines=12> */
.L_x_186:
[----:B------:R-:W-:Y:S05]  /*0ed0*/  BSYNC.RECONVERGENT B0 ;  /* 0x0000000000007941 */ /* 0x000fea0003800200 */
.L_x_185:
[----:B------:R-:W-:Y:S05]  /*0ee0*/  @!P1 BRA `(.L_x_188) ;  /* 0xfffffff000889947 */ /* 0x000fea000383ffff */
[----:B------:R-:W-:Y:S05]  /*0ef0*/  EXIT ;  /* 0x000000000000794d */ /* 0x000fea0003800000 */
.L_x_173:
        /* <DEDUP_REMOVED lines=8> */
.L_x_190:
[----:B------:R-:W-:Y:S05]  /*0f80*/  BSYNC B0 ;  /* 0x0000000000007941 */ /* 0x000fea0003800000 */
.L_x_189:
        /* <DEDUP_REMOVED lines=8> */
.L_x_191:
[----:B------:R-:W-:Y:S01]  /*1010*/  IMAD.MOV.U32 R17, RZ, RZ, 0x4 ;  /* 0x00000004ff117424 */ /* 0x000fe200078e00ff */
[----:B------:R-:W-:-:S04]  /*1020*/  MOV R11, R16 ;  /* 0x00000010000b7202 */ /* 0x000fc80000000f00 */
[----:B------:R-:W-:-:S04]  /*1030*/  FMNMX R11, R12, R11, !PT ;  /* 0x0000000b0c0b7209 */ /* 0x000fc80007800000 */
[----:B------:R-:W-:-:S07]  /*1040*/  MOV R12, R11 ;  /* 0x0000000b000c7202 */ /* 0x000fce0000000f00 */
[----:B------:R-:W-:Y:S05]  /*1050*/  WARPSYNC.COLLECTIVE R15, `(.L_x_192) ;  /* 0x000000000f087348 */ /* 0x000fea0003c00000 */
[----:B------:R0:W1:Y:S02]  /*1060*/  SHFL.BFLY P3, R16, R12, R17, R18 ;  /* 0x0c0000110c107389 */ /* 0x0000640000060012 */
[----:B01----:R-:W-:Y:S05]  /*1070*/  ENDCOLLECTIVE ;  /* 0x000000000000791b */ /* 0x003fea0003800000 */
.L_x_192:
[----:B------:R-:W-:Y:S01]  /*1080*/  IMAD.MOV.U32 R17, RZ, RZ, 0x2 ;  /* 0x00000002ff117424 */ /* 0x000fe200078e00ff */
[----:B------:R-:W-:-:S04]  /*1090*/  MOV R14, R16 ;  /* 0x00000010000e7202 */ /* 0x000fc80000000f00 */
[----:B------:R-:W-:-:S04]  /*10a0*/  FMNMX R14, R11, R14, !PT ;  /* 0x0000000e0b0e7209 */ /* 0x000fc80007800000 */
[----:B------:R-:W-:-:S07]  /*10b0*/  MOV R12, R14 ;  /* 0x0000000e000c7202 */ /* 0x000fce0000000f00 */
[----:B------:R-:W-:Y:S05]  /*10c0*/  WARPSYNC.COLLECTIVE R15, `(.L_x_193) ;  /* 0x000000000f087348 */ /* 0x000fea0003c00000 */
[----:B------:R0:W1:Y:S02]  /*10d0*/  SHFL.BFLY P3, R16, R12, R17, R18 ;  /* 0x0c0000110c107389 */ /* 0x0000640000060012 */
[----:B01----:R-:W-:Y:S05]  /*10e0*/  ENDCOLLECTIVE ;  /* 0x000000000000791b */ /* 0x003fea0003800000 */
.L_x_193:
[----:B------:R-:W-:Y:S01]  /*10f0*/  IMAD.MOV.U32 R17, RZ, RZ, 0x1 ;  /* 0x00000001ff117424 */ /* 0x000fe200078e00ff */
[----:B------:R-:W-:-:S04]  /*1100*/  MOV R13, R16 ;  /* 0x00000010000d7202 */ /* 0x000fc80000000f00 */
[----:B------:R-:W-:-:S04]  /*1110*/  FMNMX R13, R14, R13, !PT ;  /* 0x0000000d0e0d7209 */ /* 0x000fc80007800000 */
[----:B------:R-:W-:-:S07]  /*1120*/  MOV R12, R13 ;  /* 0x0000000d000c7202 */ /* 0x000fce0000000f00 */
[----:B------:R-:W-:Y:S05]  /*1130*/  WARPSYNC.COLLECTIVE R15, `(.L_x_194) ;  /* 0x000000000f087348 */ /* 0x000fea0003c00000 */
[----:B------:R0:W1:Y:S02]  /*1140*/  SHFL.BFLY P3, R16, R12, R17, R18 ;  /* 0x0c0000110c107389 */ /* 0x0000640000060012 */
[----:B01----:R-:W-:Y:S05]  /*1150*/  ENDCOLLECTIVE ;  /* 0x000000000000791b */ /* 0x003fea0003800000 */
.L_x_194:
[----:B------:R-:W-:Y:S05]  /*1160*/  BRA `(.L_x_195) ;  /* 0xfffffff0007c7947 */ /* 0x000fea000383ffff */
.L_x_179:
        /* <DEDUP_REMOVED lines=8> */
.L_x_197:
[----:B------:R-:W-:Y:S05]  /*11f0*/  BSYNC B0 ;  /* 0x0000000000007941 */ /* 0x000fea0003800000 */
.L_x_196:
        /* <DEDUP_REMOVED lines=8> */
.L_x_198:
[----:B------:R-:W-:Y:S02]  /*1280*/  HFMA2 R17, -RZ, RZ, 0, 2.384185791015625e-07 ;  /* 0x00000004ff117431 */ /* 0x000fe400000001ff */
[----:B------:R-:W-:-:S04]  /*1290*/  IMAD.MOV.U32 R9, RZ, RZ, R16 ;  /* 0x000000ffff097224 */ /* 0x000fc800078e0010 */
[----:B------:R-:W-:-:S05]  /*12a0*/  FADD R9, R12, R9 ;  /* 0x000000090c097221 */ /* 0x000fca0000000000 */
[----:B------:R-:W-:-:S07]  /*12b0*/  MOV R12, R9 ;  /* 0x00000009000c7202 */ /* 0x000fce0000000f00 */
[----:B------:R-:W-:Y:S05]  /*12c0*/  WARPSYNC.COLLECTIVE R15, `(.L_x_199) ;  /* 0x000000000f087348 */ /* 0x000fea0003c00000 */
[----:B------:R0:W1:Y:S02]  /*12d0*/  SHFL.BFLY P3, R16, R12, R17, R18 ;  /* 0x0c0000110c107389 */ /* 0x0000640000060012 */
[----:B01----:R-:W-:Y:S05]  /*12e0*/  ENDCOLLECTIVE ;  /* 0x000000000000791b */ /* 0x003fea0003800000 */
.L_x_199:
[----:B------:R-:W-:Y:S02]  /*12f0*/  HFMA2 R17, -RZ, RZ, 0, 1.1920928955078125e-07 ;  /* 0x00000002ff117431 */ /* 0x000fe400000001ff */
[----:B------:R-:W-:-:S04]  /*1300*/  IMAD.MOV.U32 R14, RZ, RZ, R16 ;  /* 0x000000ffff0e7224 */ /* 0x000fc800078e0010 */
[----:B------:R-:W-:-:S05]  /*1310*/  FADD R14, R9, R14 ;  /* 0x0000000e090e7221 */ /* 0x000fca0000000000 */
[----:B------:R-:W-:-:S07]  /*1320*/  MOV R12, R14 ;  /* 0x0000000e000c7202 */ /* 0x000fce0000000f00 */
[----:B------:R-:W-:Y:S05]  /*1330*/  WARPSYNC.COLLECTIVE R15, `(.L_x_200) ;  /* 0x000000000f087348 */ /* 0x000fea0003c00000 */
[----:B------:R0:W1:Y:S02]  /*1340*/  SHFL.BFLY P3, R16, R12, R17, R18 ;  /* 0x0c0000110c107389 */ /* 0x0000640000060012 */
[----:B01----:R-:W-:Y:S05]  /*1350*/  ENDCOLLECTIVE ;  /* 0x000000000000791b */ /* 0x003fea0003800000 */
.L_x_200:
[----:B------:R-:W-:Y:S02]  /*1360*/  HFMA2 R17, -RZ, RZ, 0, 5.9604644775390625e-08 ;  /* 0x00000001ff117431 */ /* 0x000fe400000001ff */
[----:B------:R-:W-:-:S04]  /*1370*/  IMAD.MOV.U32 R11, RZ, RZ, R16 ;  /* 0x000000ffff0b7224 */ /* 0x000fc800078e0010 */
[----:B------:R-:W-:-:S05]  /*1380*/  FADD R11, R14, R11 ;  /* 0x0000000b0e0b7221 */ /* 0x000fca0000000000 */
[----:B------:R-:W-:-:S07]  /*1390*/  MOV R12, R11 ;  /* 0x0000000b000c7202 */ /* 0x000fce0000000f00 */
[----:B------:R-:W-:Y:S05]  /*13a0*/  WARPSYNC.COLLECTIVE R15, `(.L_x_201) ;  /* 0x000000000f087348 */ /* 0x000fea0003c00000 */
[----:B------:R0:W1:Y:S02]  /*13b0*/  SHFL.BFLY P3, R16, R12, R17, R18 ;  /* 0x0c0000110c107389 */ /* 0x0000640000060012 */
[----:B01----:R-:W-:Y:S05]  /*13c0*/  ENDCOLLECTIVE ;  /* 0x000000000000791b */ /* 0x003fea0003800000 */
.L_x_201:
[----:B------:R-:W-:Y:S05]  /*13d0*/  BRA `(.L_x_202) ;  /* 0xfffffff4007c7947 */ /* 0x000fea000383ffff */
.L_x_203:
        /* <DEDUP_REMOVED lines=10> */
.L_x_1059:


//--------------------- .text._Z17warp_softmax_vec2ILi32ELi26EEvPfS0_ii --------------------------
	.section	.text._Z17warp_softmax_vec2ILi32ELi26EEvPfS0_ii,"ax",@progbits
	.align	128
        .global         _Z17warp_softmax_vec2ILi32ELi26EEvPfS0_ii
        .type           _Z17warp_softmax_vec2ILi32ELi26EEvPfS0_ii,@function
        .size           _Z17warp_softmax_vec2ILi32ELi26EEvPfS0_ii,(.L_x_1060 - _Z17warp_softmax_vec2ILi32ELi26EEvPfS0_ii)
        .other          _Z17warp_softmax_vec2ILi32ELi26EEvPfS0_ii,@"STO_CUDA_ENTRY STV_DEFAULT"
_Z17warp_softmax_vec2ILi32ELi26EEvPfS0_ii:
.text._Z17warp_softmax_vec2ILi32ELi26EEvPfS0_ii:
        /* <DEDUP_REMOVED lines=17> */
.L_x_222:
        /* <DEDUP_REMOVED lines=13> */
.L_x_206:
        /* <DEDUP_REMOVED lines=12> */
.L_x_205:
[----:B------:R-:W-:Y:S05]  /*02a0*/  BSYNC.RECONVERGENT B0 ;  /* 0x0000000000007941 */ /* 0x000fea0003800200 */
.L_x_204:
        /* <DEDUP_REMOVED lines=11> */
.L_x_229:
        /* <DEDUP_REMOVED lines=16> */
.L_x_212:
        /* <DEDUP_REMOVED lines=36> */
.L_x_211:
[----:B------:R-:W-:Y:S05]  /*06a0*/  BSYNC.RECONVERGENT B1 ;  /* 0x0000000000017941 */ /* 0x000fea0003800200 */
.L_x_210:
        /* <DEDUP_REMOVED lines=33> */
.L_x_209:
[----:B------:R-:W-:Y:S05]  /*08c0*/  BSYNC.RECONVERGENT B0 ;  /* 0x0000000000007941 */ /* 0x000fea0003800200 */
.L_x_208:
        /* <DEDUP_REMOVED lines=12> */
.L_x_236:
        /* <DEDUP_REMOVED lines=21> */
.L_x_218:
        /* <DEDUP_REMOVED lines=16> */
.L_x_217:
[----:B------:R-:W-:Y:S05]  /*0be0*/  BSYNC.RECONVERGENT B1 ;  /* 0x0000000000017941 */ /* 0x000fea0003800200 */
.L_x_216:
        /* <DEDUP_REMOVED lines=21> */
.L_x_215:
[----:B------:R-:W-:Y:S05]  /*0d40*/  BSYNC.RECONVERGENT B0 ;  /* 0x0000000000007941 */ /* 0x000fea0003800200 */
.L_x_214:
[----:B------:R-:W-:Y:S04]  /*0d50*/  BSSY.RECONVERGENT B0, `(.L_x_219) ;  /* 0x0000010000007945 */ /* 0x000fe80003800200 */
[----:B------:R-:W-:Y:S05]  /*0d60*/  @P0 BRA `(.L_x_220) ;  /* 0x0000000000380947 */ /* 0x000fea0003800000 */
[----:B------:R-:W-:Y:S01]  /*0d70*/  MOV R14, RZ ;  /* 0x000000ff000e7202 */ /* 0x000fe20000000f00 */
[----:B--2---:R-:W-:-:S07]  /*0d80*/  IMAD.MOV.U32 R13, RZ, RZ, R10 ;  /* 0x000000ffff0d7224 */ /* 0x004fce00078e000a */
.L_x_221:
        /* <DEDUP_REMOVED lines=12> */
.L_x_220:
[----:B------:R-:W-:Y:S05]  /*0e50*/  BSYNC.RECONVERGENT B0 ;  /* 0x0000000000007941 */ /* 0x000fea0003800200 */
.L_x_219:
[----:B------:R-:W-:Y:S05]  /*0e60*/  @!P1 BRA `(.L_x_222) ;  /* 0xfffffff000a89947 */ /* 0x000fea000383ffff */
[----:B------:R-:W-:Y:S05]  /*0e70*/  EXIT ;  /* 0x000000000000794d */ /* 0x000fea0003800000 */
.L_x_207:
        /* <DEDUP_REMOVED lines=8> */
.L_x_224:
[----:B------:R-:W-:Y:S05]  /*0f00*/  BSYNC B0 ;  /* 0x0000000000007941 */ /* 0x000fea0003800000 */
.L_x_223:
        /* <DEDUP_REMOVED lines=9> */
.L_x_225:
[----:B------:R-:W-:Y:S01]  /*0fa0*/  HFMA2 R17, -RZ, RZ, 0, 2.384185791015625e-07 ;  /* 0x00000004ff117431 */ /* 0x000fe200000001ff */
[----:B------:R-:W-:-:S04]  /*0fb0*/  MOV R4, R13 ;  /* 0x0000000d00047202 */ /* 0x000fc80000000f00 */
[----:B------:R-:W-:-:S05]  /*0fc0*/  FMNMX R4, R5, R4, !PT ;  /* 0x0000000405047209 */ /* 0x000fca0007800000 */
[----:B------:R-:W-:-:S07]  /*0fd0*/  IMAD.MOV.U32 R18, RZ, RZ, R4 ;  /* 0x000000ffff127224 */ /* 0x000fce00078e0004 */
[----:B------:R-:W-:Y:S05]  /*0fe0*/  WARPSYNC.COLLECTIVE R15, `(.L_x_226) ;  /* 0x000000000f087348 */ /* 0x000fea0003c00000 */
[----:B------:R0:W1:Y:S02]  /*0ff0*/  SHFL.BFLY P3, R13, R18, R17, R20 ;  /* 0x0c000011120d7389 */ /* 0x0000640000060014 */
[----:B01----:R-:W-:Y:S05]  /*1000*/  ENDCOLLECTIVE ;  /* 0x000000000000791b */ /* 0x003fea0003800000 */
.L_x_226:
[----:B------:R-:W-:Y:S01]  /*1010*/  HFMA2 R17, -RZ, RZ, 0, 1.1920928955078125e-07 ;  /* 0x00000002ff117431 */ /* 0x000fe200000001ff */
[----:B------:R-:W-:-:S04]  /*1020*/  MOV R7, R13 ;  /* 0x0000000d00077202 */ /* 0x000fc80000000f00 */
[----:B------:R-:W-:-:S05]  /*1030*/  FMNMX R7, R4, R7, !PT ;  /* 0x0000000704077209 */ /* 0x000fca0007800000 */
[----:B------:R-:W-:-:S07]  /*1040*/  IMAD.MOV.U32 R18, RZ, RZ, R7 ;  /* 0x000000ffff127224 */ /* 0x000fce00078e0007 */
[----:B------:R-:W-:Y:S05]  /*1050*/  WARPSYNC.COLLECTIVE R15, `(.L_x_227) ;  /* 0x000000000f087348 */ /* 0x000fea0003c00000 */
[----:B------:R0:W1:Y:S02]  /*1060*/  SHFL.BFLY P3, R13, R18, R17, R20 ;  /* 0x0c000011120d7389 */ /* 0x0000640000060014 */
[----:B01----:R-:W-:Y:S05]  /*1070*/  ENDCOLLECTIVE ;  /* 0x000000000000791b */ /* 0x003fea0003800000 */
.L_x_227:
[----:B------:R-:W-:Y:S01]  /*1080*/  HFMA2 R17, -RZ, RZ, 0, 5.9604644775390625e-08 ;  /* 0x00000001ff117431 */ /* 0x000fe200000001ff */
[----:B------:R-:W-:-:S04]  /*1090*/  MOV R16, R13 ;  /* 0x0000000d00107202 */ /* 0x000fc80000000f00 */
[----:B------:R-:W-:-:S05]  /*10a0*/  FMNMX R16, R7, R16, !PT ;  /* 0x0000001007107209 */ /* 0x000fca0007800000 */
[----:B------:R-:W-:-:S07]  /*10b0*/  IMAD.MOV.U32 R18, RZ, RZ, R16 ;  /* 0x000000ffff127224 */ /* 0x000fce00078e0010 */
[----:B------:R-:W-:Y:S05]  /*10c0*/  WARPSYNC.COLLECTIVE R15, `(.L_x_228) ;  /* 0x000000000f087348 */ /* 0x000fea0003c00000 */
[----:B------:R0:W1:Y:S02]  /*10d0*/  SHFL.BFLY P3, R13, R18, R17, R20 ;  /* 0x0c000011120d7389 */ /* 0x0000640000060014 */
[----:B01----:R-:W-:Y:S05]  /*10e0*/  ENDCOLLECTIVE ;  /* 0x000000000000791b */ /* 0x003fea0003800000 */
.L_x_228:
[----:B------:R-:W-:Y:S05]  /*10f0*/  BRA `(.L_x_229) ;  /* 0xfffffff000987947 */ /* 0x000fea000383ffff */
.L_x_213:
        /* <DEDUP_REMOVED lines=8> */
.L_x_231:
[----:B------:R-:W-:Y:S05]  /*1180*/  BSYNC B0 ;  /* 0x0000000000007941 */ /* 0x000fea0003800000 */
.L_x_230:
        /* <DEDUP_REMOVED lines=9> */
.L_x_232:
[----:B------:R-:W-:Y:S01]  /*1220*/  HFMA2 R17, -RZ, RZ, 0, 2.384185791015625e-07 ;  /* 0x00000004ff117431 */ /* 0x000fe200000001ff */
[----:B------:R-:W-:-:S05]  /*1230*/  MOV R5, R13 ;  /* 0x0000000d00057202 */ /* 0x000fca0000000f00 */
[----:B------:R-:W-:-:S04]  /*1240*/  FADD R5, R4, R5 ;  /* 0x0000000504057221 */ /* 0x000fc80000000000 */
[----:B------:R-:W-:-:S07]  /*1250*/  IMAD.MOV.U32 R18, RZ, RZ, R5 ;  /* 0x000000ffff127224 */ /* 0x000fce00078e0005 */
[----:B------:R-:W-:Y:S05]  /*1260*/  WARPSYNC.COLLECTIVE R15, `(.L_x_233) ;  /* 0x000000000f087348 */ /* 0x000fea0003c00000 */
[----:B------:R0:W1:Y:S02]  /*1270*/  SHFL.BFLY P3, R13, R18, R17, R20 ;  /* 0x0c000011120d7389 */ /* 0x0000640000060014 */
[----:B01----:R-:W-:Y:S05]  /*1280*/  ENDCOLLECTIVE ;  /* 0x000000000000791b */ /* 0x003fea0003800000 */
.L_x_233:
[----:B------:R-:W-:Y:S01]  /*1290*/  HFMA2 R17, -RZ, RZ, 0, 1.1920928955078125e-07 ;  /* 0x00000002ff117431 */ /* 0x000fe200000001ff */
[----:B------:R-:W-:-:S05]  /*12a0*/  MOV R6, R13 ;  /* 0x0000000d00067202 */ /* 0x000fca0000000f00 */
[----:B------:R-:W-:-:S04]  /*12b0*/  FADD R6, R5, R6 ;  /* 0x0000000605067221 */ /* 0x000fc80000000000 */
[----:B------:R-:W-:-:S07]  /*12c0*/  IMAD.MOV.U32 R18, RZ, RZ, R6 ;  /* 0x000000ffff127224 */ /* 0x000fce00078e0006 */
[----:B------:R-:W-:Y:S05]  /*12d0*/  WARPSYNC.COLLECTIVE R15, `(.L_x_234) ;  /* 0x000000000f087348 */ /* 0x000fea0003c00000 */
[----:B------:R0:W1:Y:S02]  /*12e0*/  SHFL.BFLY P3, R13, R18, R17, R20 ;  /* 0x0c000011120d7389 */ /* 0x0000640000060014 */
[----:B01----:R-:W-:Y:S05]  /*12f0*/  ENDCOLLECTIVE ;  /* 0x000000000000791b */ /* 0x003fea0003800000 */
.L_x_234:
[----:B------:R-:W-:Y:S01]  /*1300*/  HFMA2 R17, -RZ, RZ, 0, 5.9604644775390625e-08 ;  /* 0x00000001ff117431 */ /* 0x000fe200000001ff */
[----:B------:R-:W-:-:S05]  /*1310*/  MOV R7, R13 ;  /* 0x0000000d00077202 */ /* 0x000fca0000000f00 */
[----:B------:R-:W-:-:S04]  /*1320*/  FADD R7, R6, R7 ;  /* 0x0000000706077221 */ /* 0x000fc80000000000 */
[----:B------:R-:W-:-:S07]  /*1330*/  IMAD.MOV.U32 R18, RZ, RZ, R7 ;  /* 0x000000ffff127224 */ /* 0x000fce00078e0007 */
[----:B------:R-:W-:Y:S05]  /*1340*/  WARPSYNC.COLLECTIVE R15, `(.L_x_235) ;  /* 0x000000000f087348 */ /* 0x000fea0003c00000 */
[----:B------:R0:W1:Y:S02]  /*1350*/  SHFL.BFLY P3, R13, R18, R17, R20 ;  /* 0x0c000011120d7389 */ /* 0x0000640000060014 */
[----:B01----:R-:W-:Y:S05]  /*1360*/  ENDCOLLECTIVE ;  /* 0x000000000000791b */ /* 0x003fea0003800000 */
.L_x_235:
[----:B------:R-:W-:Y:S01]  /*1370*/  MOV R16, R13 ;  /* 0x0000000d00107202 */ /* 0x000fe20000000f00 */
[----:B------:R-:W-:Y:S06]  /*1380*/  BRA `(.L_x_236) ;  /* 0xfffffff400807947 */ /* 0x000fec000383ffff */
.L_x_237:
        /* <DEDUP_REMOVED lines=15> */
.L_x_1060:


//--------------------- .text._Z17warp_softmax_vec2ILi32ELi25EEvPfS0_ii --------------------------
	.section	.text._Z17warp_softmax_vec2ILi32ELi25EEvPfS0_ii,"ax",@progbits
	.align	128
        .global         _Z17warp_softmax_vec2ILi32ELi25EEvPfS0_ii
        .type           _Z17warp_softmax_vec2ILi32ELi25EEvPfS0_ii,@function
        .size           _Z17warp_softmax_vec2ILi32ELi25EEvPfS0_ii,(.L_x_1061 - _Z17warp_softmax_vec2ILi32ELi25EEvPfS0_ii)
        .other          _Z17warp_softmax_vec2ILi32ELi25EEvPfS0_ii,@"STO_CUDA_ENTRY STV_DEFAULT"
_Z17warp_softmax_vec2ILi32ELi25EEvPfS0_ii:
.text._Z17warp_softmax_vec2ILi32ELi25EEvPfS0_ii:
        /* <DEDUP_REMOVED lines=17> */
.L_x_256:
        /* <DEDUP_REMOVED lines=13> */
.L_x_240:
        /* <DEDUP_REMOVED lines=12> */
.L_x_239:
[----:B------:R-:W-:Y:S05]  /*02a0*/  BSYNC.RECONVERGENT B0 ;  /* 0x0000000000007941 */ /* 0x000fea0003800200 */
.L_x_238:
        /* <DEDUP_REMOVED lines=11> */
.L_x_263:
        /* <DEDUP_REMOVED lines=16> */
.L_x_246:
        /* <DEDUP_REMOVED lines=40> */
.L_x_245:
[----:B------:R-:W-:Y:S05]  /*06e0*/  BSYNC.RECONVERGENT B1 ;  /* 0x0000000000017941 */ /* 0x000fea0003800200 */
.L_x_244:
        /* <DEDUP_REMOVED lines=33> */
.L_x_243:
[----:B------:R-:W-:Y:S05]  /*0900*/  BSYNC.RECONVERGENT B0 ;  /* 0x0000000000007941 */ /* 0x000fea0003800200 */
.L_x_242:
        /* <DEDUP_REMOVED lines=12> */
.L_x_270:
        /* <DEDUP_REMOVED lines=21> */
.L_x_252:
        /* <DEDUP_REMOVED lines=20> */
.L_x_251:
[----:B------:R-:W-:Y:S05]  /*0c60*/  BSYNC.RECONVERGENT B1 ;  /* 0x0000000000017941 */ /* 0x000fea0003800200 */
.L_x_250:
        /* <DEDUP_REMOVED lines=21> */
.L_x_249:
[----:B------:R-:W-:Y:S05]  /*0dc0*/  BSYNC.RECONVERGENT B0 ;  /* 0x0000000000007941 */ /* 0x000fea0003800200 */
.L_x_248:
[----:B------:R-:W-:Y:S04]  /*0dd0*/  BSSY.RECONVERGENT B0, `(.L_x_253) ;  /* 0x0000010000007945 */ /* 0x000fe80003800200 */
[----:B------:R-:W-:Y:S05]  /*0de0*/  @P0 BRA `(.L_x_254) ;  /* 0x0000000000380947 */ /* 0x000fea0003800000 */
[----:B--234-:R-:W-:Y:S01]  /*0df0*/  MOV R14, RZ ;  /* 0x000000ff000e7202 */ /* 0x01cfe20000000f00 */
[----:B------:R-:W-:-:S07]  /*0e00*/  IMAD.MOV.U32 R9, RZ, RZ, R6 ;  /* 0x000000ffff097224 */ /* 0x000fce00078e0006 */
.L_x_255:
        /* <DEDUP_REMOVED lines=12> */
.L_x_254:
[----:B------:R-:W-:Y:S05]  /*0ed0*/  BSYNC.RECONVERGENT B0 ;  /* 0x0000000000007941 */ /* 0x000fea0003800200 */
.L_x_253:
[----:B------:R-:W-:Y:S05]  /*0ee0*/  @!P1 BRA `(.L_x_256) ;  /* 0xfffffff000889947 */ /* 0x000fea000383ffff */
[----:B------:R-:W-:Y:S05]  /*0ef0*/  EXIT ;  /* 0x000000000000794d */ /* 0x000fea0003800000 */
.L_x_241:
        /* <DEDUP_REMOVED lines=8> */
.L_x_258:
[----:B------:R-:W-:Y:S05]  /*0f80*/  BSYNC B0 ;  /* 0x0000000000007941 */ /* 0x000fea0003800000 */
.L_x_257:
        /* <DEDUP_REMOVED lines=8> */
.L_x_259:
[----:B------:R-:W-:Y:S01]  /*1010*/  IMAD.MOV.U32 R17, RZ, RZ, 0x4 ;  /* 0x00000004ff117424 */ /* 0x000fe200078e00ff */
[----:B------:R-:W-:-:S04]  /*1020*/  MOV R11, R16 ;  /* 0x00000010000b7202 */ /* 0x000fc80000000f00 */
[----:B------:R-:W-:-:S04]  /*1030*/  FMNMX R11, R12, R11, !PT ;  /* 0x0000000b0c0b7209 */ /* 0x000fc80007800000 */
[----:B------:R-:W-:-:S07]  /*1040*/  MOV R12, R11 ;  /* 0x0000000b000c7202 */ /* 0x000fce0000000f00 */
[----:B------:R-:W-:Y:S05]  /*1050*/  WARPSYNC.COLLECTIVE R15, `(.L_x_260) ;  /* 0x000000000f087348 */ /* 0x000fea0003c00000 */
[----:B------:R0:W1:Y:S02]  /*1060*/  SHFL.BFLY P3, R16, R12, R17, R18 ;  /* 0x0c0000110c107389 */ /* 0x0000640000060012 */
[----:B01----:R-:W-:Y:S05]  /*1070*/  ENDCOLLECTIVE ;  /* 0x000000000000791b */ /* 0x003fea0003800000 */
.L_x_260:
[----:B------:R-:W-:Y:S01]  /*1080*/  IMAD.MOV.U32 R17, RZ, RZ, 0x2 ;  /* 0x00000002ff117424 */ /* 0x000fe200078e00ff */
[----:B------:R-:W-:-:S04]  /*1090*/  MOV R14, R16 ;  /* 0x00000010000e7202 */ /* 0x000fc80000000f00 */
[----:B------:R-:W-:-:S04]  /*10a0*/  FMNMX R14, R11, R14, !PT ;  /* 0x0000000e0b0e7209 */ /* 0x000fc80007800000 */
[----:B------:R-:W-:-:S07]  /*10b0*/  MOV R12, R14 ;  /* 0x0000000e000c7202 */ /* 0x000fce0000000f00 */
[----:B------:R-:W-:Y:S05]  /*10c0*/  WARPSYNC.COLLECTIVE R15, `(.L_x_261) ;  /* 0x000000000f087348 */ /* 0x000fea0003c00000 */
[----:B------:R0:W1:Y:S02]  /*10d0*/  SHFL.BFLY P3, R16, R12, R17, R18 ;  /* 0x0c0000110c107389 */ /* 0x0000640000060012 */
[----:B01----:R-:W-:Y:S05]  /*10e0*/  ENDCOLLECTIVE ;  /* 0x000000000000791b */ /* 0x003fea0003800000 */
.L_x_261:
[----:B------:R-:W-:Y:S01]  /*10f0*/  IMAD.MOV.U32 R17, RZ, RZ, 0x1 ;  /* 0x00000001ff117424 */ /* 0x000fe200078e00ff */
[----:B------:R-:W-:-:S04]  /*1100*/  MOV R13, R16 ;  /* 0x00000010000d7202 */ /* 0x000fc80000000f00 */
[----:B------:R-:W-:-:S04]  /*1110*/  FMNMX R13, R14, R13, !PT ;  /* 0x0000000d0e0d7209 */ /* 0x000fc80007800000 */
[----:B------:R-:W-:-:S07]  /*1120*/  MOV R12, R13 ;  /* 0x0000000d000c7202 */ /* 0x000fce0000000f00 */
[----:B------:R-:W-:Y:S05]  /*1130*/  WARPSYNC.COLLECTIVE R15, `(.L_x_262) ;  /* 0x000000000f087348 */ /* 0x000fea0003c00000 */
[----:B------:R0:W1:Y:S02]  /*1140*/  SHFL.BFLY P3, R16, R12, R17, R18 ;  /* 0x0c0000110c107389 */ /* 0x0000640000060012 */
[----:B01----:R-:W-:Y:S05]  /*1150*/  ENDCOLLECTIVE ;  /* 0x000000000000791b */ /* 0x003fea0003800000 */
.L_x_262:
[----:B------:R-:W-:Y:S05]  /*1160*/  BRA `(.L_x_263) ;  /* 0xfffffff0007c7947 */ /* 0x000fea000383ffff */
.L_x_247:
        /* <DEDUP_REMOVED lines=8> */
.L_x_265:
[----:B------:R-:W-:Y:S05]  /*11f0*/  BSYNC B0 ;  /* 0x0000000000007941 */ /* 0x000fea0003800000 */
.L_x_264:
        /* <DEDUP_REMOVED lines=8> */
.L_x_266:
[----:B------:R-:W-:Y:S02]  /*1280*/  HFMA2 R17, -RZ, RZ, 0, 2.384185791015625e-07 ;  /* 0x00000004ff117431 */ /* 0x000fe400000001ff */
[----:B------:R-:W-:-:S04]  /*1290*/  IMAD.MOV.U32 R9, RZ, RZ, R16 ;  /* 0x000000ffff097224 */ /* 0x000fc800078e0010 */
[----:B------:R-:W-:-:S05]  /*12a0*/  FADD R9, R12, R9 ;  /* 0x000000090c097221 */ /* 0x000fca0000000000 */
[----:B------:R-:W-:-:S07]  /*12b0*/  MOV R12, R9 ;  /* 0x00000009000c7202 */ /* 0x000fce0000000f00 */
[----:B------:R-:W-:Y:S05]  /*12c0*/  WARPSYNC.COLLECTIVE R15, `(.L_x_267) ;  /* 0x000000000f087348 */ /* 0x000fea0003c00000 */
[----:B------:R0:W1:Y:S02]  /*12d0*/  SHFL.BFLY P3, R16, R12, R17, R18 ;  /* 0x0c0000110c107389 */ /* 0x0000640000060012 */
[----:B01----:R-:W-:Y:S05]  /*12e0*/  ENDCOLLECTIVE ;  /* 0x000000000000791b */ /* 0x003fea0003800000 */
.L_x_267:
[----:B------:R-:W-:Y:S02]  /*12f0*/  HFMA2 R17, -RZ, RZ, 0, 1.1920928955078125e-07 ;  /* 0x00000002ff117431 */ /* 0x000fe400000001ff */
[----:B------:R-:W-:-:S04]  /*1300*/  IMAD.MOV.U32 R14, RZ, RZ, R16 ;  /* 0x000000ffff0e7224 */ /* 0x000fc800078e0010 */
[----:B------:R-:W-:-:S05]  /*1310*/  FADD R14, R9, R14 ;  /* 0x0000000e090e7221 */ /* 0x000fca0000000000 */
[----:B------:R-:W-:-:S07]  /*1320*/  MOV R12, R14 ;  /* 0x0000000e000c7202 */ /* 0x000fce0000000f00 */
[----:B------:R-:W-:Y:S05]  /*1330*/  WARPSYNC.COLLECTIVE R15, `(.L_x_268) ;  /* 0x000000000f087348 */ /* 0x000fea0003c00000 */
[----:B------:R0:W1:Y:S02]  /*1340*/  SHFL.BFLY P3, R16, R12, R17, R18 ;  /* 0x0c0000110c107389 */ /* 0x0000640000060012 */
[----:B01----:R-:W-:Y:S05]  /*1350*/  ENDCOLLECTIVE ;  /* 0x000000000000791b */ /* 0x003fea0003800000 */
.L_x_268:
[----:B------:R-:W-:Y:S02]  /*1360*/  HFMA2 R17, -RZ, RZ, 0, 5.9604644775390625e-08 ;  /* 0x00000001ff117431 */ /* 0x000fe400000001ff */
[----:B------:R-:W-:-:S04]  /*1370*/  IMAD.MOV.U32 R11, RZ, RZ, R16 ;  /* 0x000000ffff0b7224 */ /* 0x000fc800078e0010 */
[----:B------:R-:W-:-:S05]  /*1380*/  FADD R11, R14, R11 ;  /* 0x0000000b0e0b7221 */ /* 0x000fca0000000000 */
[----:B------:R-:W-:-:S07]  /*1390*/  MOV R12, R11 ;  /* 0x0000000b000c7202 */ /* 0x000fce0000000f00 */
[----:B------:R-:W-:Y:S05]  /*13a0*/  WARPSYNC.COLLECTIVE R15, `(.L_x_269) ;  /* 0x000000000f087348 */ /* 0x000fea0003c00000 */
[----:B------:R0:W1:Y:S02]  /*13b0*/  SHFL.BFLY P3, R16, R12, R17, R18 ;  /* 0x0c0000110c107389 */ /* 0x0000640000060012 */
[----:B01----:R-:W-:Y:S05]  /*13c0*/  ENDCOLLECTIVE ;  /* 0x000000000000791b */ /* 0x003fea0003800000 */
.L_x_269:
[----:B------:R-:W-:Y:S05]  /*13d0*/  BRA `(.L_x_270) ;  /* 0xfffffff4007c7947 */ /* 0x000fea000383ffff */
.L_x_271:
        /* <DEDUP_REMOVED lines=10> */
.L_x_1061:


//--------------------- .text._Z17warp_softmax_vec2ILi32ELi24EEvPfS0_ii --------------------------
	.section	.text._Z17warp_softmax_vec2ILi32ELi24EEvPfS0_ii,"ax",@progbits
	.align	128
        .global         _Z17warp_softmax_vec2ILi32ELi24EEvPfS0_ii
        .type           _Z17warp_softmax_vec2ILi32ELi24EEvPfS0_ii,@function
        .size           _Z17warp_softmax_vec2ILi32ELi24EEvPfS0_ii,(.L_x_1062 - _Z17warp_softmax_vec2ILi32ELi24EEvPfS0_ii)
        .other          _Z17warp_softmax_vec2ILi32ELi24EEvPfS0_ii,@"STO_CUDA_ENTRY STV_DEFAULT"
_Z17warp_softmax_vec2ILi32ELi24EEvPfS0_ii:
.text._Z17warp_softmax_vec2ILi32ELi24EEvPfS0_ii:
        /* <DEDUP_REMOVED lines=16> */
.L_x_290:
        /* <DEDUP_REMOVED lines=13> */
.L_x_274:
        /* <DEDUP_REMOVED lines=12> */
.L_x_273:
[----:B------:R-:W-:Y:S05]  /*0290*/  BSYNC.RECONVERGENT B0 ;  /* 0x0000000000007941 */ /* 0x000fea0003800200 */
.L_x_272:
        /* <DEDUP_REMOVED lines=11> */
.L_x_297:
        /* <DEDUP_REMOVED lines=15> */
.L_x_280:
        /* <DEDUP_REMOVED lines=34> */
.L_x_279:
[----:B------:R-:W-:Y:S05]  /*0660*/  BSYNC.RECONVERGENT B1 ;  /* 0x0000000000017941 */ /* 0x000fea0003800200 */
.L_x_278:
        /* <DEDUP_REMOVED lines=33> */
.L_x_277:
[----:B------:R-:W-:Y:S05]  /*0880*/  BSYNC.RECONVERGENT B0 ;  /* 0x0000000000007941 */ /* 0x000fea0003800200 */
.L_x_276:
        /* <DEDUP_REMOVED lines=12> */
.L_x_304:
        /* <DEDUP_REMOVED lines=21> */
.L_x_286:
        /* <DEDUP_REMOVED lines=14> */
.L_x_285:
[----:B------:R-:W-:Y:S05]  /*0b80*/  BSYNC.RECONVERGENT B1 ;  /* 0x0000000000017941 */ /* 0x000fea0003800200 */
.L_x_284:
        /* <DEDUP_REMOVED lines=21> */
.L_x_283:
[----:B------:R-:W-:Y:S05]  /*0ce0*/  BSYNC.RECONVERGENT B0 ;  /* 0x0000000000007941 */ /* 0x000fea0003800200 */
.L_x_282:
[----:B------:R-:W-:Y:S04]  /*0cf0*/  BSSY.RECONVERGENT B0, `(.L_x_287) ;  /* 0x0000010000007945 */ /* 0x000fe80003800200 */
[----:B------:R-:W-:Y:S05]  /*0d00*/  @P0 BRA `(.L_x_288) ;  /* 0x0000000000380947 */ /* 0x000fea0003800000 */
[----:B------:R-:W-:Y:S01]  /*0d10*/  IMAD.MOV.U32 R0, RZ, RZ, RZ ;  /* 0x000000ffff007224 */ /* 0x000fe200078e00ff */
[----:B--2---:R-:W-:-:S07]  /*0d20*/  MOV R6, R10 ;  /* 0x0000000a00067202 */ /* 0x004fce0000000f00 */
.L_x_289:
        /* <DEDUP_REMOVED lines=12> */
.L_x_288:
[----:B------:R-:W-:Y:S05]  /*0df0*/  BSYNC.RECONVERGENT B0 ;  /* 0x0000000000007941 */ /* 0x000fea0003800200 */
.L_x_287:
[----:B------:R-:W-:Y:S05]  /*0e00*/  @!P1 BRA `(.L_x_290) ;  /* 0xfffffff000bc9947 */ /* 0x000fea000383ffff */
[----:B------:R-:W-:Y:S05]  /*0e10*/  EXIT ;  /* 0x000000000000794d */ /* 0x000fea0003800000 */
.L_x_275:
[----:B------:R-:W-:Y:S01]  /*0e20*/  HFMA2 R16, -RZ, RZ, 0, 9.5367431640625e-07 ;  /* 0x00000010ff107431 */ /* 0x000fe200000001ff */
[----:B------:R-:W-:Y:S01]  /*0e30*/  BSSY B0, `(.L_x_291) ;  /* 0x0000006000007945 */ /* 0x000fe20003800000 */
[----:B------:R-:W-:Y:S01]  /*0e40*/  IMAD.MOV.U32 R19, RZ, RZ, 0x1f ;  /* 0x0000001fff137424 */ /* 0x000fe200078e00ff */
[----:B------:R-:W-:-:S07]  /*0e50*/  MOV R15, 0xffffffff ;  /* 0xffffffff000f7802 */ /* 0x000fce0000000f00 */
[----:B01----:R-:W-:Y:S05]  /*0e60*/  WARPSYNC.COLLECTIVE R15, `(.L_x_292) ;  /* 0x000000000f087348 */ /* 0x003fea0003c00000 */
[----:B------:R2:W3:Y:S02]  /*0e70*/  SHFL.BFLY P3, R13, R0, R16, R19 ;  /* 0x0c000010000d7389 */ /* 0x0004e40000060013 */
[----:B0123--:R-:W-:Y:S05]  /*0e80*/  ENDCOLLECTIVE ;  /* 0x000000000000791b */ /* 0x00ffea0003800000 */
.L_x_292:
[----:B------:R-:W-:Y:S05]  /*0e90*/  BSYNC B0 ;  /* 0x0000000000007941 */ /* 0x000fea0003800000 */
.L_x_291:
        /* <DEDUP_REMOVED lines=9> */
.L_x_293:
[----:B------:R-:W-:Y:S01]  /*0f30*/  HFMA2 R16, -RZ, RZ, 0, 2.384185791015625e-07 ;  /* 0x00000004ff107431 */ /* 0x000fe200000001ff */
[----:B------:R-:W-:-:S04]  /*0f40*/  MOV R4, R13 ;  /* 0x0000000d00047202 */ /* 0x000fc80000000f00 */
[----:B------:R-:W-:-:S05]  /*0f50*/  FMNMX R4, R5, R4, !PT ;  /* 0x0000000405047209 */ /* 0x000fca0007800000 */
[----:B------:R-:W-:-:S07]  /*0f60*/  IMAD.MOV.U32 R0, RZ, RZ, R4 ;  /* 0x000000ffff007224 */ /* 0x000fce00078e0004 */
[----:B------:R-:W-:Y:S05]  /*0f70*/  WARPSYNC.COLLECTIVE R15, `(.L_x_294) ;  /* 0x000000000f087348 */ /* 0x000fea0003c00000 */
[----:B------:R0:W1:Y:S02]  /*0f80*/  SHFL.BFLY P3, R13, R0, R16, R19 ;  /* 0x0c000010000d7389 */ /* 0x0000640000060013 */
[----:B01----:R-:W-:Y:S05]  /*0f90*/  ENDCOLLECTIVE ;  /* 0x000000000000791b */ /* 0x003fea0003800000 */
.L_x_294:
[----:B------:R-:W-:Y:S02]  /*0fa0*/  HFMA2 R16, -RZ, RZ, 0, 1.1920928955078125e-07 ;  /* 0x00000002ff107431 */ /* 0x000fe400000001ff */
[----:B------:R-:W-:-:S05]  /*0fb0*/  IMAD.MOV.U32 R7, RZ, RZ, R13 ;  /* 0x000000ffff077224 */ /* 0x000fca00078e000d */
[----:B------:R-:W-:-:S04]  /*0fc0*/  FMNMX R7, R4, R7, !PT ;  /* 0x0000000704077209 */ /* 0x000fc80007800000 */
[----:B------:R-:W-:-:S07]  /*0fd0*/  MOV R0, R7 ;  /* 0x0000000700007202 */ /* 0x000fce0000000f00 */
[----:B------:R-:W-:Y:S05]  /*0fe0*/  WARPSYNC.COLLECTIVE R15, `(.L_x_295) ;  /* 0x000000000f087348 */ /* 0x000fea0003c00000 */
[----:B------:R0:W1:Y:S02]  /*0ff0*/  SHFL.BFLY P3, R13, R0, R16, R19 ;  /* 0x0c000010000d7389 */ /* 0x0000640000060013 */
[----:B01----:R-:W-:Y:S05]  /*1000*/  ENDCOLLECTIVE ;  /* 0x000000000000791b */ /* 0x003fea0003800000 */
.L_x_295:
[----:B------:R-:W-:Y:S02]  /*1010*/  HFMA2 R16, -RZ, RZ, 0, 5.9604644775390625e-08 ;  /* 0x00000001ff107431 */ /* 0x000fe400000001ff */
[----:B------:R-:W-:-:S05]  /*1020*/  IMAD.MOV.U32 R6, RZ, RZ, R13 ;  /* 0x000000ffff067224 */ /* 0x000fca00078e000d */
[----:B------:R-:W-:-:S04]  /*1030*/  FMNMX R6, R7, R6, !PT ;  /* 0x0000000607067209 */ /* 0x000fc80007800000 */
[----:B------:R-:W-:-:S07]  /*1040*/  MOV R0, R6 ;  /* 0x0000000600007202 */ /* 0x000fce0000000f00 */
[----:B------:R-:W-:Y:S05]  /*1050*/  WARPSYNC.COLLECTIVE R15, `(.L_x_296) ;  /* 0x000000000f087348 */ /* 0x000fea0003c00000 */
[----:B------:R0:W1:Y:S02]  /*1060*/  SHFL.BFLY P3, R13, R0, R16, R19 ;  /* 0x0c000010000d7389 */ /* 0x0000640000060013 */
[----:B01----:R-:W-:Y:S05]  /*1070*/  ENDCOLLECTIVE ;  /* 0x000000000000791b */ /* 0x003fea0003800000 */
.L_x_296:
[----:B------:R-:W-:Y:S05]  /*1080*/  BRA `(.L_x_297) ;  /* 0xfffffff000b07947 */ /* 0x000fea000383ffff */
.L_x_281:
        /* <DEDUP_REMOVED lines=8> */
.L_x_299:
[----:B------:R-:W-:Y:S05]  /*1110*/  BSYNC B0 ;  /* 0x0000000000007941 */ /* 0x000fea0003800000 */
.L_x_298:
        /* <DEDUP_REMOVED lines=8> */
.L_x_300:
[----:B------:R-:W-:Y:S01]  /*11a0*/  HFMA2 R16, -RZ, RZ, 0, 2.384185791015625e-07 ;  /* 0x00000004ff107431 */ /* 0x000fe200000001ff */
[----:B------:R-:W-:-:S05]  /*11b0*/  MOV R5, R13 ;  /* 0x0000000d00057202 */ /* 0x000fca0000000f00 */
[----:B------:R-:W-:-:S04]  /*11c0*/  FADD R5, R0, R5 ;  /* 0x0000000500057221 */ /* 0x000fc80000000000 */
[----:B------:R-:W-:-:S07]  /*11d0*/  IMAD.MOV.U32 R0, RZ, RZ, R5 ;  /* 0x000000ffff007224 */ /* 0x000fce00078e0005 */
[----:B------:R-:W-:Y:S05]  /*11e0*/  WARPSYNC.COLLECTIVE R15, `(.L_x_301) ;  /* 0x000000000f087348 */ /* 0x000fea0003c00000 */
[----:B------:R0:W1:Y:S02]  /*11f0*/  SHFL.BFLY P3, R13, R0, R16, R19 ;  /* 0x0c000010000d7389 */ /* 0x0000640000060013 */
[----:B01----:R-:W-:Y:S05]  /*1200*/  ENDCOLLECTIVE ;  /* 0x000000000000791b */ /* 0x003fea0003800000 */
.L_x_301:
[----:B------:R-:W-:Y:S01]  /*1210*/  HFMA2 R16, -RZ, RZ, 0, 1.1920928955078125e-07 ;  /* 0x00000002ff107431 */ /* 0x000fe200000001ff */
[----:B------:R-:W-:-:S05]  /*1220*/  MOV R4, R13 ;  /* 0x0000000d00047202 */ /* 0x000fca0000000f00 */
[----:B------:R-:W-:-:S04]  /*1230*/  FADD R4, R5, R4 ;  /* 0x0000000405047221 */ /* 0x000fc80000000000 */
[----:B------:R-:W-:-:S07]  /*1240*/  IMAD.MOV.U32 R0, RZ, RZ, R4 ;  /* 0x000000ffff007224 */ /* 0x000fce00078e0004 */
[----:B------:R-:W-:Y:S05]  /*1250*/  WARPSYNC.COLLECTIVE R15, `(.L_x_302) ;  /* 0x000000000f087348 */ /* 0x000fea0003c00000 */
[----:B------:R0:W1:Y:S02]  /*1260*/  SHFL.BFLY P3, R13, R0, R16, R19 ;  /* 0x0c000010000d7389 */ /* 0x0000640000060013 */
[----:B01----:R-:W-:Y:S05]  /*1270*/  ENDCOLLECTIVE ;  /* 0x000000000000791b */ /* 0x003fea0003800000 */
.L_x_302:
[----:B------:R-:W-:Y:S01]  /*1280*/  HFMA2 R16, -RZ, RZ, 0, 5.9604644775390625e-08 ;  /* 0x00000001ff107431 */ /* 0x000fe200000001ff */
[----:B------:R-:W-:-:S05]  /*1290*/  MOV R7, R13 ;  /* 0x0000000d00077202 */ /* 0x000fca0000000f00 */
[----:B------:R-:W-:-:S04]  /*12a0*/  FADD R7, R4, R7 ;  /* 0x0000000704077221 */ /* 0x000fc80000000000 */
[----:B------:R-:W-:-:S07]  /*12b0*/  IMAD.MOV.U32 R0, RZ, RZ, R7 ;  /* 0x000000ffff007224 */ /* 0x000fce00078e0007 */
[----:B------:R-:W-:Y:S05]  /*12c0*/  WARPSYNC.COLLECTIVE R15, `(.L_x_303) ;  /* 0x000000000f087348 */ /* 0x000fea0003c00000 */
[----:B------:R0:W1:Y:S02]  /*12d0*/  SHFL.BFLY P3, R13, R0, R16, R19 ;  /* 0x0c000010000d7389 */ /* 0x0000640000060013 */
[----:B01----:R-:W-:Y:S05]  /*12e0*/  ENDCOLLECTIVE ;  /* 0x000000000000791b */ /* 0x003fea0003800000 */
.L_x_303:
[----:B------:R-:W-:Y:S01]  /*12f0*/  MOV R6, R13 ;  /* 0x0000000d00067202 */ /* 0x000fe20000000f00 */
[----:B------:R-:W-:Y:S06]  /*1300*/  BRA `(.L_x_304) ;  /* 0xfffffff400907947 */ /* 0x000fec000383ffff */
.L_x_305:
        /* <DEDUP_REMOVED lines=15> */
.L_x_1062:


//--------------------- .text._Z17warp_softmax_vec2ILi32ELi23EEvPfS0_ii --------------------------
	.section	.text._Z17warp_softmax_vec2ILi32ELi23EEvPfS0_ii,"ax",@progbits
	.align	128
        .global         _Z17warp_softmax_vec2ILi32ELi23EEvPfS0_ii
        .type           _Z17warp_softmax_vec2ILi32ELi23EEvPfS0_ii,@function
        .size           _Z17warp_softmax_vec2ILi32ELi23EEvPfS0_ii,(.L_x_1063 - _Z17warp_softmax_vec2ILi32ELi23EEvPfS0_ii)
        .other          _Z17warp_softmax_vec2ILi32ELi23EEvPfS0_ii,@"STO_CUDA_ENTRY STV_DEFAULT"
_Z17warp_softmax_vec2ILi32ELi23EEvPfS0_ii:
.text._Z17warp_softmax_vec2ILi32ELi23EEvPfS0_ii:
        /* <DEDUP_REMOVED lines=17> */
.L_x_324:
        /* <DEDUP_REMOVED lines=13> */
.L_x_308:
        /* <DEDUP_REMOVED lines=12> */
.L_x_307:
[----:B------:R-:W-:Y:S05]  /*02a0*/  BSYNC.RECONVERGENT B0 ;  /* 0x0000000000007941 */ /* 0x000fea0003800200 */
.L_x_306:
        /* <DEDUP_REMOVED lines=11> */
.L_x_331:
        /* <DEDUP_REMOVED lines=16> */
.L_x_314:
        /* <DEDUP_REMOVED lines=40> */
.L_x_313:
[----:B------:R-:W-:Y:S05]  /*06e0*/  BSYNC.RECONVERGENT B1 ;  /* 0x0000000000017941 */ /* 0x000fea0003800200 */
.L_x_312:
        /* <DEDUP_REMOVED lines=33> */
.L_x_311:
[----:B------:R-:W-:Y:S05]  /*0900*/  BSYNC.RECONVERGENT B0 ;  /* 0x0000000000007941 */ /* 0x000fea0003800200 */
.L_x_310:
        /* <DEDUP_REMOVED lines=12> */
.L_x_338:
        /* <DEDUP_REMOVED lines=21> */
.L_x_320:
        /* <DEDUP_REMOVED lines=20> */
.L_x_319:
[----:B------:R-:W-:Y:S05]  /*0c60*/  BSYNC.RECONVERGENT B1 ;  /* 0x0000000000017941 */ /* 0x000fea0003800200 */
.L_x_318:
        /* <DEDUP_REMOVED lines=21> */
.L_x_317:
[----:B------:R-:W-:Y:S05]  /*0dc0*/  BSYNC.RECONVERGENT B0 ;  /* 0x0000000000007941 */ /* 0x000fea0003800200 */
.L_x_316:
[----:B------:R-:W-:Y:S04]  /*0dd0*/  BSSY.RECONVERGENT B0, `(.L_x_321) ;  /* 0x0000010000007945 */ /* 0x000fe80003800200 */
[----:B------:R-:W-:Y:S05]  /*0de0*/  @P0 BRA `(.L_x_322) ;  /* 0x0000000000380947 */ /* 0x000fea0003800000 */
[----:B--234-:R-:W-:Y:S01]  /*0df0*/  MOV R14, RZ ;  /* 0x000000ff000e7202 */ /* 0x01cfe20000000f00 */
[----:B------:R-:W-:-:S07]  /*0e00*/  IMAD.MOV.U32 R9, RZ, RZ, R6 ;  /* 0x000000ffff097224 */ /* 0x000fce00078e0006 */
.L_x_323:
        /* <DEDUP_REMOVED lines=12> */
.L_x_322:
[----:B------:R-:W-:Y:S05]  /*0ed0*/  BSYNC.RECONVERGENT B0 ;  /* 0x0000000000007941 */ /* 0x000fea0003800200 */
.L_x_321:
[----:B------:R-:W-:Y:S05]  /*0ee0*/  @!P1 BRA `(.L_x_324) ;  /* 0xfffffff000889947 */ /* 0x000fea000383ffff */
[----:B------:R-:W-:Y:S05]  /*0ef0*/  EXIT ;  /* 0x000000000000794d */ /* 0x000fea0003800000 */
.L_x_309:
        /* <DEDUP_REMOVED lines=8> */
.L_x_326:
[----:B------:R-:W-:Y:S05]  /*0f80*/  BSYNC B0 ;  /* 0x0000000000007941 */ /* 0x000fea0003800000 */
.L_x_325:
        /* <DEDUP_REMOVED lines=8> */
.L_x_327:
[----:B------:R-:W-:Y:S01]  /*1010*/  IMAD.MOV.U32 R17, RZ, RZ, 0x4 ;  /* 0x00000004ff117424 */ /* 0x000fe200078e00ff */
[----:B------:R-:W-:-:S04]  /*1020*/  MOV R11, R16 ;  /* 0x00000010000b7202 */ /* 0x000fc80000000f00 */
[----:B------:R-:W-:-:S04]  /*1030*/  FMNMX R11, R12, R11, !PT ;  /* 0x0000000b0c0b7209 */ /* 0x000fc80007800000 */
[----:B------:R-:W-:-:S07]  /*1040*/  MOV R12, R11 ;  /* 0x0000000b000c7202 */ /* 0x000fce0000000f00 */
[----:B------:R-:W-:Y:S05]  /*1050*/  WARPSYNC.COLLECTIVE R15, `(.L_x_328) ;  /* 0x000000000f087348 */ /* 0x000fea0003c00000 */
[----:B------:R0:W1:Y:S02]  /*1060*/  SHFL.BFLY P3, R16, R12, R17, R18 ;  /* 0x0c0000110c107389 */ /* 0x0000640000060012 */
[----:B01----:R-:W-:Y:S05]  /*1070*/  ENDCOLLECTIVE ;  /* 0x000000000000791b */ /* 0x003fea0003800000 */
.L_x_328:
[----:B------:R-:W-:Y:S01]  /*1080*/  IMAD.MOV.U32 R17, RZ, RZ, 0x2 ;  /* 0x00000002ff117424 */ /* 0x000fe200078e00ff */
[----:B------:R-:W-:-:S04]  /*1090*/  MOV R14, R16 ;  /* 0x00000010000e7202 */ /* 0x000fc80000000f00 */
[----:B------:R-:W-:-:S04]  /*10a0*/  FMNMX R14, R11, R14, !PT ;  /* 0x0000000e0b0e7209 */ /* 0x000fc80007800000 */
[----:B------:R-:W-:-:S07]  /*10b0*/  MOV R12, R14 ;  /* 0x0000000e000c7202 */ /* 0x000fce0000000f00 */
[----:B------:R-:W-:Y:S05]  /*10c0*/  WARPSYNC.COLLECTIVE R15, `(.L_x_329) ;  /* 0x000000000f087348 */ /* 0x000fea0003c00000 */
[----:B------:R0:W1:Y:S02]  /*10d0*/  SHFL.BFLY P3, R16, R12, R17, R18 ;  /* 0x0c0000110c107389 */ /* 0x0000640000060012 */
[----:B01----:R-:W-:Y:S05]  /*10e0*/  ENDCOLLECTIVE ;  /* 0x000000000000791b */ /* 0x003fea0003800000 */
.L_x_329:
[----:B------:R-:W-:Y:S01]  /*10f0*/  IMAD.MOV.U32 R17, RZ, RZ, 0x1 ;  /* 0x00000001ff117424 */ /* 0x000fe200078e00ff */
[----:B------:R-:W-:-:S04]  /*1100*/  MOV R13, R16 ;  /* 0x00000010000d7202 */ /* 0x000fc80000000f00 */
[----:B------:R-:W-:-:S04]  /*1110*/  FMNMX R13, R14, R13, !PT ;  /* 0x0000000d0e0d7209 */ /* 0x000fc80007800000 */
[----:B------:R-:W-:-:S07]  /*1120*/  MOV R12, R13 ;  /* 0x0000000d000c7202 */ /* 0x000fce0000000f00 */
[----:B------:R-:W-:Y:S05]  /*1130*/  WARPSYNC.COLLECTIVE R15, `(.L_x_330) ;  /* 0x000000000f087348 */ /* 0x000fea0003c00000 */
[----:B------:R0:W1:Y:S02]  /*1140*/  SHFL.BFLY P3, R16, R12, R17, R18 ;  /* 0x0c0000110c107389 */ /* 0x0000640000060012 */
[----:B01----:R-:W-:Y:S05]  /*1150*/  ENDCOLLECTIVE ;  /* 0x000000000000791b */ /* 0x003fea0003800000 */
.L_x_330:
[----:B------:R-:W-:Y:S05]  /*1160*/  BRA `(.L_x_331) ;  /* 0xfffffff0007c7947 */ /* 0x000fea000383ffff */
.L_x_315:
        /* <DEDUP_REMOVED lines=8> */
.L_x_333:
[----:B------:R-:W-:Y:S05]  /*11f0*/  BSYNC B0 ;  /* 0x0000000000007941 */ /* 0x000fea0003800000 */
.L_x_332:
        /* <DEDUP_REMOVED lines=8> */
.L_x_334:
[----:B------:R-:W-:Y:S02]  /*1280*/  HFMA2 R17, -RZ, RZ, 0, 2.384185791015625e-07 ;  /* 0x00000004ff117431 */ /* 0x000fe400000001ff */
[----:B------:R-:W-:-:S04]  /*1290*/  IMAD.MOV.U32 R9, RZ, RZ, R16 ;  /* 0x000000ffff097224 */ /* 0x000fc800078e0010 */
[----:B------:R-:W-:-:S05]  /*12a0*/  FADD R9, R12, R9 ;  /* 0x000000090c097221 */ /* 0x000fca0000000000 */
[----:B------:R-:W-:-:S07]  /*12b0*/  MOV R12, R9 ;  /* 0x00000009000c7202 */ /* 0x000fce0000000f00 */
[----:B------:R-:W-:Y:S05]  /*12c0*/  WARPSYNC.COLLECTIVE R15, `(.L_x_335) ;  /* 0x000000000f087348 */ /* 0x000fea0003c00000 */
[----:B------:R0:W1:Y:S02]  /*12d0*/  SHFL.BFLY P3, R16, R12, R17, R18 ;  /* 0x0c0000110c107389 */ /* 0x0000640000060012 */
[----:B01----:R-:W-:Y:S05]  /*12e0*/  ENDCOLLECTIVE ;  /* 0x000000000000791b */ /* 0x003fea0003800000 */
.L_x_335:
[----:B------:R-:W-:Y:S02]  /*12f0*/  HFMA2 R17, -RZ, RZ, 0, 1.1920928955078125e-07 ;  /* 0x00000002ff117431 */ /* 0x000fe400000001ff */
[----:B------:R-:W-:-:S04]  /*1300*/  IMAD.MOV.U32 R14, RZ, RZ, R16 ;  /* 0x000000ffff0e7224 */ /* 0x000fc800078e0010 */
[----:B------:R-:W-:-:S05]  /*1310*/  FADD R14, R9, R14 ;  /* 0x0000000e090e7221 */ /* 0x000fca0000000000 */
[----:B------:R-:W-:-:S07]  /*1320*/  MOV R12, R14 ;  /* 0x0000000e000c7202 */ /* 0x000fce0000000f00 */
[----:B------:R-:W-:Y:S05]  /*1330*/  WARPSYNC.COLLECTIVE R15, `(.L_x_336) ;  /* 0x000000000f087348 */ /* 0x000fea0003c00000 */
[----:B------:R0:W1:Y:S02]  /*1340*/  SHFL.BFLY P3, R16, R12, R17, R18 ;  /* 0x0c0000110c107389 */ /* 0x0000640000060012 */
[----:B01----:R-:W-:Y:S05]  /*1350*/  ENDCOLLECTIVE ;  /* 0x000000000000791b */ /* 0x003fea0003800000 */
.L_x_336:
[----:B------:R-:W-:Y:S02]  /*1360*/  HFMA2 R17, -RZ, RZ, 0, 5.9604644775390625e-08 ;  /* 0x00000001ff117431 */ /* 0x000fe400000001ff */
[----:B------:R-:W-:-:S04]  /*1370*/  IMAD.MOV.U32 R11, RZ, RZ, R16 ;  /* 0x000000ffff0b7224 */ /* 0x000fc800078e0010 */
[----:B------:R-:W-:-:S05]  /*1380*/  FADD R11, R14, R11 ;  /* 0x0000000b0e0b7221 */ /* 0x000fca0000000000 */
[----:B------:R-:W-:-:S07]  /*1390*/  MOV R12, R11 ;  /* 0x0000000b000c7202 */ /* 0x000fce0000000f00 */
[----:B------:R-:W-:Y:S05]  /*13a0*/  WARPSYNC.COLLECTIVE R15, `(.L_x_337) ;  /* 0x000000000f087348 */ /* 0x000fea0003c00000 */
[----:B------:R0:W1:Y:S02]  /*13b0*/  SHFL.BFLY P3, R16, R12, R17, R18 ;  /* 0x0c0000110c107389 */ /* 0x0000640000060012 */
[----:B01----:R-:W-:Y:S05]  /*13c0*/  ENDCOLLECTIVE ;  /* 0x000000000000791b */ /* 0x003fea0003800000 */
.L_x_337:
[----:B------:R-:W-:Y:S05]  /*13d0*/  BRA `(.L_x_338) ;  /* 0xfffffff4007c7947 */ /* 0x000fea000383ffff */
.L_x_339:
        /* <DEDUP_REMOVED lines=10> */
.L_x_1063:


//--------------------- .text._Z17warp_softmax_vec2ILi32ELi22EEvPfS0_ii --------------------------
	.section	.text._Z17warp_softmax_vec2ILi32ELi22EEvPfS0_ii,"ax",@progbits
	.align	128
        .global         _Z17warp_softmax_vec2ILi32ELi22EEvPfS0_ii
        .type           _Z17warp_softmax_vec2ILi32ELi22EEvPfS0_ii,@function
        .size           _Z17warp_softmax_vec2ILi32ELi22EEvPfS0_ii,(.L_x_1064 - _Z17warp_softmax_vec2ILi32ELi22EEvPfS0_ii)
        .other          _Z17warp_softmax_vec2ILi32ELi22EEvPfS0_ii,@"STO_CUDA_ENTRY STV_DEFAULT"
_Z17warp_softmax_vec2ILi32ELi22EEvPfS0_ii:
.text._Z17warp_softmax_vec2ILi32ELi22EEvPfS0_ii:
        /* <DEDUP_REMOVED lines=17> */
.L_x_358:
        /* <DEDUP_REMOVED lines=13> */
.L_x_342:
        /* <DEDUP_REMOVED lines=12> */
.L_x_341:
[----:B------:R-:W-:Y:S05]  /*02a0*/  BSYNC.RECONVERGENT B0 ;  /* 0x0000000000007941 */ /* 0x000fea0003800200 */
.L_x_340:
        /* <DEDUP_REMOVED lines=11> */
.L_x_365:
        /* <DEDUP_REMOVED lines=16> */
.L_x_348:
        /* <DEDUP_REMOVED lines=36> */
.L_x_347:
[----:B------:R-:W-:Y:S05]  /*06a0*/  BSYNC.RECONVERGENT B1 ;  /* 0x0000000000017941 */ /* 0x000fea0003800200 */
.L_x_346:
        /* <DEDUP_REMOVED lines=33> */
.L_x_345:
[----:B------:R-:W-:Y:S05]  /*08c0*/  BSYNC.RECONVERGENT B0 ;  /* 0x0000000000007941 */ /* 0x000fea0003800200 */
.L_x_344:
        /* <DEDUP_REMOVED lines=12> */
.L_x_372:
        /* <DEDUP_REMOVED lines=21> */
.L_x_354:
        /* <DEDUP_REMOVED lines=16> */
.L_x_353:
[----:B------:R-:W-:Y:S05]  /*0be0*/  BSYNC.RECONVERGENT B1 ;  /* 0x0000000000017941 */ /* 0x000fea0003800200 */
.L_x_352:
        /* <DEDUP_REMOVED lines=21> */
.L_x_351:
[----:B------:R-:W-:Y:S05]  /*0d40*/  BSYNC.RECONVERGENT B0 ;  /* 0x0000000000007941 */ /* 0x000fea0003800200 */
.L_x_350:
[----:B------:R-:W-:Y:S04]  /*0d50*/  BSSY.RECONVERGENT B0, `(.L_x_355) ;  /* 0x0000010000007945 */ /* 0x000fe80003800200 */
[----:B------:R-:W-:Y:S05]  /*0d60*/  @P0 BRA `(.L_x_356) ;  /* 0x0000000000380947 */ /* 0x000fea0003800000 */
[----:B------:R-:W-:Y:S01]  /*0d70*/  MOV R14, RZ ;  /* 0x000000ff000e7202 */ /* 0x000fe20000000f00 */
[----:B--2---:R-:W-:-:S07]  /*0d80*/  IMAD.MOV.U32 R13, RZ, RZ, R10 ;  /* 0x000000ffff0d7224 */ /* 0x004fce00078e000a */
.L_x_357:
        /* <DEDUP_REMOVED lines=12> */
.L_x_356:
[----:B------:R-:W-:Y:S05]  /*0e50*/  BSYNC.RECONVERGENT B0 ;  /* 0x0000000000007941 */ /* 0x000fea0003800200 */
.L_x_355:
[----:B------:R-:W-:Y:S05]  /*0e60*/  @!P1 BRA `(.L_x_358) ;  /* 0xfffffff000a89947 */ /* 0x000fea000383ffff */
[----:B------:R-:W-:Y:S05]  /*0e70*/  EXIT ;  /* 0x000000000000794d */ /* 0x000fea0003800000 */
.L_x_343:
        /* <DEDUP_REMOVED lines=8> */
.L_x_360:
[----:B------:R-:W-:Y:S05]  /*0f00*/  BSYNC B0 ;  /* 0x0000000000007941 */ /* 0x000fea0003800000 */
.L_x_359:
        /* <DEDUP_REMOVED lines=9> */
.L_x_361:
[----:B------:R-:W-:Y:S01]  /*0fa0*/  HFMA2 R17, -RZ, RZ, 0, 2.384185791015625e-07 ;  /* 0x00000004ff117431 */ /* 0x000fe200000001ff */
[----:B------:R-:W-:-:S04]  /*0fb0*/  MOV R4, R13 ;  /* 0x0000000d00047202 */ /* 0x000fc80000000f00 */
[----:B------:R-:W-:-:S05]  /*0fc0*/  FMNMX R4, R5, R4, !PT ;  /* 0x0000000405047209 */ /* 0x000fca0007800000 */
[----:B------:R-:W-:-:S07]  /*0fd0*/  IMAD.MOV.U32 R18, RZ, RZ, R4 ;  /* 0x000000ffff127224 */ /* 0x000fce00078e0004 */
[----:B------:R-:W-:Y:S05]  /*0fe0*/  WARPSYNC.COLLECTIVE R15, `(.L_x_362) ;  /* 0x000000000f087348 */ /* 0x000fea0003c00000 */
[----:B------:R0:W1:Y:S02]  /*0ff0*/  SHFL.BFLY P3, R13, R18, R17, R20 ;  /* 0x0c000011120d7389 */ /* 0x0000640000060014 */
[----:B01----:R-:W-:Y:S05]  /*1000*/  ENDCOLLECTIVE ;  /* 0x000000000000791b */ /* 0x003fea0003800000 */
.L_x_362:
[----:B------:R-:W-:Y:S01]  /*1010*/  HFMA2 R17, -RZ, RZ, 0, 1.1920928955078125e-07 ;  /* 0x00000002ff117431 */ /* 0x000fe200000001ff */
[----:B------:R-:W-:-:S04]  /*1020*/  MOV R7, R13 ;  /* 0x0000000d00077202 */ /* 0x000fc80000000f00 */
[----:B------:R-:W-:-:S05]  /*1030*/  FMNMX R7, R4, R7, !PT ;  /* 0x0000000704077209 */ /* 0x000fca0007800000 */
[----:B------:R-:W-:-:S07]  /*1040*/  IMAD.MOV.U32 R18, RZ, RZ, R7 ;  /* 0x000000ffff127224 */ /* 0x000fce00078e0007 */
[----:B------:R-:W-:Y:S05]  /*1050*/  WARPSYNC.COLLECTIVE R15, `(.L_x_363) ;  /* 0x000000000f087348 */ /* 0x000fea0003c00000 */
[----:B------:R0:W1:Y:S02]  /*1060*/  SHFL.BFLY P3, R13, R18, R17, R20 ;  /* 0x0c000011120d7389 */ /* 0x0000640000060014 */
[----:B01----:R-:W-:Y:S05]  /*1070*/  ENDCOLLECTIVE ;  /* 0x000000000000791b */ /* 0x003fea0003800000 */
.L_x_363:
[----:B------:R-:W-:Y:S01]  /*1080*/  HFMA2 R17, -RZ, RZ, 0, 5.9604644775390625e-08 ;  /* 0x00000001ff117431 */ /* 0x000fe200000001ff */
[----:B------:R-:W-:-:S04]  /*1090*/  MOV R16, R13 ;  /* 0x0000000d00107202 */ /* 0x000fc80000000f00 */
[----:B------:R-:W-:-:S05]  /*10a0*/  FMNMX R16, R7, R16, !PT ;  /* 0x0000001007107209 */ /* 0x000fca0007800000 */
[----:B------:R-:W-:-:S07]  /*10b0*/  IMAD.MOV.U32 R18, RZ, RZ, R16 ;  /* 0x000000ffff127224 */ /* 0x000fce00078e0010 */
[----:B------:R-:W-:Y:S05]  /*10c0*/  WARPSYNC.COLLECTIVE R15, `(.L_x_364) ;  /* 0x000000000f087348 */ /* 0x000fea0003c00000 */
[----:B------:R0:W1:Y:S02]  /*10d0*/  SHFL.BFLY P3, R13, R18, R17, R20 ;  /* 0x0c000011120d7389 */ /* 0x0000640000060014 */
[----:B01----:R-:W-:Y:S05]  /*10e0*/  ENDCOLLECTIVE ;  /* 0x000000000000791b */ /* 0x003fea0003800000 */
.L_x_364:
[----:B------:R-:W-:Y:S05]  /*10f0*/  BRA `(.L_x_365) ;  /* 0xfffffff000987947 */ /* 0x000fea000383ffff */
.L_x_349:
        /* <DEDUP_REMOVED lines=8> */
.L_x_367:
[----:B------:R-:W-:Y:S05]  /*1180*/  BSYNC B0 ;  /* 0x0000000000007941 */ /* 0x000fea0003800000 */
.L_x_366:
        /* <DEDUP_REMOVED lines=9> */
.L_x_368:
[----:B------:R-:W-:Y:S01]  /*1220*/  HFMA2 R17, -RZ, RZ, 0, 2.384185791015625e-07 ;  /* 0x00000004ff117431 */ /* 0x000fe200000001ff */
[----:B------:R-:W-:-:S05]  /*1230*/  MOV R5, R13 ;  /* 0x0000000d00057202 */ /* 0x000fca0000000f00 */
[----:B------:R-:W-:-:S04]  /*1240*/  FADD R5, R4, R5 ;  /* 0x0000000504057221 */ /* 0x000fc80000000000 */
[----:B------:R-:W-:-:S07]  /*1250*/  IMAD.MOV.U32 R18, RZ, RZ, R5 ;  /* 0x000000ffff127224 */ /* 0x000fce00078e0005 */
[----:B------:R-:W-:Y:S05]  /*1260*/  WARPSYNC.COLLECTIVE R15, `(.L_x_369) ;  /* 0x000000000f087348 */ /* 0x000fea0003c00000 */
[----:B------:R0:W1:Y:S02]  /*1270*/  SHFL.BFLY P3, R13, R18, R17, R20 ;  /* 0x0c000011120d7389 */ /* 0x0000640000060014 */
[----:B01----:R-:W-:Y:S05]  /*1280*/  ENDCOLLECTIVE ;  /* 0x000000000000791b */ /* 0x003fea0003800000 */
.L_x_369:
[----:B------:R-:W-:Y:S01]  /*1290*/  HFMA2 R17, -RZ, RZ, 0, 1.1920928955078125e-07 ;  /* 0x00000002ff117431 */ /* 0x000fe200000001ff */
[----:B------:R-:W-:-:S05]  /*12a0*/  MOV R6, R13 ;  /* 0x0000000d00067202 */ /* 0x000fca0000000f00 */
[----:B------:R-:W-:-:S04]  /*12b0*/  FADD R6, R5, R6 ;  /* 0x0000000605067221 */ /* 0x000fc80000000000 */
[----:B------:R-:W-:-:S07]  /*12c0*/  IMAD.MOV.U32 R18, RZ, RZ, R6 ;  /* 0x000000ffff127224 */ /* 0x000fce00078e0006 */
[----:B------:R-:W-:Y:S05]  /*12d0*/  WARPSYNC.COLLECTIVE R15, `(.L_x_370) ;  /* 0x000000000f087348 */ /* 0x000fea0003c00000 */
[----:B------:R0:W1:Y:S02]  /*12e0*/  SHFL.BFLY P3, R13, R18, R17, R20 ;  /* 0x0c000011120d7389 */ /* 0x0000640000060014 */
[----:B01----:R-:W-:Y:S05]  /*12f0*/  ENDCOLLECTIVE ;  /* 0x000000000000791b */ /* 0x003fea0003800000 */
.L_x_370:
[----:B------:R-:W-:Y:S01]  /*1300*/  HFMA2 R17, -RZ, RZ, 0, 5.9604644775390625e-08 ;  /* 0x00000001ff117431 */ /* 0x000fe200000001ff */
[----:B------:R-:W-:-:S05]  /*1310*/  MOV R7, R13 ;  /* 0x0000000d00077202 */ /* 0x000fca0000000f00 */
[----:B------:R-:W-:-:S04]  /*1320*/  FADD R7, R6, R7 ;  /* 0x0000000706077221 */ /* 0x000fc80000000000 */
[----:B------:R-:W-:-:S07]  /*1330*/  IMAD.MOV.U32 R18, RZ, RZ, R7 ;  /* 0x000000ffff127224 */ /* 0x000fce00078e0007 */
[----:B------:R-:W-:Y:S05]  /*1340*/  WARPSYNC.COLLECTIVE R15, `(.L_x_371) ;  /* 0x000000000f087348 */ /* 0x000fea0003c00000 */
[----:B------:R0:W1:Y:S02]  /*1350*/  SHFL.BFLY P3, R13, R18, R17, R20 ;  /* 0x0c000011120d7389 */ /* 0x0000640000060014 */
[----:B01----:R-:W-:Y:S05]  /*1360*/  ENDCOLLECTIVE ;  /* 0x000000000000791b */ /* 0x003fea0003800000 */
.L_x_371:
[----:B------:R-:W-:Y:S01]  /*1370*/  MOV R16, R13 ;  /* 0x0000000d00107202 */ /* 0x000fe20000000f00 */
[----:B------:R-:W-:Y:S06]  /*1380*/  BRA `(.L_x_372) ;  /* 0xfffffff400807947 */ /* 0x000fec000383ffff */
.L_x_373:
        /* <DEDUP_REMOVED lines=15> */
.L_x_1064:


//--------------------- .text._Z17warp_softmax_vec2ILi32ELi21EEvPfS0_ii --------------------------
	.section	.text._Z17warp_softmax_vec2ILi32ELi21EEvPfS0_ii,"ax",@progbits
	.align	128
        .global         _Z17warp_softmax_vec2ILi32ELi21EEvPfS0_ii
        .type           _Z17warp_softmax_vec2ILi32ELi21EEvPfS0_ii,@function
        .size           _Z17warp_softmax_vec2ILi32ELi21EEvPfS0_ii,(.L_x_1065 - _Z17warp_softmax_vec2ILi32ELi21EEvPfS0_ii)
        .other          _Z17warp_softmax_vec2ILi32ELi21EEvPfS0_ii,@"STO_CUDA_ENTRY STV_DEFAULT"
_Z17warp_softmax_vec2ILi32ELi21EEvPfS0_ii:
.text._Z17warp_softmax_vec2ILi32ELi21EEvPfS0_ii:
        /* <DEDUP_REMOVED lines=17> */
.L_x_392:
        /* <DEDUP_REMOVED lines=13> */
.L_x_376:
        /* <DEDUP_REMOVED lines=12> */
.L_x_375:
[----:B------:R-:W-:Y:S05]  /*02a0*/  BSYNC.RECONVERGENT B0 ;  /* 0x0000000000007941 */ /* 0x000fea0003800200 */
.L_x_374:
        /* <DEDUP_REMOVED lines=11> */
.L_x_399:
        /* <DEDUP_REMOVED lines=16> */
.L_x_382:
        /* <DEDUP_REMOVED lines=40> */
.L_x_381:
[----:B------:R-:W-:Y:S05]  /*06e0*/  BSYNC.RECONVERGENT B1 ;  /* 0x0000000000017941 */ /* 0x000fea0003800200 */
.L_x_380:
        /* <DEDUP_REMOVED lines=33> */
.L_x_379:
[----:B------:R-:W-:Y:S05]  /*0900*/  BSYNC.RECONVERGENT B0 ;  /* 0x0000000000007941 */ /* 0x000fea0003800200 */
.L_x_378:
        /* <DEDUP_REMOVED lines=12> */
.L_x_406:
        /* <DEDUP_REMOVED lines=21> */
.L_x_388:
        /* <DEDUP_REMOVED lines=20> */
.L_x_387:
[----:B------:R-:W-:Y:S05]  /*0c60*/  BSYNC.RECONVERGENT B1 ;  /* 0x0000000000017941 */ /* 0x000fea0003800200 */
.L_x_386:
        /* <DEDUP_REMOVED lines=21> */
.L_x_385:
[----:B------:R-:W-:Y:S05]  /*0dc0*/  BSYNC.RECONVERGENT B0 ;  /* 0x0000000000007941 */ /* 0x000fea0003800200 */
.L_x_384:
[----:B------:R-:W-:Y:S04]  /*0dd0*/  BSSY.RECONVERGENT B0, `(.L_x_389) ;  /* 0x0000010000007945 */ /* 0x000fe80003800200 */
[----:B------:R-:W-:Y:S05]  /*0de0*/  @P0 BRA `(.L_x_390) ;  /* 0x0000000000380947 */ /* 0x000fea0003800000 */
[----:B--234-:R-:W-:Y:S01]  /*0df0*/  MOV R14, RZ ;  /* 0x000000ff000e7202 */ /* 0x01cfe20000000f00 */
[----:B------:R-:W-:-:S07]  /*0e00*/  IMAD.MOV.U32 R9, RZ, RZ, R6 ;  /* 0x000000ffff097224 */ /* 0x000fce00078e0006 */
.L_x_391:
        /* <DEDUP_REMOVED lines=12> */
.L_x_390:
[----:B------:R-:W-:Y:S05]  /*0ed0*/  BSYNC.RECONVERGENT B0 ;  /* 0x0000000000007941 */ /* 0x000fea0003800200 */
.L_x_389:
[----:B------:R-:W-:Y:S05]  /*0ee0*/  @!P1 BRA `(.L_x_392) ;  /* 0xfffffff000889947 */ /* 0x000fea000383ffff */
[----:B------:R-:W-:Y:S05]  /*0ef0*/  EXIT ;  /* 0x000000000000794d */ /* 0x000fea0003800000 */
.L_x_377:
        /* <DEDUP_REMOVED lines=8> */
.L_x_394:
[----:B------:R-:W-:Y:S05]  /*0f80*/  BSYNC B0 ;  /* 0x0000000000007941 */ /* 0x000fea0003800000 */
.L_x_393:
        /* <DEDUP_REMOVED lines=8> */
.L_x_395:
[----:B------:R-:W-:Y:S01]  /*1010*/  IMAD.MOV.U32 R17, RZ, RZ, 0x4 ;  /* 0x00000004ff117424 */ /* 0x000fe200078e00ff */
[----:B------:R-:W-:-:S04]  /*1020*/  MOV R11, R16 ;  /* 0x00000010000b7202 */ /* 0x000fc80000000f00 */
[----:B------:R-:W-:-:S04]  /*1030*/  FMNMX R11, R12, R11, !PT ;  /* 0x0000000b0c0b7209 */ /* 0x000fc80007800000 */
[----:B------:R-:W-:-:S07]  /*1040*/  MOV R12, R11 ;  /* 0x0000000b000c7202 */ /* 0x000fce0000000f00 */
[----:B------:R-:W-:Y:S05]  /*1050*/  WARPSYNC.COLLECTIVE R15, `(.L_x_396) ;  /* 0x000000000f087348 */ /* 0x000fea0003c00000 */
[----:B------:R0:W1:Y:S02]  /*1060*/  SHFL.BFLY P3, R16, R12, R17, R18 ;  /* 0x0c0000110c107389 */ /* 0x0000640000060012 */
[----:B01----:R-:W-:Y:S05]  /*1070*/  ENDCOLLECTIVE ;  /* 0x000000000000791b */ /* 0x003fea0003800000 */
.L_x_396:
[----:B------:R-:W-:Y:S01]  /*1080*/  IMAD.MOV.U32 R17, RZ, RZ, 0x2 ;  /* 0x00000002ff117424 */ /* 0x000fe200078e00ff */
[----:B------:R-:W-:-:S04]  /*1090*/  MOV R14, R16 ;  /* 0x00000010000e7202 */ /* 0x000fc80000000f00 */
[----:B------:R-:W-:-:S04]  /*10a0*/  FMNMX R14, R11, R14, !PT ;  /* 0x0000000e0b0e7209 */ /* 0x000fc80007800000 */
[----:B------:R-:W-:-:S07]  /*10b0*/  MOV R12, R14 ;  /* 0x0000000e000c7202 */ /* 0x000fce0000000f00 */
[----:B------:R-:W-:Y:S05]  /*10c0*/  WARPSYNC.COLLECTIVE R15, `(.L_x_397) ;  /* 0x000000000f087348 */ /* 0x000fea0003c00000 */
[----:B------:R0:W1:Y:S02]  /*10d0*/  SHFL.BFLY P3, R16, R12, R17, R18 ;  /* 0x0c0000110c107389 */ /* 0x0000640000060012 */
[----:B01----:R-:W-:Y:S05]  /*10e0*/  ENDCOLLECTIVE ;  /* 0x000000000000791b */ /* 0x003fea0003800000 */
.L_x_397:
[----:B------:R-:W-:Y:S01]  /*10f0*/  IMAD.MOV.U32 R17, RZ, RZ, 0x1 ;  /* 0x00000001ff117424 */ /* 0x000fe200078e00ff */
[----:B------:R-:W-:-:S04]  /*1100*/  MOV R13, R16 ;  /* 0x00000010000d7202 */ /* 0x000fc80000000f00 */
[----:B------:R-:W-:-:S04]  /*1110*/  FMNMX R13, R14, R13, !PT ;  /* 0x0000000d0e0d7209 */ /* 0x000fc80007800000 */
[----:B------:R-:W-:-:S07]  /*1120*/  MOV R12, R13 ;  /* 0x0000000d000c7202 */ /* 0x000fce0000000f00 */
[----:B------:R-:W-:Y:S05]  /*1130*/  WARPSYNC.COLLECTIVE R15, `(.L_x_398) ;  /* 0x000000000f087348 */ /* 0x000fea0003c00000 */
[----:B------:R0:W1:Y:S02]  /*1140*/  SHFL.BFLY P3, R16, R12, R17, R18 ;  /* 0x0c0000110c107389 */ /* 0x0000640000060012 */
[----:B01----:R-:W-:Y:S05]  /*1150*/  ENDCOLLECTIVE ;  /* 0x000000000000791b */ /* 0x003fea0003800000 */
.L_x_398:
[----:B------:R-:W-:Y:S05]  /*1160*/  BRA `(.L_x_399) ;  /* 0xfffffff0007c7947 */ /* 0x000fea000383ffff */
.L_x_383:
        /* <DEDUP_REMOVED lines=8> */
.L_x_401:
[----:B------:R-:W-:Y:S05]  /*11f0*/  BSYNC B0 ;  /* 0x0000000000007941 */ /* 0x000fea0003800000 */
.L_x_400:
        /* <DEDUP_REMOVED lines=8> */
.L_x_402:
[----:B------:R-:W-:Y:S02]  /*1280*/  HFMA2 R17, -RZ, RZ, 0, 2.384185791015625e-07 ;  /* 0x00000004ff117431 */ /* 0x000fe400000001ff */
[----:B------:R-:W-:-:S04]  /*1290*/  IMAD.MOV.U32 R9, RZ, RZ, R16 ;  /* 0x000000ffff097224 */ /* 0x000fc800078e0010 */
[----:B------:R-:W-:-:S05]  /*12a0*/  FADD R9, R12, R9 ;  /* 0x000000090c097221 */ /* 0x000fca0000000000 */
[----:B------:R-:W-:-:S07]  /*12b0*/  MOV R12, R9 ;  /* 0x00000009000c7202 */ /* 0x000fce0000000f00 */
[----:B------:R-:W-:Y:S05]  /*12c0*/  WARPSYNC.COLLECTIVE R15, `(.L_x_403) ;  /* 0x000000000f087348 */ /* 0x000fea0003c00000 */
[----:B------:R0:W1:Y:S02]  /*12d0*/  SHFL.BFLY P3, R16, R12, R17, R18 ;  /* 0x0c0000110c107389 */ /* 0x0000640000060012 */
[----:B01----:R-:W-:Y:S05]  /*12e0*/  ENDCOLLECTIVE ;  /* 0x000000000000791b */ /* 0x003fea0003800000 */
.L_x_403:
[----:B------:R-:W-:Y:S02]  /*12f0*/  HFMA2 R17, -RZ, RZ, 0, 1.1920928955078125e-07 ;  /* 0x00000002ff117431 */ /* 0x000fe400000001ff */
[----:B------:R-:W-:-:S04]  /*1300*/  IMAD.MOV.U32 R14, RZ, RZ, R16 ;  /* 0x000000ffff0e7224 */ /* 0x000fc800078e0010 */
[----:B------:R-:W-:-:S05]  /*1310*/  FADD R14, R9, R14 ;  /* 0x0000000e090e7221 */ /* 0x000fca0000000000 */
[----:B------:R-:W-:-:S07]  /*1320*/  MOV R12, R14 ;  /* 0x0000000e000c7202 */ /* 0x000fce0000000f00 */
[----:B------:R-:W-:Y:S05]  /*1330*/  WARPSYNC.COLLECTIVE R15, `(.L_x_404) ;  /* 0x000000000f087348 */ /* 0x000fea0003c00000 */
[----:B------:R0:W1:Y:S02]  /*1340*/  SHFL.BFLY P3, R16, R12, R17, R18 ;  /* 0x0c0000110c107389 */ /* 0x0000640000060012 */
[----:B01----:R-:W-:Y:S05]  /*1350*/  ENDCOLLECTIVE ;  /* 0x000000000000791b */ /* 0x003fea0003800000 */
.L_x_404:
[----:B------:R-:W-:Y:S02]  /*1360*/  HFMA2 R17, -RZ, RZ, 0, 5.9604644775390625e-08 ;  /* 0x00000001ff117431 */ /* 0x000fe400000001ff */
[----:B------:R-:W-:-:S04]  /*1370*/  IMAD.MOV.U32 R11, RZ, RZ, R16 ;  /* 0x000000ffff0b7224 */ /* 0x000fc800078e0010 */
[----:B------:R-:W-:-:S05]  /*1380*/  FADD R11, R14, R11 ;  /* 0x0000000b0e0b7221 */ /* 0x000fca0000000000 */
[----:B------:R-:W-:-:S07]  /*1390*/  MOV R12, R11 ;  /* 0x0000000b000c7202 */ /* 0x000fce0000000f00 */
[----:B------:R-:W-:Y:S05]  /*13a0*/  WARPSYNC.COLLECTIVE R15, `(.L_x_405) ;  /* 0x000000000f087348 */ /* 0x000fea0003c00000 */
[----:B------:R0:W1:Y:S02]  /*13b0*/  SHFL.BFLY P3, R16, R12, R17, R18 ;  /* 0x0c0000110c107389 */ /* 0x0000640000060012 */
[----:B01----:R-:W-:Y:S05]  /*13c0*/  ENDCOLLECTIVE ;  /* 0x000000000000791b */ /* 0x003fea0003800000 */
.L_x_405:
[----:B------:R-:W-:Y:S05]  /*13d0*/  BRA `(.L_x_406) ;  /* 0xfffffff4007c7947 */ /* 0x000fea000383ffff */
.L_x_407:
        /* <DEDUP_REMOVED lines=10> */
.L_x_1065:


//--------------------- .text._Z17warp_softmax_vec2ILi32ELi20EEvPfS0_ii --------------------------
	.section	.text._Z17warp_softmax_vec2ILi32ELi20EEvPfS0_ii,"ax",@progbits
	.align	128
        .global         _Z17warp_softmax_vec2ILi32ELi20EEvPfS0_ii
        .type           _Z17warp_softmax_vec2ILi32ELi20EEvPfS0_ii,@function
        .size           _Z17warp_softmax_vec2ILi32ELi20EEvPfS0_ii,(.L_x_1066 - _Z17warp_softmax_vec2ILi32ELi20EEvPfS0_ii)
        .other          _Z17warp_softmax_vec2ILi32ELi20EEvPfS0_ii,@"STO_CUDA_ENTRY STV_DEFAULT"
_Z17warp_softmax_vec2ILi32ELi20EEvPfS0_ii:
.text._Z17warp_softmax_vec2ILi32ELi20EEvPfS0_ii:
        /* <DEDUP_REMOVED lines=16> */
.L_x_426:
        /* <DEDUP_REMOVED lines=13> */
.L_x_410:
        /* <DEDUP_REMOVED lines=12> */
.L_x_409:
[----:B------:R-:W-:Y:S05]  /*0290*/  BSYNC.RECONVERGENT B0 ;  /* 0x0000000000007941 */ /* 0x000fea0003800200 */
.L_x_408:
        /* <DEDUP_REMOVED lines=11> */
.L_x_433:
        /* <DEDUP_REMOVED lines=15> */
.L_x_416:
        /* <DEDUP_REMOVED lines=34> */
.L_x_415:
[----:B------:R-:W-:Y:S05]  /*0660*/  BSYNC.RECONVERGENT B1 ;  /* 0x0000000000017941 */ /* 0x000fea0003800200 */
.L_x_414:
        /* <DEDUP_REMOVED lines=33> */
.L_x_413:
[----:B------:R-:W-:Y:S05]  /*0880*/  BSYNC.RECONVERGENT B0 ;  /* 0x0000000000007941 */ /* 0x000fea0003800200 */
.L_x_412:
        /* <DEDUP_REMOVED lines=12> */
.L_x_440:
        /* <DEDUP_REMOVED lines=21> */
.L_x_422:
        /* <DEDUP_REMOVED lines=14> */
.L_x_421:
[----:B------:R-:W-:Y:S05]  /*0b80*/  BSYNC.RECONVERGENT B1 ;  /* 0x0000000000017941 */ /* 0x000fea0003800200 */
.L_x_420:
        /* <DEDUP_REMOVED lines=21> */
.L_x_419:
[----:B------:R-:W-:Y:S05]  /*0ce0*/  BSYNC.RECONVERGENT B0 ;  /* 0x0000000000007941 */ /* 0x000fea0003800200 */
.L_x_418:
[----:B------:R-:W-:Y:S04]  /*0cf0*/  BSSY.RECONVERGENT B0, `(.L_x_423) ;  /* 0x0000010000007945 */ /* 0x000fe80003800200 */
[----:B------:R-:W-:Y:S05]  /*0d00*/  @P0 BRA `(.L_x_424) ;  /* 0x0000000000380947 */ /* 0x000fea0003800000 */
[----:B------:R-:W-:Y:S01]  /*0d10*/  IMAD.MOV.U32 R0, RZ, RZ, RZ ;  /* 0x000000ffff007224 */ /* 0x000fe200078e00ff */
[----:B--2---:R-:W-:-:S07]  /*0d20*/  MOV R6, R10 ;  /* 0x0000000a00067202 */ /* 0x004fce0000000f00 */
.L_x_425:
        /* <DEDUP_REMOVED lines=12> */
.L_x_424:
[----:B------:R-:W-:Y:S05]  /*0df0*/  BSYNC.RECONVERGENT B0 ;  /* 0x0000000000007941 */ /* 0x000fea0003800200 */
.L_x_423:
[----:B------:R-:W-:Y:S05]  /*0e00*/  @!P1 BRA `(.L_x_426) ;  /* 0xfffffff000bc9947 */ /* 0x000fea000383ffff */
[----:B------:R-:W-:Y:S05]  /*0e10*/  EXIT ;  /* 0x000000000000794d */ /* 0x000fea0003800000 */
.L_x_411:
[----:B------:R-:W-:Y:S01]  /*0e20*/  HFMA2 R16, -RZ, RZ, 0, 9.5367431640625e-07 ;  /* 0x00000010ff107431 */ /* 0x000fe200000001ff */
[----:B------:R-:W-:Y:S01]  /*0e30*/  BSSY B0, `(.L_x_427) ;  /* 0x0000006000007945 */ /* 0x000fe20003800000 */
[----:B------:R-:W-:Y:S01]  /*0e40*/  IMAD.MOV.U32 R19, RZ, RZ, 0x1f ;  /* 0x0000001fff137424 */ /* 0x000fe200078e00ff */
[----:B------:R-:W-:-:S07]  /*0e50*/  MOV R15, 0xffffffff ;  /* 0xffffffff000f7802 */ /* 0x000fce0000000f00 */
[----:B01----:R-:W-:Y:S05]  /*0e60*/  WARPSYNC.COLLECTIVE R15, `(.L_x_428) ;  /* 0x000000000f087348 */ /* 0x003fea0003c00000 */
[----:B------:R2:W3:Y:S02]  /*0e70*/  SHFL.BFLY P3, R13, R0, R16, R19 ;  /* 0x0c000010000d7389 */ /* 0x0004e40000060013 */
[----:B0123--:R-:W-:Y:S05]  /*0e80*/  ENDCOLLECTIVE ;  /* 0x000000000000791b */ /* 0x00ffea0003800000 */
.L_x_428:
[----:B------:R-:W-:Y:S05]  /*0e90*/  BSYNC B0 ;  /* 0x0000000000007941 */ /* 0x000fea0003800000 */
.L_x_427:
        /* <DEDUP_REMOVED lines=9> */
.L_x_429:
[----:B------:R-:W-:Y:S01]  /*0f30*/  HFMA2 R16, -RZ, RZ, 0, 2.384185791015625e-07 ;  /* 0x00000004ff107431 */ /* 0x000fe200000001ff */
[----:B------:R-:W-:-:S04]  /*0f40*/  MOV R4, R13 ;  /* 0x0000000d00047202 */ /* 0x000fc80000000f00 */
[----:B------:R-:W-:-:S05]  /*0f50*/  FMNMX R4, R5, R4, !PT ;  /* 0x0000000405047209 */ /* 0x000fca0007800000 */
[----:B------:R-:W-:-:S07]  /*0f60*/  IMAD.MOV.U32 R0, RZ, RZ, R4 ;  /* 0x000000ffff007224 */ /* 0x000fce00078e0004 */
[----:B------:R-:W-:Y:S05]  /*0f70*/  WARPSYNC.COLLECTIVE R15, `(.L_x_430) ;  /* 0x000000000f087348 */ /* 0x000fea0003c00000 */
[----:B------:R0:W1:Y:S02]  /*0f80*/  SHFL.BFLY P3, R13, R0, R16, R19 ;  /* 0x0c000010000d7389 */ /* 0x0000640000060013 */
[----:B01----:R-:W-:Y:S05]  /*0f90*/  ENDCOLLECTIVE ;  /* 0x000000000000791b */ /* 0x003fea0003800000 */
.L_x_430:
[----:B------:R-:W-:Y:S02]  /*0fa0*/  HFMA2 R16, -RZ, RZ, 0, 1.1920928955078125e-07 ;  /* 0x00000002ff107431 */ /* 0x000fe400000001ff */
[----:B------:R-:W-:-:S05]  /*0fb0*/  IMAD.MOV.U32 R7, RZ, RZ, R13 ;  /* 0x000000ffff077224 */ /* 0x000fca00078e000d */
[----:B------:R-:W-:-:S04]  /*0fc0*/  FMNMX R7, R4, R7, !PT ;  /* 0x0000000704077209 */ /* 0x000fc80007800000 */
[----:B------:R-:W-:-:S07]  /*0fd0*/  MOV R0, R7 ;  /* 0x0000000700007202 */ /* 0x000fce0000000f00 */
[----:B------:R-:W-:Y:S05]  /*0fe0*/  WARPSYNC.COLLECTIVE R15, `(.L_x_431) ;  /* 0x000000000f087348 */ /* 0x000fea0003c00000 */
[----:B------:R0:W1:Y:S02]  /*0ff0*/  SHFL.BFLY P3, R13, R0, R16, R19 ;  /* 0x0c000010000d7389 */ /* 0x0000640000060013 */
[----:B01----:R-:W-:Y:S05]  /*1000*/  ENDCOLLECTIVE ;  /* 0x000000000000791b */ /* 0x003fea0003800000 */
.L_x_431:
[----:B------:R-:W-:Y:S02]  /*1010*/  HFMA2 R16, -RZ, RZ, 0, 5.9604644775390625e-08 ;  /* 0x00000001ff107431 */ /* 0x000fe400000001ff */
[----:B------:R-:W-:-:S05]  /*1020*/  IMAD.MOV.U32 R6, RZ, RZ, R13 ;  /* 0x000000ffff067224 */ /* 0x000fca00078e000d */
[----:B------:R-:W-:-:S04]  /*1030*/  FMNMX R6, R7, R6, !PT ;  /* 0x0000000607067209 */ /* 0x000fc80007800000 */
[----:B------:R-:W-:-:S07]  /*1040*/  MOV R0, R6 ;  /* 0x0000000600007202 */ /* 0x000fce0000000f00 */
[----:B------:R-:W-:Y:S05]  /*1050*/  WARPSYNC.COLLECTIVE R15, `(.L_x_432) ;  /* 0x000000000f087348 */ /* 0x000fea0003c00000 */
[----:B------:R0:W1:Y:S02]  /*1060*/  SHFL.BFLY P3, R13, R0, R16, R19 ;  /* 0x0c000010000d7389 */ /* 0x0000640000060013 */
[----:B01----:R-:W-:Y:S05]  /*1070*/  ENDCOLLECTIVE ;  /* 0x000000000000791b */ /* 0x003fea0003800000 */
.L_x_432:
[----:B------:R-:W-:Y:S05]  /*1080*/  BRA `(.L_x_433) ;  /* 0xfffffff000b07947 */ /* 0x000fea000383ffff */
.L_x_417:
        /* <DEDUP_REMOVED lines=8> */
.L_x_435:
[----:B------:R-:W-:Y:S05]  /*1110*/  BSYNC B0 ;  /* 0x0000000000007941 */ /* 0x000fea0003800000 */
.L_x_434:
        /* <DEDUP_REMOVED lines=8> */
.L_x_436:
[----:B------:R-:W-:Y:S01]  /*11a0*/  HFMA2 R16, -RZ, RZ, 0, 2.384185791015625e-07 ;  /* 0x00000004ff107431 */ /* 0x000fe200000001ff */
[----:B------:R-:W-:-:S05]  /*11b0*/  MOV R5, R13 ;  /* 0x0000000d00057202 */ /* 0x000fca0000000f00 */
[----:B------:R-:W-:-:S04]  /*11c0*/  FADD R5, R0, R5 ;  /* 0x0000000500057221 */ /* 0x000fc80000000000 */
[----:B------:R-:W-:-:S07]  /*11d0*/  IMAD.MOV.U32 R0, RZ, RZ, R5 ;  /* 0x000000ffff007224 */ /* 0x000fce00078e0005 */
[----:B------:R-:W-:Y:S05]  /*11e0*/  WARPSYNC.COLLECTIVE R15, `(.L_x_437) ;  /* 0x000000000f087348 */ /* 0x000fea0003c00000 */
[----:B------:R0:W1:Y:S02]  /*11f0*/  SHFL.BFLY P3, R13, R0, R16, R19 ;  /* 0x0c000010000d7389 */ /* 0x0000640000060013 */
[----:B01----:R-:W-:Y:S05]  /*1200*/  ENDCOLLECTIVE ;  /* 0x000000000000791b */ /* 0x003fea0003800000 */
.L_x_437:
[----:B------:R-:W-:Y:S01]  /*1210*/  HFMA2 R16, -RZ, RZ, 0, 1.1920928955078125e-07 ;  /* 0x00000002ff107431 */ /* 0x000fe200000001ff */
[----:B------:R-:W-:-:S05]  /*1220*/  MOV R4, R13 ;  /* 0x0000000d00047202 */ /* 0x000fca0000000f00 */
[----:B------:R-:W-:-:S04]  /*1230*/  FADD R4, R5, R4 ;  /* 0x0000000405047221 */ /* 0x000fc80000000000 */
[----:B------:R-:W-:-:S07]  /*1240*/  IMAD.MOV.U32 R0, RZ, RZ, R4 ;  /* 0x000000ffff007224 */ /* 0x000fce00078e0004 */
[----:B------:R-:W-:Y:S05]  /*1250*/  WARPSYNC.COLLECTIVE R15, `(.L_x_438) ;  /* 0x000000000f087348 */ /* 0x000fea0003c00000 */
[----:B------:R0:W1:Y:S02]  /*1260*/  SHFL.BFLY P3, R13, R0, R16, R19 ;  /* 0x0c000010000d7389 */ /* 0x0000640000060013 */
[----:B01----:R-:W-:Y:S05]  /*1270*/  ENDCOLLECTIVE ;  /* 0x000000000000791b */ /* 0x003fea0003800000 */
.L_x_438:
[----:B------:R-:W-:Y:S01]  /*1280*/  HFMA2 R16, -RZ, RZ, 0, 5.9604644775390625e-08 ;  /* 0x00000001ff107431 */ /* 0x000fe200000001ff */
[----:B------:R-:W-:-:S05]  /*1290*/  MOV R7, R13 ;  /* 0x0000000d00077202 */ /* 0x000fca0000000f00 */
[----:B------:R-:W-:-:S04]  /*12a0*/  FADD R7, R4, R7 ;  /* 0x0000000704077221 */ /* 0x000fc80000000000 */
[----:B------:R-:W-:-:S07]  /*12b0*/  IMAD.MOV.U32 R0, RZ, RZ, R7 ;  /* 0x000000ffff007224 */ /* 0x000fce00078e0007 */
[----:B------:R-:W-:Y:S05]  /*12c0*/  WARPSYNC.COLLECTIVE R15, `(.L_x_439) ;  /* 0x000000000f087348 */ /* 0x000fea0003c00000 */
[----:B------:R0:W1:Y:S02]  /*12d0*/  SHFL.BFLY P3, R13, R0, R16, R19 ;  /* 0x0c000010000d7389 */ /* 0x0000640000060013 */
[----:B01----:R-:W-:Y:S05]  /*12e0*/  ENDCOLLECTIVE ;  /* 0x000000000000791b */ /* 0x003fea0003800000 */
.L_x_439:
[----:B------:R-:W-:Y:S01]  /*12f0*/  MOV R6, R13 ;  /* 0x0000000d00067202 */ /* 0x000fe20000000f00 */
[----:B------:R-:W-:Y:S06]  /*1300*/  BRA `(.L_x_440) ;  /* 0xfffffff400907947 */ /* 0x000fec000383ffff */
.L_x_441:
        /* <DEDUP_REMOVED lines=15> */
.L_x_1066:


//--------------------- .text._Z17warp_softmax_vec2ILi32ELi19EEvPfS0_ii --------------------------
	.section	.text._Z17warp_softmax_vec2ILi32ELi19EEvPfS0_ii,"ax",@progbits
	.align	128
        .global         _Z17warp_softmax_vec2ILi32ELi19EEvPfS0_ii
        .type           _Z17warp_softmax_vec2ILi32ELi19EEvPfS0_ii,@function
        .size           _Z17warp_softmax_vec2ILi32ELi19EEvPfS0_ii,(.L_x_1067 - _Z17warp_softmax_vec2ILi32ELi19EEvPfS0_ii)
        .other          _Z17warp_softmax_vec2ILi32ELi19EEvPfS0_ii,@"STO_CUDA_ENTRY STV_DEFAULT"
_Z17warp_softmax_vec2ILi32ELi19EEvPfS0_ii:
.text._Z17warp_softmax_vec2ILi32ELi19EEvPfS0_ii:
        /* <DEDUP_REMOVED lines=17> */
.L_x_460:
        /* <DEDUP_REMOVED lines=13> */
.L_x_444:
        /* <DEDUP_REMOVED lines=12> */
.L_x_443:
[----:B------:R-:W-:Y:S05]  /*02a0*/  BSYNC.RECONVERGENT B0 ;  /* 0x0000000000007941 */ /* 0x000fea0003800200 */
.L_x_442:
        /* <DEDUP_REMOVED lines=11> */
.L_x_467:
        /* <DEDUP_REMOVED lines=16> */
.L_x_450:
        /* <DEDUP_REMOVED lines=40> */
.L_x_449:
[----:B------:R-:W-:Y:S05]  /*06e0*/  BSYNC.RECONVERGENT B1 ;  /* 0x0000000000017941 */ /* 0x000fea0003800200 */
.L_x_448:
        /* <DEDUP_REMOVED lines=33> */
.L_x_447:
[----:B------:R-:W-:Y:S05]  /*0900*/  BSYNC.RECONVERGENT B0 ;  /* 0x0000000000007941 */ /* 0x000fea0003800200 */
.L_x_446:
        /* <DEDUP_REMOVED lines=12> */
.L_x_474:
        /* <DEDUP_REMOVED lines=21> */
.L_x_456:
        /* <DEDUP_REMOVED lines=20> */
.L_x_455:
[----:B------:R-:W-:Y:S05]  /*0c60*/  BSYNC.RECONVERGENT B1 ;  /* 0x0000000000017941 */ /* 0x000fea0003800200 */
.L_x_454:
        /* <DEDUP_REMOVED lines=21> */
.L_x_453:
[----:B------:R-:W-:Y:S05]  /*0dc0*/  BSYNC.RECONVERGENT B0 ;  /* 0x0000000000007941 */ /* 0x000fea0003800200 */
.L_x_452:
[----:B------:R-:W-:Y:S04]  /*0dd0*/  BSSY.RECONVERGENT B0, `(.L_x_457) ;  /* 0x0000010000007945 */ /* 0x000fe80003800200 */
[----:B------:R-:W-:Y:S05]  /*0de0*/  @P0 BRA `(.L_x_458) ;  /* 0x0000000000380947 */ /* 0x000fea0003800000 */
[----:B--234-:R-:W-:Y:S01]  /*0df0*/  MOV R14, RZ ;  /* 0x000000ff000e7202 */ /* 0x01cfe20000000f00 */
[----:B------:R-:W-:-:S07]  /*0e00*/  IMAD.MOV.U32 R9, RZ, RZ, R6 ;  /* 0x000000ffff097224 */ /* 0x000fce00078e0006 */
.L_x_459:
        /* <DEDUP_REMOVED lines=12> */
.L_x_458:
[----:B------:R-:W-:Y:S05]  /*0ed0*/  BSYNC.RECONVERGENT B0 ;  /* 0x0000000000007941 */ /* 0x000fea0003800200 */
.L_x_457:
[----:B------:R-:W-:Y:S05]  /*0ee0*/  @!P1 BRA `(.L_x_460) ;  /* 0xfffffff000889947 */ /* 0x000fea000383ffff */
[----:B------:R-:W-:Y:S05]  /*0ef0*/  EXIT ;  /* 0x000000000000794d */ /* 0x000fea0003800000 */
.L_x_445:
        /* <DEDUP_REMOVED lines=8> */
.L_x_462:
[----:B------:R-:W-:Y:S05]  /*0f80*/  BSYNC B0 ;  /* 0x0000000000007941 */ /* 0x000fea0003800000 */
.L_x_461:
        /* <DEDUP_REMOVED lines=8> */
.L_x_463:
[----:B------:R-:W-:Y:S01]  /*1010*/  IMAD.MOV.U32 R17, RZ, RZ, 0x4 ;  /* 0x00000004ff117424 */ /* 0x000fe200078e00ff */
[----:B------:R-:W-:-:S04]  /*1020*/  MOV R11, R16 ;  /* 0x00000010000b7202 */ /* 0x000fc80000000f00 */
[----:B------:R-:W-:-:S04]  /*1030*/  FMNMX R11, R12, R11, !PT ;  /* 0x0000000b0c0b7209 */ /* 0x000fc80007800000 */
[----:B------:R-:W-:-:S07]  /*1040*/  MOV R12, R11 ;  /* 0x0000000b000c7202 */ /* 0x000fce0000000f00 */
[----:B------:R-:W-:Y:S05]  /*1050*/  WARPSYNC.COLLECTIVE R15, `(.L_x_464) ;  /* 0x000000000f087348 */ /* 0x000fea0003c00000 */
[----:B------:R0:W1:Y:S02]  /*1060*/  SHFL.BFLY P3, R16, R12, R17, R18 ;  /* 0x0c0000110c107389 */ /* 0x0000640000060012 */
[----:B01----:R-:W-:Y:S05]  /*1070*/  ENDCOLLECTIVE ;  /* 0x000000000000791b */ /* 0x003fea0003800000 */
.L_x_464:
[----:B------:R-:W-:Y:S01]  /*1080*/  IMAD.MOV.U32 R17, RZ, RZ, 0x2 ;  /* 0x00000002ff117424 */ /* 0x000fe200078e00ff */
[----:B------:R-:W-:-:S04]  /*1090*/  MOV R14, R16 ;  /* 0x00000010000e7202 */ /* 0x000fc80000000f00 */
[----:B------:R-:W-:-:S04]  /*10a0*/  FMNMX R14, R11, R14, !PT ;  /* 0x0000000e0b0e7209 */ /* 0x000fc80007800000 */
[----:B------:R-:W-:-:S07]  /*10b0*/  MOV R12, R14 ;  /* 0x0000000e000c7202 */ /* 0x000fce0000000f00 */
[----:B------:R-:W-:Y:S05]  /*10c0*/  WARPSYNC.COLLECTIVE R15, `(.L_x_465) ;  /* 0x000000000f087348 */ /* 0x000fea0003c00000 */
[----:B------:R0:W1:Y:S02]  /*10d0*/  SHFL.BFLY P3, R16, R12, R17, R18 ;  /* 0x0c0000110c107389 */ /* 0x0000640000060012 */
[----:B01----:R-:W-:Y:S05]  /*10e0*/  ENDCOLLECTIVE ;  /* 0x000000000000791b */ /* 0x003fea0003800000 */
.L_x_465:
[----:B------:R-:W-:Y:S01]  /*10f0*/  IMAD.MOV.U32 R17, RZ, RZ, 0x1 ;  /* 0x00000001ff117424 */ /* 0x000fe200078e00ff */
[----:B------:R-:W-:-:S04]  /*1100*/  MOV R13, R16 ;  /* 0x00000010000d7202 */ /* 0x000fc80000000f00 */
[----:B------:R-:W-:-:S04]  /*1110*/  FMNMX R13, R14, R13, !PT ;  /* 0x0000000d0e0d7209 */ /* 0x000fc80007800000 */
[----:B------:R-:W-:-:S07]  /*1120*/  MOV R12, R13 ;  /* 0x0000000d000c7202 */ /* 0x000fce0000000f00 */
[----:B------:R-:W-:Y:S05]  /*1130*/  WARPSYNC.COLLECTIVE R15, `(.L_x_466) ;  /* 0x000000000f087348 */ /* 0x000fea0003c00000 */
[----:B------:R0:W1:Y:S02]  /*1140*/  SHFL.BFLY P3, R16, R12, R17, R18 ;  /* 0x0c0000110c107389 */ /* 0x0000640000060012 */
[----:B01----:R-:W-:Y:S05]  /*1150*/  ENDCOLLECTIVE ;  /* 0x000000000000791b */ /* 0x003fea0003800000 */
.L_x_466:
[----:B------:R-:W-:Y:S05]  /*1160*/  BRA `(.L_x_467) ;  /* 0xfffffff0007c7947 */ /* 0x000fea000383ffff */
.L_x_451:
        /* <DEDUP_REMOVED lines=8> */
.L_x_469:
[----:B------:R-:W-:Y:S05]  /*11f0*/  BSYNC B0 ;  /* 0x0000000000007941 */ /* 0x000fea0003800000 */
.L_x_468:
        /* <DEDUP_REMOVED lines=8> */
.L_x_470:
[----:B------:R-:W-:Y:S02]  /*1280*/  HFMA2 R17, -RZ, RZ, 0, 2.384185791015625e-07 ;  /* 0x00000004ff117431 */ /* 0x000fe400000001ff */
[----:B------:R-:W-:-:S04]  /*1290*/  IMAD.MOV.U32 R9, RZ, RZ, R16 ;  /* 0x000000ffff097224 */ /* 0x000fc800078e0010 */
[----:B------:R-:W-:-:S05]  /*12a0*/  FADD R9, R12, R9 ;  /* 0x000000090c097221 */ /* 0x000fca0000000000 */
[----:B------:R-:W-:-:S07]  /*12b0*/  MOV R12, R9 ;  /* 0x00000009000c7202 */ /* 0x000fce0000000f00 */
[----:B------:R-:W-:Y:S05]  /*12c0*/  WARPSYNC.COLLECTIVE R15, `(.L_x_471) ;  /* 0x000000000f087348 */ /* 0x000fea0003c00000 */
[----:B------:R0:W1:Y:S02]  /*12d0*/  SHFL.BFLY P3, R16, R12, R17, R18 ;  /* 0x0c0000110c107389 */ /* 0x0000640000060012 */
[----:B01----:R-:W-:Y:S05]  /*12e0*/  ENDCOLLECTIVE ;  /* 0x000000000000791b */ /* 0x003fea0003800000 */
.L_x_471:
[----:B------:R-:W-:Y:S02]  /*12f0*/  HFMA2 R17, -RZ, RZ, 0, 1.1920928955078125e-07 ;  /* 0x00000002ff117431 */ /* 0x000fe400000001ff */
[----:B------:R-:W-:-:S04]  /*1300*/  IMAD.MOV.U32 R14, RZ, RZ, R16 ;  /* 0x000000ffff0e7224 */ /* 0x000fc800078e0010 */
[----:B------:R-:W-:-:S05]  /*1310*/  FADD R14, R9, R14 ;  /* 0x0000000e090e7221 */ /* 0x000fca0000000000 */
[----:B------:R-:W-:-:S07]  /*1320*/  MOV R12, R14 ;  /* 0x0000000e000c7202 */ /* 0x000fce0000000f00 */
[----:B------:R-:W-:Y:S05]  /*1330*/  WARPSYNC.COLLECTIVE R15, `(.L_x_472) ;  /* 0x000000000f087348 */ /* 0x000fea0003c00000 */
[----:B------:R0:W1:Y:S02]  /*1340*/  SHFL.BFLY P3, R16, R12, R17, R18 ;  /* 0x0c0000110c107389 */ /* 0x0000640000060012 */
[----:B01----:R-:W-:Y:S05]  /*1350*/  ENDCOLLECTIVE ;  /* 0x000000000000791b */ /* 0x003fea0003800000 */
.L_x_472:
[----:B------:R-:W-:Y:S02]  /*1360*/  HFMA2 R17, -RZ, RZ, 0, 5.9604644775390625e-08 ;  /* 0x00000001ff117431 */ /* 0x000fe400000001ff */
[----:B------:R-:W-:-:S04]  /*1370*/  IMAD.MOV.U32 R11, RZ, RZ, R16 ;  /* 0x000000ffff0b7224 */ /* 0x000fc800078e0010 */
[----:B------:R-:W-:-:S05]  /*1380*/  FADD R11, R14, R11 ;  /* 0x0000000b0e0b7221 */ /* 0x000fca0000000000 */
[----:B------:R-:W-:-:S07]  /*1390*/  MOV R12, R11 ;  /* 0x0000000b000c7202 */ /* 0x000fce0000000f00 */
[----:B------:R-:W-:Y:S05]  /*13a0*/  WARPSYNC.COLLECTIVE R15, `(.L_x_473) ;  /* 0x000000000f087348 */ /* 0x000fea0003c00000 */
[----:B------:R0:W1:Y:S02]  /*13b0*/  SHFL.BFLY P3, R16, R12, R17, R18 ;  /* 0x0c0000110c107389 */ /* 0x0000640000060012 */
[----:B01----:R-:W-:Y:S05]  /*13c0*/  ENDCOLLECTIVE ;  /* 0x000000000000791b */ /* 0x003fea0003800000 */
.L_x_473:
[----:B------:R-:W-:Y:S05]  /*13d0*/  BRA `(.L_x_474) ;  /* 0xfffffff4007c7947 */ /* 0x000fea000383ffff */
.L_x_475:
        /* <DEDUP_REMOVED lines=10> */
.L_x_1067:


//--------------------- .text._Z17warp_softmax_vec2ILi32ELi18EEvPfS0_ii --------------------------
	.section	.text._Z17warp_softmax_vec2ILi32ELi18EEvPfS0_ii,"ax",@progbits
	.align	128
        .global         _Z17warp_softmax_vec2ILi32ELi18EEvPfS0_ii
        .type           _Z17warp_softmax_vec2ILi32ELi18EEvPfS0_ii,@function
        .size           _Z17warp_softmax_vec2ILi32ELi18EEvPfS0_ii,(.L_x_1068 - _Z17warp_softmax_vec2ILi32ELi18EEvPfS0_ii)
        .other          _Z17warp_softmax_vec2ILi32ELi18EEvPfS0_ii,@"STO_CUDA_ENTRY STV_DEFAULT"
_Z17warp_softmax_vec2ILi32ELi18EEvPfS0_ii:
.text._Z17warp_softmax_vec2ILi32ELi18EEvPfS0_ii:
        /* <DEDUP_REMOVED lines=17> */
.L_x_494:
        /* <DEDUP_REMOVED lines=13> */
.L_x_478:
        /* <DEDUP_REMOVED lines=12> */
.L_x_477:
[----:B------:R-:W-:Y:S05]  /*02a0*/  BSYNC.RECONVERGENT B0 ;  /* 0x0000000000007941 */ /* 0x000fea0003800200 */
.L_x_476:
        /* <DEDUP_REMOVED lines=11> */
.L_x_501:
        /* <DEDUP_REMOVED lines=16> */
.L_x_484:
        /* <DEDUP_REMOVED lines=36> */
.L_x_483:
[----:B------:R-:W-:Y:S05]  /*06a0*/  BSYNC.RECONVERGENT B1 ;  /* 0x0000000000017941 */ /* 0x000fea0003800200 */
.L_x_482:
        /* <DEDUP_REMOVED lines=33> */
.L_x_481:
[----:B------:R-:W-:Y:S05]  /*08c0*/  BSYNC.RECONVERGENT B0 ;  /* 0x0000000000007941 */ /* 0x000fea0003800200 */
.L_x_480:
        /* <DEDUP_REMOVED lines=12> */
.L_x_508:
        /* <DEDUP_REMOVED lines=21> */
.L_x_490:
        /* <DEDUP_REMOVED lines=16> */
.L_x_489:
[----:B------:R-:W-:Y:S05]  /*0be0*/  BSYNC.RECONVERGENT B1 ;  /* 0x0000000000017941 */ /* 0x000fea0003800200 */
.L_x_488:
        /* <DEDUP_REMOVED lines=21> */
.L_x_487:
[----:B------:R-:W-:Y:S05]  /*0d40*/  BSYNC.RECONVERGENT B0 ;  /* 0x0000000000007941 */ /* 0x000fea0003800200 */
.L_x_486:
[----:B------:R-:W-:Y:S04]  /*0d50*/  BSSY.RECONVERGENT B0, `(.L_x_491) ;  /* 0x0000010000007945 */ /* 0x000fe80003800200 */
[----:B------:R-:W-:Y:S05]  /*0d60*/  @P0 BRA `(.L_x_492) ;  /* 0x0000000000380947 */ /* 0x000fea0003800000 */
[----:B------:R-:W-:Y:S01]  /*0d70*/  MOV R14, RZ ;  /* 0x000000ff000e7202 */ /* 0x000fe20000000f00 */
[----:B--2---:R-:W-:-:S07]  /*0d80*/  IMAD.MOV.U32 R13, RZ, RZ, R10 ;  /* 0x000000ffff0d7224 */ /* 0x004fce00078e000a */
.L_x_493:
        /* <DEDUP_REMOVED lines=12> */
.L_x_492:
[----:B------:R-:W-:Y:S05]  /*0e50*/  BSYNC.RECONVERGENT B0 ;  /* 0x0000000000007941 */ /* 0x000fea0003800200 */
.L_x_491:
[----:B------:R-:W-:Y:S05]  /*0e60*/  @!P1 BRA `(.L_x_494) ;  /* 0xfffffff000a89947 */ /* 0x000fea000383ffff */
[----:B------:R-:W-:Y:S05]  /*0e70*/  EXIT ;  /* 0x000000000000794d */ /* 0x000fea0003800000 */
.L_x_479:
        /* <DEDUP_REMOVED lines=8> */
.L_x_496:
[----:B------:R-:W-:Y:S05]  /*0f00*/  BSYNC B0 ;  /* 0x0000000000007941 */ /* 0x000fea0003800000 */
.L_x_495:
        /* <DEDUP_REMOVED lines=9> */
.L_x_497:
[----:B------:R-:W-:Y:S01]  /*0fa0*/  HFMA2 R17, -RZ, RZ, 0, 2.384185791015625e-07 ;  /* 0x00000004ff117431 */ /* 0x000fe200000001ff */
[----:B------:R-:W-:-:S04]  /*0fb0*/  MOV R4, R13 ;  /* 0x0000000d00047202 */ /* 0x000fc80000000f00 */
[----:B------:R-:W-:-:S05]  /*0fc0*/  FMNMX R4, R5, R4, !PT ;  /* 0x0000000405047209 */ /* 0x000fca0007800000 */
[----:B------:R-:W-:-:S07]  /*0fd0*/  IMAD.MOV.U32 R18, RZ, RZ, R4 ;  /* 0x000000ffff127224 */ /* 0x000fce00078e0004 */
[----:B------:R-:W-:Y:S05]  /*0fe0*/  WARPSYNC.COLLECTIVE R15, `(.L_x_498) ;  /* 0x000000000f087348 */ /* 0x000fea0003c00000 */
[----:B------:R0:W1:Y:S02]  /*0ff0*/  SHFL.BFLY P3, R13, R18, R17, R20 ;  /* 0x0c000011120d7389 */ /* 0x0000640000060014 */
[----:B01----:R-:W-:Y:S05]  /*1000*/  ENDCOLLECTIVE ;  /* 0x000000000000791b */ /* 0x003fea0003800000 */
.L_x_498:
[----:B------:R-:W-:Y:S01]  /*1010*/  HFMA2 R17, -RZ, RZ, 0, 1.1920928955078125e-07 ;  /* 0x00000002ff117431 */ /* 0x000fe200000001ff */
[----:B------:R-:W-:-:S04]  /*1020*/  MOV R7, R13 ;  /* 0x0000000d00077202 */ /* 0x000fc80000000f00 */
[----:B------:R-:W-:-:S05]  /*1030*/  FMNMX R7, R4, R7, !PT ;  /* 0x0000000704077209 */ /* 0x000fca0007800000 */
[----:B------:R-:W-:-:S07]  /*1040*/  IMAD.MOV.U32 R18, RZ, RZ, R7 ;  /* 0x000000ffff127224 */ /* 0x000fce00078e0007 */
[----:B------:R-:W-:Y:S05]  /*1050*/  WARPSYNC.COLLECTIVE R15, `(.L_x_499) ;  /* 0x000000000f087348 */ /* 0x000fea0003c00000 */
[----:B------:R0:W1:Y:S02]  /*1060*/  SHFL.BFLY P3, R13, R18, R17, R20 ;  /* 0x0c000011120d7389 */ /* 0x0000640000060014 */
[----:B01----:R-:W-:Y:S05]  /*1070*/  ENDCOLLECTIVE ;  /* 0x000000000000791b */ /* 0x003fea0003800000 */
.L_x_499:
[----:B------:R-:W-:Y:S01]  /*1080*/  HFMA2 R17, -RZ, RZ, 0, 5.9604644775390625e-08 ;  /* 0x00000001ff117431 */ /* 0x000fe200000001ff */
[----:B------:R-:W-:-:S04]  /*1090*/  MOV R16, R13 ;  /* 0x0000000d00107202 */ /* 0x000fc80000000f00 */
[----:B------:R-:W-:-:S05]  /*10a0*/  FMNMX R16, R7, R16, !PT ;  /* 0x0000001007107209 */ /* 0x000fca0007800000 */
[----:B------:R-:W-:-:S07]  /*10b0*/  IMAD.MOV.U32 R18, RZ, RZ, R16 ;  /* 0x000000ffff127224 */ /* 0x000fce00078e0010 */
[----:B------:R-:W-:Y:S05]  /*10c0*/  WARPSYNC.COLLECTIVE R15, `(.L_x_500) ;  /* 0x000000000f087348 */ /* 0x000fea0003c00000 */
[----:B------:R0:W1:Y:S02]  /*10d0*/  SHFL.BFLY P3, R13, R18, R17, R20 ;  /* 0x0c000011120d7389 */ /* 0x0000640000060014 */
[----:B01----:R-:W-:Y:S05]  /*10e0*/  ENDCOLLECTIVE ;  /* 0x000000000000791b */ /* 0x003fea0003800000 */
.L_x_500:
[----:B------:R-:W-:Y:S05]  /*10f0*/  BRA `(.L_x_501) ;  /* 0xfffffff000987947 */ /* 0x000fea000383ffff */
.L_x_485:
        /* <DEDUP_REMOVED lines=8> */
.L_x_503:
[----:B------:R-:W-:Y:S05]  /*1180*/  BSYNC B0 ;  /* 0x0000000000007941 */ /* 0x000fea0003800000 */
.L_x_502:
        /* <DEDUP_REMOVED lines=9> */
.L_x_504:
[----:B------:R-:W-:Y:S01]  /*1220*/  HFMA2 R17, -RZ, RZ, 0, 2.384185791015625e-07 ;  /* 0x00000004ff117431 */ /* 0x000fe200000001ff */
[----:B------:R-:W-:-:S05]  /*1230*/  MOV R5, R13 ;  /* 0x0000000d00057202 */ /* 0x000fca0000000f00 */
[----:B------:R-:W-:-:S04]  /*1240*/  FADD R5, R4, R5 ;  /* 0x0000000504057221 */ /* 0x000fc80000000000 */
[----:B------:R-:W-:-:S07]  /*1250*/  IMAD.MOV.U32 R18, RZ, RZ, R5 ;  /* 0x000000ffff127224 */ /* 0x000fce00078e0005 */
[----:B------:R-:W-:Y:S05]  /*1260*/  WARPSYNC.COLLECTIVE R15, `(.L_x_505) ;  /* 0x000000000f087348 */ /* 0x000fea0003c00000 */
[----:B------:R0:W1:Y:S02]  /*1270*/  SHFL.BFLY P3, R13, R18, R17, R20 ;  /* 0x0c000011120d7389 */ /* 0x0000640000060014 */
[----:B01----:R-:W-:Y:S05]  /*1280*/  ENDCOLLECTIVE ;  /* 0x000000000000791b */ /* 0x003fea0003800000 */
.L_x_505:
[----:B------:R-:W-:Y:S01]  /*1290*/  HFMA2 R17, -RZ, RZ, 0, 1.1920928955078125e-07 ;  /* 0x00000002ff117431 */ /* 0x000fe200000001ff */
[----:B------:R-:W-:-:S05]  /*12a0*/  MOV R6, R13 ;  /* 0x0000000d00067202 */ /* 0x000fca0000000f00 */
[----:B------:R-:W-:-:S04]  /*12b0*/  FADD R6, R5, R6 ;  /* 0x0000000605067221 */ /* 0x000fc80000000000 */
[----:B------:R-:W-:-:S07]  /*12c0*/  IMAD.MOV.U32 R18, RZ, RZ, R6 ;  /* 0x000000ffff127224 */ /* 0x000fce00078e0006 */
[----:B------:R-:W-:Y:S05]  /*12d0*/  WARPSYNC.COLLECTIVE R15, `(.L_x_506) ;  /* 0x000000000f087348 */ /* 0x000fea0003c00000 */
[----:B------:R0:W1:Y:S02]  /*12e0*/  SHFL.BFLY P3, R13, R18, R17, R20 ;  /* 0x0c000011120d7389 */ /* 0x0000640000060014 */
[----:B01----:R-:W-:Y:S05]  /*12f0*/  ENDCOLLECTIVE ;  /* 0x000000000000791b */ /* 0x003fea0003800000 */
.L_x_506:
[----:B------:R-:W-:Y:S01]  /*1300*/  HFMA2 R17, -RZ, RZ, 0, 5.9604644775390625e-08 ;  /* 0x00000001ff117431 */ /* 0x000fe200000001ff */
[----:B------:R-:W-:-:S05]  /*1310*/  MOV R7, R13 ;  /* 0x0000000d00077202 */ /* 0x000fca0000000f00 */
[----:B------:R-:W-:-:S04]  /*1320*/  FADD R7, R6, R7 ;  /* 0x0000000706077221 */ /* 0x000fc80000000000 */
[----:B------:R-:W-:-:S07]  /*1330*/  IMAD.MOV.U32 R18, RZ, RZ, R7 ;  /* 0x000000ffff127224 */ /* 0x000fce00078e0007 */
[----:B------:R-:W-:Y:S05]  /*1340*/  WARPSYNC.COLLECTIVE R15, `(.L_x_507) ;  /* 0x000000000f087348 */ /* 0x000fea0003c00000 */
[----:B------:R0:W1:Y:S02]  /*1350*/  SHFL.BFLY P3, R13, R18, R17, R20 ;  /* 0x0c000011120d7389 */ /* 0x0000640000060014 */
[----:B01----:R-:W-:Y:S05]  /*1360*/  ENDCOLLECTIVE ;  /* 0x000000000000791b */ /* 0x003fea0003800000 */
.L_x_507:
[----:B------:R-:W-:Y:S01]  /*1370*/  MOV R16, R13 ;  /* 0x0000000d00107202 */ /* 0x000fe20000000f00 */
[----:B------:R-:W-:Y:S06]  /*1380*/  BRA `(.L_x_508) ;  /* 0xfffffff400807947 */ /* 0x000fec000383ffff */
.L_x_509:
        /* <DEDUP_REMOVED lines=15> */
.L_x_1068:


//--------------------- .text._Z17warp_softmax_vec2ILi32ELi17EEvPfS0_ii --------------------------
	.section	.text._Z17warp_softmax_vec2ILi32ELi17EEvPfS0_ii,"ax",@progbits
	.align	128
        .global         _Z17warp_softmax_vec2ILi32ELi17EEvPfS0_ii
        .type           _Z17warp_softmax_vec2ILi32ELi17EEvPfS0_ii,@function
        .size           _Z17warp_softmax_vec2ILi32ELi17EEvPfS0_ii,(.L_x_1069 - _Z17warp_softmax_vec2ILi32ELi17EEvPfS0_ii)
        .other          _Z17warp_softmax_vec2ILi32ELi17EEvPfS0_ii,@"STO_CUDA_ENTRY STV_DEFAULT"
_Z17warp_softmax_vec2ILi32ELi17EEvPfS0_ii:
.text._Z17warp_softmax_vec2ILi32ELi17EEvPfS0_ii:
        /* <DEDUP_REMOVED lines=17> */
.L_x_528:
        /* <DEDUP_REMOVED lines=13> */
.L_x_512:
        /* <DEDUP_REMOVED lines=12> */
.L_x_511:
[----:B------:R-:W-:Y:S05]  /*02a0*/  BSYNC.RECONVERGENT B0 ;  /* 0x0000000000007941 */ /* 0x000fea0003800200 */
.L_x_510:
        /* <DEDUP_REMOVED lines=11> */
.L_x_535:
        /* <DEDUP_REMOVED lines=16> */
.L_x_518:
        /* <DEDUP_REMOVED lines=40> */
.L_x_517:
[----:B------:R-:W-:Y:S05]  /*06e0*/  BSYNC.RECONVERGENT B1 ;  /* 0x0000000000017941 */ /* 0x000fea0003800200 */
.L_x_516:
        /* <DEDUP_REMOVED lines=33> */
.L_x_515:
[----:B------:R-:W-:Y:S05]  /*0900*/  BSYNC.RECONVERGENT B0 ;  /* 0x0000000000007941 */ /* 0x000fea0003800200 */
.L_x_514:
        /* <DEDUP_REMOVED lines=12> */
.L_x_542:
        /* <DEDUP_REMOVED lines=21> */
.L_x_524:
        /* <DEDUP_REMOVED lines=20> */
.L_x_523:
[----:B------:R-:W-:Y:S05]  /*0c60*/  BSYNC.RECONVERGENT B1 ;  /* 0x0000000000017941 */ /* 0x000fea0003800200 */
.L_x_522:
        /* <DEDUP_REMOVED lines=21> */
.L_x_521:
[----:B------:R-:W-:Y:S05]  /*0dc0*/  BSYNC.RECONVERGENT B0 ;  /* 0x0000000000007941 */ /* 0x000fea0003800200 */
.L_x_520:
[----:B------:R-:W-:Y:S04]  /*0dd0*/  BSSY.RECONVERGENT B0, `(.L_x_525) ;  /* 0x0000010000007945 */ /* 0x000fe80003800200 */
[----:B------:R-:W-:Y:S05]  /*0de0*/  @P0 BRA `(.L_x_526) ;  /* 0x0000000000380947 */ /* 0x000fea0003800000 */
[----:B--234-:R-:W-:Y:S01]  /*0df0*/  MOV R14, RZ ;  /* 0x000000ff000e7202 */ /* 0x01cfe20000000f00 */
[----:B------:R-:W-:-:S07]  /*0e00*/  IMAD.MOV.U32 R9, RZ, RZ, R6 ;  /* 0x000000ffff097224 */ /* 0x000fce00078e0006 */
.L_x_527:
        /* <DEDUP_REMOVED lines=12> */
.L_x_526:
[----:B------:R-:W-:Y:S05]  /*0ed0*/  BSYNC.RECONVERGENT B0 ;  /* 0x0000000000007941 */ /* 0x000fea0003800200 */
.L_x_525:
[----:B------:R-:W-:Y:S05]  /*0ee0*/  @!P1 BRA `(.L_x_528) ;  /* 0xfffffff000889947 */ /* 0x000fea000383ffff */
[----:B------:R-:W-:Y:S05]  /*0ef0*/  EXIT ;  /* 0x000000000000794d */ /* 0x000fea0003800000 */
.L_x_513:
        /* <DEDUP_REMOVED lines=8> */
.L_x_530:
[----:B------:R-:W-:Y:S05]  /*0f80*/  BSYNC B0 ;  /* 0x0000000000007941 */ /* 0x000fea0003800000 */
.L_x_529:
        /* <DEDUP_REMOVED lines=8> */
.L_x_531:
[----:B------:R-:W-:Y:S01]  /*1010*/  IMAD.MOV.U32 R17, RZ, RZ, 0x4 ;  /* 0x00000004ff117424 */ /* 0x000fe200078e00ff */
[----:B------:R-:W-:-:S04]  /*1020*/  MOV R11, R16 ;  /* 0x00000010000b7202 */ /* 0x000fc80000000f00 */
[----:B------:R-:W-:-:S04]  /*1030*/  FMNMX R11, R12, R11, !PT ;  /* 0x0000000b0c0b7209 */ /* 0x000fc80007800000 */
[----:B------:R-:W-:-:S07]  /*1040*/  MOV R12, R11 ;  /* 0x0000000b000c7202 */ /* 0x000fce0000000f00 */
[----:B------:R-:W-:Y:S05]  /*1050*/  WARPSYNC.COLLECTIVE R15, `(.L_x_532) ;  /* 0x000000000f087348 */ /* 0x000fea0003c00000 */
[----:B------:R0:W1:Y:S02]  /*1060*/  SHFL.BFLY P3, R16, R12, R17, R18 ;  /* 0x0c0000110c107389 */ /* 0x0000640000060012 */
[----:B01----:R-:W-:Y:S05]  /*1070*/  ENDCOLLECTIVE ;  /* 0x000000000000791b */ /* 0x003fea0003800000 */
.L_x_532:
[----:B------:R-:W-:Y:S01]  /*1080*/  IMAD.MOV.U32 R17, RZ, RZ, 0x2 ;  /* 0x00000002ff117424 */ /* 0x000fe200078e00ff */
[----:B------:R-:W-:-:S04]  /*1090*/  MOV R14, R16 ;  /* 0x00000010000e7202 */ /* 0x000fc80000000f00 */
[----:B------:R-:W-:-:S04]  /*10a0*/  FMNMX R14, R11, R14, !PT ;  /* 0x0000000e0b0e7209 */ /* 0x000fc80007800000 */
[----:B------:R-:W-:-:S07]  /*10b0*/  MOV R12, R14 ;  /* 0x0000000e000c7202 */ /* 0x000fce0000000f00 */
[----:B------:R-:W-:Y:S05]  /*10c0*/  WARPSYNC.COLLECTIVE R15, `(.L_x_533) ;  /* 0x000000000f087348 */ /* 0x000fea0003c00000 */
[----:B------:R0:W1:Y:S02]  /*10d0*/  SHFL.BFLY P3, R16, R12, R17, R18 ;  /* 0x0c0000110c107389 */ /* 0x0000640000060012 */
[----:B01----:R-:W-:Y:S05]  /*10e0*/  ENDCOLLECTIVE ;  /* 0x000000000000791b */ /* 0x003fea0003800000 */
.L_x_533:
[----:B------:R-:W-:Y:S01]  /*10f0*/  IMAD.MOV.U32 R17, RZ, RZ, 0x1 ;  /* 0x00000001ff117424 */ /* 0x000fe200078e00ff */
[----:B------:R-:W-:-:S04]  /*1100*/  MOV R13, R16 ;  /* 0x00000010000d7202 */ /* 0x000fc80000000f00 */
[----:B------:R-:W-:-:S04]  /*1110*/  FMNMX R13, R14, R13, !PT ;  /* 0x0000000d0e0d7209 */ /* 0x000fc80007800000 */
[----:B------:R-:W-:-:S07]  /*1120*/  MOV R12, R13 ;  /* 0x0000000d000c7202 */ /* 0x000fce0000000f00 */
[----:B------:R-:W-:Y:S05]  /*1130*/  WARPSYNC.COLLECTIVE R15, `(.L_x_534) ;  /* 0x000000000f087348 */ /* 0x000fea0003c00000 */
[----:B------:R0:W1:Y:S02]  /*1140*/  SHFL.BFLY P3, R16, R12, R17, R18 ;  /* 0x0c0000110c107389 */ /* 0x0000640000060012 */
[----:B01----:R-:W-:Y:S05]  /*1150*/  ENDCOLLECTIVE ;  /* 0x000000000000791b */ /* 0x003fea0003800000 */
.L_x_534:
[----:B------:R-:W-:Y:S05]  /*1160*/  BRA `(.L_x_535) ;  /* 0xfffffff0007c7947 */ /* 0x000fea000383ffff */
.L_x_519:
        /* <DEDUP_REMOVED lines=8> */
.L_x_537:
[----:B------:R-:W-:Y:S05]  /*11f0*/  BSYNC B0 ;  /* 0x0000000000007941 */ /* 0x000fea0003800000 */
.L_x_536:
        /* <DEDUP_REMOVED lines=8> */
.L_x_538:
[----:B------:R-:W-:Y:S02]  /*1280*/  HFMA2 R17, -RZ, RZ, 0, 2.384185791015625e-07 ;  /* 0x00000004ff117431 */ /* 0x000fe400000001ff */
[----:B------:R-:W-:-:S04]  /*1290*/  IMAD.MOV.U32 R9, RZ, RZ, R16 ;  /* 0x000000ffff097224 */ /* 0x000fc800078e0010 */
[----:B------:R-:W-:-:S05]  /*12a0*/  FADD R9, R12, R9 ;  /* 0x000000090c097221 */ /* 0x000fca0000000000 */
[----:B------:R-:W-:-:S07]  /*12b0*/  MOV R12, R9 ;  /* 0x00000009000c7202 */ /* 0x000fce0000000f00 */
[----:B------:R-:W-:Y:S05]  /*12c0*/  WARPSYNC.COLLECTIVE R15, `(.L_x_539) ;  /* 0x000000000f087348 */ /* 0x000fea0003c00000 */
[----:B------:R0:W1:Y:S02]  /*12d0*/  SHFL.BFLY P3, R16, R12, R17, R18 ;  /* 0x0c0000110c107389 */ /* 0x0000640000060012 */
[----:B01----:R-:W-:Y:S05]  /*12e0*/  ENDCOLLECTIVE ;  /* 0x000000000000791b */ /* 0x003fea0003800000 */
.L_x_539:
[----:B------:R-:W-:Y:S02]  /*12f0*/  HFMA2 R17, -RZ, RZ, 0, 1.1920928955078125e-07 ;  /* 0x00000002ff117431 */ /* 0x000fe400000001ff */
[----:B------:R-:W-:-:S04]  /*1300*/  IMAD.MOV.U32 R14, RZ, RZ, R16 ;  /* 0x000000ffff0e7224 */ /* 0x000fc800078e0010 */
[----:B------:R-:W-:-:S05]  /*1310*/  FADD R14, R9, R14 ;  /* 0x0000000e090e7221 */ /* 0x000fca0000000000 */
[----:B------:R-:W-:-:S07]  /*1320*/  MOV R12, R14 ;  /* 0x0000000e000c7202 */ /* 0x000fce0000000f00 */
[----:B------:R-:W-:Y:S05]  /*1330*/  WARPSYNC.COLLECTIVE R15, `(.L_x_540) ;  /* 0x000000000f087348 */ /* 0x000fea0003c00000 */
[----:B------:R0:W1:Y:S02]  /*1340*/  SHFL.BFLY P3, R16, R12, R17, R18 ;  /* 0x0c0000110c107389 */ /* 0x0000640000060012 */
[----:B01----:R-:W-:Y:S05]  /*1350*/  ENDCOLLECTIVE ;  /* 0x000000000000791b */ /* 0x003fea0003800000 */
.L_x_540:
[----:B------:R-:W-:Y:S02]  /*1360*/  HFMA2 R17, -RZ, RZ, 0, 5.9604644775390625e-08 ;  /* 0x00000001ff117431 */ /* 0x000fe400000001ff */
[----:B------:R-:W-:-:S04]  /*1370*/  IMAD.MOV.U32 R11, RZ, RZ, R16 ;  /* 0x000000ffff0b7224 */ /* 0x000fc800078e0010 */
[----:B------:R-:W-:-:S05]  /*1380*/  FADD R11, R14, R11 ;  /* 0x0000000b0e0b7221 */ /* 0x000fca0000000000 */
[----:B------:R-:W-:-:S07]  /*1390*/  MOV R12, R11 ;  /* 0x0000000b000c7202 */ /* 0x000fce0000000f00 */
[----:B------:R-:W-:Y:S05]  /*13a0*/  WARPSYNC.COLLECTIVE R15, `(.L_x_541) ;  /* 0x000000000f087348 */ /* 0x000fea0003c00000 */
[----:B------:R0:W1:Y:S02]  /*13b0*/  SHFL.BFLY P3, R16, R12, R17, R18 ;  /* 0x0c0000110c107389 */ /* 0x0000640000060012 */
[----:B01----:R-:W-:Y:S05]  /*13c0*/  ENDCOLLECTIVE ;  /* 0x000000000000791b */ /* 0x003fea0003800000 */
.L_x_541:
[----:B------:R-:W-:Y:S05]  /*13d0*/  BRA `(.L_x_542) ;  /* 0xfffffff4007c7947 */ /* 0x000fea000383ffff */
.L_x_543:
        /* <DEDUP_REMOVED lines=10> */
.L_x_1069:


//--------------------- .text._Z17warp_softmax_vec2ILi32ELi16EEvPfS0_ii --------------------------
	.section	.text._Z17warp_softmax_vec2ILi32ELi16EEvPfS0_ii,"ax",@progbits
	.align	128
        .global         _Z17warp_softmax_vec2ILi32ELi16EEvPfS0_ii
        .type           _Z17warp_softmax_vec2ILi32ELi16EEvPfS0_ii,@function
        .size           _Z17warp_softmax_vec2ILi32ELi16EEvPfS0_ii,(.L_x_1070 - _Z17warp_softmax_vec2ILi32ELi16EEvPfS0_ii)
        .other          _Z17warp_softmax_vec2ILi32ELi16EEvPfS0_ii,@"STO_CUDA_ENTRY STV_DEFAULT"
_Z17warp_softmax_vec2ILi32ELi16EEvPfS0_ii:
.text._Z17warp_softmax_vec2ILi32ELi16EEvPfS0_ii:
        /* <DEDUP_REMOVED lines=16> */
.L_x_562:
        /* <DEDUP_REMOVED lines=13> */
.L_x_546:
        /* <DEDUP_REMOVED lines=12> */
.L_x_545:
[----:B------:R-:W-:Y:S05]  /*0290*/  BSYNC.RECONVERGENT B0 ;  /* 0x0000000000007941 */ /* 0x000fea0003800200 */
.L_x_544:
        /* <DEDUP_REMOVED lines=11> */
.L_x_569:
        /* <DEDUP_REMOVED lines=15> */
.L_x_552:
        /* <DEDUP_REMOVED lines=34> */
.L_x_551:
[----:B------:R-:W-:Y:S05]  /*0660*/  BSYNC.RECONVERGENT B1 ;  /* 0x0000000000017941 */ /* 0x000fea0003800200 */
.L_x_550:
        /* <DEDUP_REMOVED lines=33> */
.L_x_549:
[----:B------:R-:W-:Y:S05]  /*0880*/  BSYNC.RECONVERGENT B0 ;  /* 0x0000000000007941 */ /* 0x000fea0003800200 */
.L_x_548:
        /* <DEDUP_REMOVED lines=12> */
.L_x_576:
        /* <DEDUP_REMOVED lines=21> */
.L_x_558:
        /* <DEDUP_REMOVED lines=14> */
.L_x_557:
[----:B------:R-:W-:Y:S05]  /*0b80*/  BSYNC.RECONVERGENT B1 ;  /* 0x0000000000017941 */ /* 0x000fea0003800200 */
.L_x_556:
        /* <DEDUP_REMOVED lines=21> */
.L_x_555:
[----:B------:R-:W-:Y:S05]  /*0ce0*/  BSYNC.RECONVERGENT B0 ;  /* 0x0000000000007941 */ /* 0x000fea0003800200 */
.L_x_554:
[----:B------:R-:W-:Y:S04]  /*0cf0*/  BSSY.RECONVERGENT B0, `(.L_x_559) ;  /* 0x0000010000007945 */ /* 0x000fe80003800200 */
[----:B------:R-:W-:Y:S05]  /*0d00*/  @P0 BRA `(.L_x_560) ;  /* 0x0000000000380947 */ /* 0x000fea0003800000 */
[----:B------:R-:W-:Y:S01]  /*0d10*/  IMAD.MOV.U32 R0, RZ, RZ, RZ ;  /* 0x000000ffff007224 */ /* 0x000fe200078e00ff */
[----:B--2---:R-:W-:-:S07]  /*0d20*/  MOV R6, R10 ;  /* 0x0000000a00067202 */ /* 0x004fce0000000f00 */
.L_x_561:
        /* <DEDUP_REMOVED lines=12> */
.L_x_560:
[----:B------:R-:W-:Y:S05]  /*0df0*/  BSYNC.RECONVERGENT B0 ;  /* 0x0000000000007941 */ /* 0x000fea0003800200 */
.L_x_559:
[----:B------:R-:W-:Y:S05]  /*0e00*/  @!P1 BRA `(.L_x_562) ;  /* 0xfffffff000bc9947 */ /* 0x000fea000383ffff */
[----:B------:R-:W-:Y:S05]  /*0e10*/  EXIT ;  /* 0x000000000000794d */ /* 0x000fea0003800000 */
.L_x_547:
[----:B------:R-:W-:Y:S01]  /*0e20*/  HFMA2 R16, -RZ, RZ, 0, 9.5367431640625e-07 ;  /* 0x00000010ff107431 */ /* 0x000fe200000001ff */
[----:B------:R-:W-:Y:S01]  /*0e30*/  BSSY B0, `(.L_x_563) ;  /* 0x0000006000007945 */ /* 0x000fe20003800000 */
[----:B------:R-:W-:Y:S01]  /*0e40*/  IMAD.MOV.U32 R19, RZ, RZ, 0x1f ;  /* 0x0000001fff137424 */ /* 0x000fe200078e00ff */
[----:B------:R-:W-:-:S07]  /*0e50*/  MOV R15, 0xffffffff ;  /* 0xffffffff000f7802 */ /* 0x000fce0000000f00 */
[----:B01----:R-:W-:Y:S05]  /*0e60*/  WARPSYNC.COLLECTIVE R15, `(.L_x_564) ;  /* 0x000000000f087348 */ /* 0x003fea0003c00000 */
[----:B------:R2:W3:Y:S02]  /*0e70*/  SHFL.BFLY P3, R13, R0, R16, R19 ;  /* 0x0c000010000d7389 */ /* 0x0004e40000060013 */
[----:B0123--:R-:W-:Y:S05]  /*0e80*/  ENDCOLLECTIVE ;  /* 0x000000000000791b */ /* 0x00ffea0003800000 */
.L_x_564:
[----:B------:R-:W-:Y:S05]  /*0e90*/  BSYNC B0 ;  /* 0x0000000000007941 */ /* 0x000fea0003800000 */
.L_x_563:
        /* <DEDUP_REMOVED lines=9> */
.L_x_565:
[----:B------:R-:W-:Y:S01]  /*0f30*/  HFMA2 R16, -RZ, RZ, 0, 2.384185791015625e-07 ;  /* 0x00000004ff107431 */ /* 0x000fe200000001ff */
[----:B------:R-:W-:-:S04]  /*0f40*/  MOV R4, R13 ;  /* 0x0000000d00047202 */ /* 0x000fc80000000f00 */
[----:B------:R-:W-:-:S05]  /*0f50*/  FMNMX R4, R5, R4, !PT ;  /* 0x0000000405047209 */ /* 0x000fca0007800000 */
[----:B------:R-:W-:-:S07]  /*0f60*/  IMAD.MOV.U32 R0, RZ, RZ, R4 ;  /* 0x000000ffff007224 */ /* 0x000fce00078e0004 */
[----:B------:R-:W-:Y:S05]  /*0f70*/  WARPSYNC.COLLECTIVE R15, `(.L_x_566) ;  /* 0x000000000f087348 */ /* 0x000fea0003c00000 */
[----:B------:R0:W1:Y:S02]  /*0f80*/  SHFL.BFLY P3, R13, R0, R16, R19 ;  /* 0x0c000010000d7389 */ /* 0x0000640000060013 */
[----:B01----:R-:W-:Y:S05]  /*0f90*/  ENDCOLLECTIVE ;  /* 0x000000000000791b */ /* 0x003fea0003800000 */
.L_x_566:
[----:B------:R-:W-:Y:S02]  /*0fa0*/  HFMA2 R16, -RZ, RZ, 0, 1.1920928955078125e-07 ;  /* 0x00000002ff107431 */ /* 0x000fe400000001ff */
[----:B------:R-:W-:-:S05]  /*0fb0*/  IMAD.MOV.U32 R7, RZ, RZ, R13 ;  /* 0x000000ffff077224 */ /* 0x000fca00078e000d */
[----:B------:R-:W-:-:S04]  /*0fc0*/  FMNMX R7, R4, R7, !PT ;  /* 0x0000000704077209 */ /* 0x000fc80007800000 */
[----:B------:R-:W-:-:S07]  /*0fd0*/  MOV R0, R7 ;  /* 0x0000000700007202 */ /* 0x000fce0000000f00 */
[----:B------:R-:W-:Y:S05]  /*0fe0*/  WARPSYNC.COLLECTIVE R15, `(.L_x_567) ;  /* 0x000000000f087348 */ /* 0x000fea0003c00000 */
[----:B------:R0:W1:Y:S02]  /*0ff0*/  SHFL.BFLY P3, R13, R0, R16, R19 ;  /* 0x0c000010000d7389 */ /* 0x0000640000060013 */
[----:B01----:R-:W-:Y:S05]  /*1000*/  ENDCOLLECTIVE ;  /* 0x000000000000791b */ /* 0x003fea0003800000 */
.L_x_567:
[----:B------:R-:W-:Y:S02]  /*1010*/  HFMA2 R16, -RZ, RZ, 0, 5.9604644775390625e-08 ;  /* 0x00000001ff107431 */ /* 0x000fe400000001ff */
[----:B------:R-:W-:-:S05]  /*1020*/  IMAD.MOV.U32 R6, RZ, RZ, R13 ;  /* 0x000000ffff067224 */ /* 0x000fca00078e000d */
[----:B------:R-:W-:-:S04]  /*1030*/  FMNMX R6, R7, R6, !PT ;  /* 0x0000000607067209 */ /* 0x000fc80007800000 */
[----:B------:R-:W-:-:S07]  /*1040*/  MOV R0, R6 ;  /* 0x0000000600007202 */ /* 0x000fce0000000f00 */
[----:B------:R-:W-:Y:S05]  /*1050*/  WARPSYNC.COLLECTIVE R15, `(.L_x_568) ;  /* 0x000000000f087348 */ /* 0x000fea0003c00000 */
[----:B------:R0:W1:Y:S02]  /*1060*/  SHFL.BFLY P3, R13, R0, R16, R19 ;  /* 0x0c000010000d7389 */ /* 0x0000640000060013 */
[----:B01----:R-:W-:Y:S05]  /*1070*/  ENDCOLLECTIVE ;  /* 0x000000000000791b */ /* 0x003fea0003800000 */
.L_x_568:
[----:B------:R-:W-:Y:S05]  /*1080*/  BRA `(.L_x_569) ;  /* 0xfffffff000b07947 */ /* 0x000fea000383ffff */
.L_x_553:
        /* <DEDUP_REMOVED lines=8> */
.L_x_571:
[----:B------:R-:W-:Y:S05]  /*1110*/  BSYNC B0 ;  /* 0x0000000000007941 */ /* 0x000fea0003800000 */
.L_x_570:
        /* <DEDUP_REMOVED lines=8> */
.L_x_572:
[----:B------:R-:W-:Y:S01]  /*11a0*/  HFMA2 R16, -RZ, RZ, 0, 2.384185791015625e-07 ;  /* 0x00000004ff107431 */ /* 0x000fe200000001ff */
[----:B------:R-:W-:-:S05]  /*11b0*/  MOV R5, R13 ;  /* 0x0000000d00057202 */ /* 0x000fca0000000f00 */
[----:B------:R-:W-:-:S04]  /*11c0*/  FADD R5, R0, R5 ;  /* 0x0000000500057221 */ /* 0x000fc80000000000 */
[----:B------:R-:W-:-:S07]  /*11d0*/  IMAD.MOV.U32 R0, RZ, RZ, R5 ;  /* 0x000000ffff007224 */ /* 0x000fce00078e0005 */
[----:B------:R-:W-:Y:S05]  /*11e0*/  WARPSYNC.COLLECTIVE R15, `(.L_x_573) ;  /* 0x000000000f087348 */ /* 0x000fea0003c00000 */
[----:B------:R0:W1:Y:S02]  /*11f0*/  SHFL.BFLY P3, R13, R0, R16, R19 ;  /* 0x0c000010000d7389 */ /* 0x0000640000060013 */
[----:B01----:R-:W-:Y:S05]  /*1200*/  ENDCOLLECTIVE ;  /* 0x000000000000791b */ /* 0x003fea0003800000 */
.L_x_573:
[----:B------:R-:W-:Y:S01]  /*1210*/  HFMA2 R16, -RZ, RZ, 0, 1.1920928955078125e-07 ;  /* 0x00000002ff107431 */ /* 0x000fe200000001ff */
[----:B------:R-:W-:-:S05]  /*1220*/  MOV R4, R13 ;  /* 0x0000000d00047202 */ /* 0x000fca0000000f00 */
[----:B------:R-:W-:-:S04]  /*1230*/  FADD R4, R5, R4 ;  /* 0x0000000405047221 */ /* 0x000fc80000000000 */
[----:B------:R-:W-:-:S07]  /*1240*/  IMAD.MOV.U32 R0, RZ, RZ, R4 ;  /* 0x000000ffff007224 */ /* 0x000fce00078e0004 */
[----:B------:R-:W-:Y:S05]  /*1250*/  WARPSYNC.COLLECTIVE R15, `(.L_x_574) ;  /* 0x000000000f087348 */ /* 0x000fea0003c00000 */
[----:B------:R0:W1:Y:S02]  /*1260*/  SHFL.BFLY P3, R13, R0, R16, R19 ;  /* 0x0c000010000d7389 */ /* 0x0000640000060013 */
[----:B01----:R-:W-:Y:S05]  /*1270*/  ENDCOLLECTIVE ;  /* 0x000000000000791b */ /* 0x003fea0003800000 */
.L_x_574:
[----:B------:R-:W-:Y:S01]  /*1280*/  HFMA2 R16, -RZ, RZ, 0, 5.9604644775390625e-08 ;  /* 0x00000001ff107431 */ /* 0x000fe200000001ff */
[----:B------:R-:W-:-:S05]  /*1290*/  MOV R7, R13 ;  /* 0x0000000d00077202 */ /* 0x000fca0000000f00 */
[----:B------:R-:W-:-:S04]  /*12a0*/  FADD R7, R4, R7 ;  /* 0x0000000704077221 */ /* 0x000fc80000000000 */
[----:B------:R-:W-:-:S07]  /*12b0*/  IMAD.MOV.U32 R0, RZ, RZ, R7 ;  /* 0x000000ffff007224 */ /* 0x000fce00078e0007 */
[----:B------:R-:W-:Y:S05]  /*12c0*/  WARPSYNC.COLLECTIVE R15, `(.L_x_575) ;  /* 0x000000000f087348 */ /* 0x000fea0003c00000 */
[----:B------:R0:W1:Y:S02]  /*12d0*/  SHFL.BFLY P3, R13, R0, R16, R19 ;  /* 0x0c000010000d7389 */ /* 0x0000640000060013 */
[----:B01----:R-:W-:Y:S05]  /*12e0*/  ENDCOLLECTIVE ;  /* 0x000000000000791b */ /* 0x003fea0003800000 */
.L_x_575:
[----:B------:R-:W-:Y:S01]  /*12f0*/  MOV R6, R13 ;  /* 0x0000000d00067202 */ /* 0x000fe20000000f00 */
[----:B------:R-:W-:Y:S06]  /*1300*/  BRA `(.L_x_576) ;  /* 0xfffffff400907947 */ /* 0x000fec000383ffff */
.L_x_577:
        /* <DEDUP_REMOVED lines=15> */
.L_x_1070:


//--------------------- .text._Z17warp_softmax_vec2ILi32ELi15EEvPfS0_ii --------------------------
	.section	.text._Z17warp_softmax_vec2ILi32ELi15EEvPfS0_ii,"ax",@progbits
	.align	128
        .global         _Z17warp_softmax_vec2ILi32ELi15EEvPfS0_ii
        .type           _Z17warp_softmax_vec2ILi32ELi15EEvPfS0_ii,@function
        .size           _Z17warp_softmax_vec2ILi32ELi15EEvPfS0_ii,(.L_x_1071 - _Z17warp_softmax_vec2ILi32ELi15EEvPfS0_ii)
        .other          _Z17warp_softmax_vec2ILi32ELi15EEvPfS0_ii,@"STO_CUDA_ENTRY STV_DEFAULT"
_Z17warp_softmax_vec2ILi32ELi15EEvPfS0_ii:
.text._Z17warp_softmax_vec2ILi32ELi15EEvPfS0_ii:
        /* <DEDUP_REMOVED lines=17> */
.L_x_596:
        /* <DEDUP_REMOVED lines=13> */
.L_x_580:
        /* <DEDUP_REMOVED lines=12> */
.L_x_579:
[----:B------:R-:W-:Y:S05]  /*02a0*/  BSYNC.RECONVERGENT B0 ;  /* 0x0000000000007941 */ /* 0x000fea0003800200 */
.L_x_578:
        /* <DEDUP_REMOVED lines=11> */
.L_x_603:
        /* <DEDUP_REMOVED lines=16> */
.L_x_586:
        /* <DEDUP_REMOVED lines=40> */
.L_x_585:
[----:B------:R-:W-:Y:S05]  /*06e0*/  BSYNC.RECONVERGENT B1 ;  /* 0x0000000000017941 */ /* 0x000fea0003800200 */
.L_x_584:
        /* <DEDUP_REMOVED lines=33> */
.L_x_583:
[----:B------:R-:W-:Y:S05]  /*0900*/  BSYNC.RECONVERGENT B0 ;  /* 0x0000000000007941 */ /* 0x000fea0003800200 */
.L_x_582:
        /* <DEDUP_REMOVED lines=12> */
.L_x_610:
        /* <DEDUP_REMOVED lines=21> */
.L_x_592:
        /* <DEDUP_REMOVED lines=20> */
.L_x_591:
[----:B------:R-:W-:Y:S05]  /*0c60*/  BSYNC.RECONVERGENT B1 ;  /* 0x0000000000017941 */ /* 0x000fea0003800200 */
.L_x_590:
        /* <DEDUP_REMOVED lines=21> */
.L_x_589:
[----:B------:R-:W-:Y:S05]  /*0dc0*/  BSYNC.RECONVERGENT B0 ;  /* 0x0000000000007941 */ /* 0x000fea0003800200 */
.L_x_588:
[----:B------:R-:W-:Y:S04]  /*0dd0*/  BSSY.RECONVERGENT B0, `(.L_x_593) ;  /* 0x0000010000007945 */ /* 0x000fe80003800200 */
[----:B------:R-:W-:Y:S05]  /*0de0*/  @P0 BRA `(.L_x_594) ;  /* 0x0000000000380947 */ /* 0x000fea0003800000 */
[----:B--234-:R-:W-:Y:S01]  /*0df0*/  MOV R14, RZ ;  /* 0x000000ff000e7202 */ /* 0x01cfe20000000f00 */
[----:B------:R-:W-:-:S07]  /*0e00*/  IMAD.MOV.U32 R9, RZ, RZ, R6 ;  /* 0x000000ffff097224 */ /* 0x000fce00078e0006 */
.L_x_595:
        /* <DEDUP_REMOVED lines=12> */
.L_x_594:
[----:B------:R-:W-:Y:S05]  /*0ed0*/  BSYNC.RECONVERGENT B0 ;  /* 0x0000000000007941 */ /* 0x000fea0003800200 */
.L_x_593:
[----:B------:R-:W-:Y:S05]  /*0ee0*/  @!P1 BRA `(.L_x_596) ;  /* 0xfffffff000889947 */ /* 0x000fea000383ffff */
[----:B------:R-:W-:Y:S05]  /*0ef0*/  EXIT ;  /* 0x000000000000794d */ /* 0x000fea0003800000 */
.L_x_581:
        /* <DEDUP_REMOVED lines=8> */
.L_x_598:
[----:B------:R-:W-:Y:S05]  /*0f80*/  BSYNC B0 ;  /* 0x0000000000007941 */ /* 0x000fea0003800000 */
.L_x_597:
        /* <DEDUP_REMOVED lines=8> */
.L_x_599:
[----:B------:R-:W-:Y:S01]  /*1010*/  IMAD.MOV.U32 R17, RZ, RZ, 0x4 ;  /* 0x00000004ff117424 */ /* 0x000fe200078e00ff */
[----:B------:R-:W-:-:S04]  /*1020*/  MOV R11, R16 ;  /* 0x00000010000b7202 */ /* 0x000fc80000000f00 */
[----:B------:R-:W-:-:S04]  /*1030*/  FMNMX R11, R12, R11, !PT ;  /* 0x0000000b0c0b7209 */ /* 0x000fc80007800000 */
[----:B------:R-:W-:-:S07]  /*1040*/  MOV R12, R11 ;  /* 0x0000000b000c7202 */ /* 0x000fce0000000f00 */
[----:B------:R-:W-:Y:S05]  /*1050*/  WARPSYNC.COLLECTIVE R15, `(.L_x_600) ;  /* 0x000000000f087348 */ /* 0x000fea0003c00000 */
[----:B------:R0:W1:Y:S02]  /*1060*/  SHFL.BFLY P3, R16, R12, R17, R18 ;  /* 0x0c0000110c107389 */ /* 0x0000640000060012 */
[----:B01----:R-:W-:Y:S05]  /*1070*/  ENDCOLLECTIVE ;  /* 0x000000000000791b */ /* 0x003fea0003800000 */
.L_x_600:
[----:B------:R-:W-:Y:S01]  /*1080*/  IMAD.MOV.U32 R17, RZ, RZ, 0x2 ;  /* 0x00000002ff117424 */ /* 0x000fe200078e00ff */
[----:B------:R-:W-:-:S04]  /*1090*/  MOV R14, R16 ;  /* 0x00000010000e7202 */ /* 0x000fc80000000f00 */
[----:B------:R-:W-:-:S04]  /*10a0*/  FMNMX R14, R11, R14, !PT ;  /* 0x0000000e0b0e7209 */ /* 0x000fc80007800000 */
[----:B------:R-:W-:-:S07]  /*10b0*/  MOV R12, R14 ;  /* 0x0000000e000c7202 */ /* 0x000fce0000000f00 */
[----:B------:R-:W-:Y:S05]  /*10c0*/  WARPSYNC.COLLECTIVE R15, `(.L_x_601) ;  /* 0x000000000f087348 */ /* 0x000fea0003c00000 */
[----:B------:R0:W1:Y:S02]  /*10d0*/  SHFL.BFLY P3, R16, R12, R17, R18 ;  /* 0x0c0000110c107389 */ /* 0x0000640000060012 */
[----:B01----:R-:W-:Y:S05]  /*10e0*/  ENDCOLLECTIVE ;  /* 0x000000000000791b */ /* 0x003fea0003800000 */
.L_x_601:
[----:B------:R-:W-:Y:S01]  /*10f0*/  IMAD.MOV.U32 R17, RZ, RZ, 0x1 ;  /* 0x00000001ff117424 */ /* 0x000fe200078e00ff */
[----:B------:R-:W-:-:S04]  /*1100*/  MOV R13, R16 ;  /* 0x00000010000d7202 */ /* 0x000fc80000000f00 */
[----:B------:R-:W-:-:S04]  /*1110*/  FMNMX R13, R14, R13, !PT ;  /* 0x0000000d0e0d7209 */ /* 0x000fc80007800000 */
[----:B------:R-:W-:-:S07]  /*1120*/  MOV R12, R13 ;  /* 0x0000000d000c7202 */ /* 0x000fce0000000f00 */
[----:B------:R-:W-:Y:S05]  /*1130*/  WARPSYNC.COLLECTIVE R15, `(.L_x_602) ;  /* 0x000000000f087348 */ /* 0x000fea0003c00000 */
[----:B------:R0:W1:Y:S02]  /*1140*/  SHFL.BFLY P3, R16, R12, R17, R18 ;  /* 0x0c0000110c107389 */ /* 0x0000640000060012 */
[----:B01----:R-:W-:Y:S05]  /*1150*/  ENDCOLLECTIVE ;  /* 0x000000000000791b */ /* 0x003fea0003800000 */
.L_x_602:
[----:B------:R-:W-:Y:S05]  /*1160*/  BRA `(.L_x_603) ;  /* 0xfffffff0007c7947 */ /* 0x000fea000383ffff */
.L_x_587:
        /* <DEDUP_REMOVED lines=8> */
.L_x_605:
[----:B------:R-:W-:Y:S05]  /*11f0*/  BSYNC B0 ;  /* 0x0000000000007941 */ /* 0x000fea0003800000 */
.L_x_604:
        /* <DEDUP_REMOVED lines=8> */
.L_x_606:
[----:B------:R-:W-:Y:S02]  /*1280*/  HFMA2 R17, -RZ, RZ, 0, 2.384185791015625e-07 ;  /* 0x00000004ff117431 */ /* 0x000fe400000001ff */
[----:B------:R-:W-:-:S04]  /*1290*/  IMAD.MOV.U32 R9, RZ, RZ, R16 ;  /* 0x000000ffff097224 */ /* 0x000fc800078e0010 */
[----:B------:R-:W-:-:S05]  /*12a0*/  FADD R9, R12, R9 ;  /* 0x000000090c097221 */ /* 0x000fca0000000000 */
[----:B------:R-:W-:-:S07]  /*12b0*/  MOV R12, R9 ;  /* 0x00000009000c7202 */ /* 0x000fce0000000f00 */
[----:B------:R-:W-:Y:S05]  /*12c0*/  WARPSYNC.COLLECTIVE R15, `(.L_x_607) ;  /* 0x000000000f087348 */ /* 0x000fea0003c00000 */
[----:B------:R0:W1:Y:S02]  /*12d0*/  SHFL.BFLY P3, R16, R12, R17, R18 ;  /* 0x0c0000110c107389 */ /* 0x0000640000060012 */
[----:B01----:R-:W-:Y:S05]  /*12e0*/  ENDCOLLECTIVE ;  /* 0x000000000000791b */ /* 0x003fea0003800000 */
.L_x_607:
[----:B------:R-:W-:Y:S02]  /*12f0*/  HFMA2 R17, -RZ, RZ, 0, 1.1920928955078125e-07 ;  /* 0x00000002ff117431 */ /* 0x000fe400000001ff */
[----:B------:R-:W-:-:S04]  /*1300*/  IMAD.MOV.U32 R14, RZ, RZ, R16 ;  /* 0x000000ffff0e7224 */ /* 0x000fc800078e0010 */
[----:B------:R-:W-:-:S05]  /*1310*/  FADD R14, R9, R14 ;  /* 0x0000000e090e7221 */ /* 0x000fca0000000000 */
[----:B------:R-:W-:-:S07]  /*1320*/  MOV R12, R14 ;  /* 0x0000000e000c7202 */ /* 0x000fce0000000f00 */
[----:B------:R-:W-:Y:S05]  /*1330*/  WARPSYNC.COLLECTIVE R15, `(.L_x_608) ;  /* 0x000000000f087348 */ /* 0x000fea0003c00000 */
[----:B------:R0:W1:Y:S02]  /*1340*/  SHFL.BFLY P3, R16, R12, R17, R18 ;  /* 0x0c0000110c107389 */ /* 0x0000640000060012 */
[----:B01----:R-:W-:Y:S05]  /*1350*/  ENDCOLLECTIVE ;  /* 0x000000000000791b */ /* 0x003fea0003800000 */
.L_x_608:
[----:B------:R-:W-:Y:S02]  /*1360*/  HFMA2 R17, -RZ, RZ, 0, 5.9604644775390625e-08 ;  /* 0x00000001ff117431 */ /* 0x000fe400000001ff */
[----:B------:R-:W-:-:S04]  /*1370*/  IMAD.MOV.U32 R11, RZ, RZ, R16 ;  /* 0x000000ffff0b7224 */ /* 0x000fc800078e0010 */
[----:B------:R-:W-:-:S05]  /*1380*/  FADD R11, R14, R11 ;  /* 0x0000000b0e0b7221 */ /* 0x000fca0000000000 */
[----:B------:R-:W-:-:S07]  /*1390*/  MOV R12, R11 ;  /* 0x0000000b000c7202 */ /* 0x000fce0000000f00 */
[----:B------:R-:W-:Y:S05]  /*13a0*/  WARPSYNC.COLLECTIVE R15, `(.L_x_609) ;  /* 0x000000000f087348 */ /* 0x000fea0003c00000 */
[----:B------:R0:W1:Y:S02]  /*13b0*/  SHFL.BFLY P3, R16, R12, R17, R18 ;  /* 0x0c0000110c107389 */ /* 0x0000640000060012 */
[----:B01----:R-:W-:Y:S05]  /*13c0*/  ENDCOLLECTIVE ;  /* 0x000000000000791b */ /* 0x003fea0003800000 */
.L_x_609:
[----:B------:R-:W-:Y:S05]  /*13d0*/  BRA `(.L_x_610) ;  /* 0xfffffff4007c7947 */ /* 0x000fea000383ffff */
.L_x_611:
        /* <DEDUP_REMOVED lines=10> */
.L_x_1071:


//--------------------- .text._Z17warp_softmax_vec2ILi32ELi14EEvPfS0_ii --------------------------
	.section	.text._Z17warp_softmax_vec2ILi32ELi14EEvPfS0_ii,"ax",@progbits
	.align	128
        .global         _Z17warp_softmax_vec2ILi32ELi14EEvPfS0_ii
        .type           _Z17warp_softmax_vec2ILi32ELi14EEvPfS0_ii,@function
        .size           _Z17warp_softmax_vec2ILi32ELi14EEvPfS0_ii,(.L_x_1072 - _Z17warp_softmax_vec2ILi32ELi14EEvPfS0_ii)
        .other          _Z17warp_softmax_vec2ILi32ELi14EEvPfS0_ii,@"STO_CUDA_ENTRY STV_DEFAULT"
_Z17warp_softmax_vec2ILi32ELi14EEvPfS0_ii:
.text._Z17warp_softmax_vec2ILi32ELi14EEvPfS0_ii:
        /* <DEDUP_REMOVED lines=17> */
.L_x_630:
        /* <DEDUP_REMOVED lines=13> */
.L_x_614:
        /* <DEDUP_REMOVED lines=12> */
.L_x_613:
[----:B------:R-:W-:Y:S05]  /*02a0*/  BSYNC.RECONVERGENT B0 ;  /* 0x0000000000007941 */ /* 0x000fea0003800200 */
.L_x_612:
        /* <DEDUP_REMOVED lines=11> */
.L_x_637:
        /* <DEDUP_REMOVED lines=16> */
.L_x_620:
        /* <DEDUP_REMOVED lines=36> */
.L_x_619:
[----:B------:R-:W-:Y:S05]  /*06a0*/  BSYNC.RECONVERGENT B1 ;  /* 0x0000000000017941 */ /* 0x000fea0003800200 */
.L_x_618:
        /* <DEDUP_REMOVED lines=33> */
.L_x_617:
[----:B------:R-:W-:Y:S05]  /*08c0*/  BSYNC.RECONVERGENT B0 ;  /* 0x0000000000007941 */ /* 0x000fea0003800200 */
.L_x_616:
        /* <DEDUP_REMOVED lines=12> */
.L_x_644:
        /* <DEDUP_REMOVED lines=21> */
.L_x_626:
        /* <DEDUP_REMOVED lines=16> */
.L_x_625:
[----:B------:R-:W-:Y:S05]  /*0be0*/  BSYNC.RECONVERGENT B1 ;  /* 0x0000000000017941 */ /* 0x000fea0003800200 */
.L_x_624:
        /* <DEDUP_REMOVED lines=21> */
.L_x_623:
[----:B------:R-:W-:Y:S05]  /*0d40*/  BSYNC.RECONVERGENT B0 ;  /* 0x0000000000007941 */ /* 0x000fea0003800200 */
.L_x_622:
[----:B------:R-:W-:Y:S04]  /*0d50*/  BSSY.RECONVERGENT B0, `(.L_x_627) ;  /* 0x0000010000007945 */ /* 0x000fe80003800200 */
[----:B------:R-:W-:Y:S05]  /*0d60*/  @P0 BRA `(.L_x_628) ;  /* 0x0000000000380947 */ /* 0x000fea0003800000 */
[----:B------:R-:W-:Y:S01]  /*0d70*/  MOV R14, RZ ;  /* 0x000000ff000e7202 */ /* 0x000fe20000000f00 */
[----:B--2---:R-:W-:-:S07]  /*0d80*/  IMAD.MOV.U32 R13, RZ, RZ, R10 ;  /* 0x000000ffff0d7224 */ /* 0x004fce00078e000a */
.L_x_629:
        /* <DEDUP_REMOVED lines=12> */
.L_x_628:
[----:B------:R-:W-:Y:S05]  /*0e50*/  BSYNC.RECONVERGENT B0 ;  /* 0x0000000000007941 */ /* 0x000fea0003800200 */
.L_x_627:
[----:B------:R-:W-:Y:S05]  /*0e60*/  @!P1 BRA `(.L_x_630) ;  /* 0xfffffff000a89947 */ /* 0x000fea000383ffff */
[----:B------:R-:W-:Y:S05]  /*0e70*/  EXIT ;  /* 0x000000000000794d */ /* 0x000fea0003800000 */
.L_x_615:
        /* <DEDUP_REMOVED lines=8> */
.L_x_632:
[----:B------:R-:W-:Y:S05]  /*0f00*/  BSYNC B0 ;  /* 0x0000000000007941 */ /* 0x000fea0003800000 */
.L_x_631:
        /* <DEDUP_REMOVED lines=9> */
.L_x_633:
[----:B------:R-:W-:Y:S01]  /*0fa0*/  HFMA2 R17, -RZ, RZ, 0, 2.384185791015625e-07 ;  /* 0x00000004ff117431 */ /* 0x000fe200000001ff */
[----:B------:R-:W-:-:S04]  /*0fb0*/  MOV R4, R13 ;  /* 0x0000000d00047202 */ /* 0x000fc80000000f00 */
[----:B------:R-:W-:-:S05]  /*0fc0*/  FMNMX R4, R5, R4, !PT ;  /* 0x0000000405047209 */ /* 0x000fca0007800000 */
[----:B------:R-:W-:-:S07]  /*0fd0*/  IMAD.MOV.U32 R18, RZ, RZ, R4 ;  /* 0x000000ffff127224 */ /* 0x000fce00078e0004 */
[----:B------:R-:W-:Y:S05]  /*0fe0*/  WARPSYNC.COLLECTIVE R15, `(.L_x_634) ;  /* 0x000000000f087348 */ /* 0x000fea0003c00000 */
[----:B------:R0:W1:Y:S02]  /*0ff0*/  SHFL.BFLY P3, R13, R18, R17, R20 ;  /* 0x0c000011120d7389 */ /* 0x0000640000060014 */
[----:B01----:R-:W-:Y:S05]  /*1000*/  ENDCOLLECTIVE ;  /* 0x000000000000791b */ /* 0x003fea0003800000 */
.L_x_634:
[----:B------:R-:W-:Y:S01]  /*1010*/  HFMA2 R17, -RZ, RZ, 0, 1.1920928955078125e-07 ;  /* 0x00000002ff117431 */ /* 0x000fe200000001ff */
[----:B------:R-:W-:-:S04]  /*1020*/  MOV R7, R13 ;  /* 0x0000000d00077202 */ /* 0x000fc80000000f00 */
[----:B------:R-:W-:-:S05]  /*1030*/  FMNMX R7, R4, R7, !PT ;  /* 0x0000000704077209 */ /* 0x000fca0007800000 */
[----:B------:R-:W-:-:S07]  /*1040*/  IMAD.MOV.U32 R18, RZ, RZ, R7 ;  /* 0x000000ffff127224 */ /* 0x000fce00078e0007 */
[----:B------:R-:W-:Y:S05]  /*1050*/  WARPSYNC.COLLECTIVE R15, `(.L_x_635) ;  /* 0x000000000f087348 */ /* 0x000fea0003c00000 */
[----:B------:R0:W1:Y:S02]  /*1060*/  SHFL.BFLY P3, R13, R18, R17, R20 ;  /* 0x0c000011120d7389 */ /* 0x0000640000060014 */
[----:B01----:R-:W-:Y:S05]  /*1070*/  ENDCOLLECTIVE ;  /* 0x000000000000791b */ /* 0x003fea0003800000 */
.L_x_635:
[----:B------:R-:W-:Y:S01]  /*1080*/  HFMA2 R17, -RZ, RZ, 0, 5.9604644775390625e-08 ;  /* 0x00000001ff117431 */ /* 0x000fe200000001ff */
[----:B------:R-:W-:-:S04]  /*1090*/  MOV R16, R13 ;  /* 0x0000000d00107202 */ /* 0x000fc80000000f00 */
[----:B------:R-:W-:-:S05]  /*10a0*/  FMNMX R16, R7, R16, !PT ;  /* 0x0000001007107209 */ /* 0x000fca0007800000 */
[----:B------:R-:W-:-:S07]  /*10b0*/  IMAD.MOV.U32 R18, RZ, RZ, R16 ;  /* 0x000000ffff127224 */ /* 0x000fce00078e0010 */
[----:B------:R-:W-:Y:S05]  /*10c0*/  WARPSYNC.COLLECTIVE R15, `(.L_x_636) ;  /* 0x000000000f087348 */ /* 0x000fea0003c00000 */
[----:B------:R0:W1:Y:S02]  /*10d0*/  SHFL.BFLY P3, R13, R18, R17, R20 ;  /* 0x0c000011120d7389 */ /* 0x0000640000060014 */
[----:B01----:R-:W-:Y:S05]  /*10e0*/  ENDCOLLECTIVE ;  /* 0x000000000000791b */ /* 0x003fea0003800000 */
.L_x_636:
[----:B------:R-:W-:Y:S05]  /*10f0*/  BRA `(.L_x_637) ;  /* 0xfffffff000987947 */ /* 0x000fea000383ffff */
.L_x_621:
        /* <DEDUP_REMOVED lines=8> */
.L_x_639:
[----:B------:R-:W-:Y:S05]  /*1180*/  BSYNC B0 ;  /* 0x0000000000007941 */ /* 0x000fea0003800000 */
.L_x_638:
        /* <DEDUP_REMOVED lines=9> */
.L_x_640:
[----:B------:R-:W-:Y:S01]  /*1220*/  HFMA2 R17, -RZ, RZ, 0, 2.384185791015625e-07 ;  /* 0x00000004ff117431 */ /* 0x000fe200000001ff */
[----:B------:R-:W-:-:S05]  /*1230*/  MOV R5, R13 ;  /* 0x0000000d00057202 */ /* 0x000fca0000000f00 */
[----:B------:R-:W-:-:S04]  /*1240*/  FADD R5, R4, R5 ;  /* 0x0000000504057221 */ /* 0x000fc80000000000 */
[----:B------:R-:W-:-:S07]  /*1250*/  IMAD.MOV.U32 R18, RZ, RZ, R5 ;  /* 0x000000ffff127224 */ /* 0x000fce00078e0005 */
[----:B------:R-:W-:Y:S05]  /*1260*/  WARPSYNC.COLLECTIVE R15, `(.L_x_641) ;  /* 0x000000000f087348 */ /* 0x000fea0003c00000 */
[----:B------:R0:W1:Y:S02]  /*1270*/  SHFL.BFLY P3, R13, R18, R17, R20 ;  /* 0x0c000011120d7389 */ /* 0x0000640000060014 */
[----:B01----:R-:W-:Y:S05]  /*1280*/  ENDCOLLECTIVE ;  /* 0x000000000000791b */ /* 0x003fea0003800000 */
.L_x_641:
[----:B------:R-:W-:Y:S01]  /*1290*/  HFMA2 R17, -RZ, RZ, 0, 1.1920928955078125e-07 ;  /* 0x00000002ff117431 */ /* 0x000fe200000001ff */
[----:B------:R-:W-:-:S05]  /*12a0*/  MOV R6, R13 ;  /* 0x0000000d00067202 */ /* 0x000fca0000000f00 */
[----:B------:R-:W-:-:S04]  /*12b0*/  FADD R6, R5, R6 ;  /* 0x0000000605067221 */ /* 0x000fc80000000000 */
[----:B------:R-:W-:-:S07]  /*12c0*/  IMAD.MOV.U32 R18, RZ, RZ, R6 ;  /* 0x000000ffff127224 */ /* 0x000fce00078e0006 */
[----:B------:R-:W-:Y:S05]  /*12d0*/  WARPSYNC.COLLECTIVE R15, `(.L_x_642) ;  /* 0x000000000f087348 */ /* 0x000fea0003c00000 */
[----:B------:R0:W1:Y:S02]  /*12e0*/  SHFL.BFLY P3, R13, R18, R17, R20 ;  /* 0x0c000011120d7389 */ /* 0x0000640000060014 */
[----:B01----:R-:W-:Y:S05]  /*12f0*/  ENDCOLLECTIVE ;  /* 0x000000000000791b */ /* 0x003fea0003800000 */
.L_x_642:
[----:B------:R-:W-:Y:S01]  /*1300*/  HFMA2 R17, -RZ, RZ, 0, 5.9604644775390625e-08 ;  /* 0x00000001ff117431 */ /* 0x000fe200000001ff */
[----:B------:R-:W-:-:S05]  /*1310*/  MOV R7, R13 ;  /* 0x0000000d00077202 */ /* 0x000fca0000000f00 */
[----:B------:R-:W-:-:S04]  /*1320*/  FADD R7, R6, R7 ;  /* 0x0000000706077221 */ /* 0x000fc80000000000 */
[----:B------:R-:W-:-:S07]  /*1330*/  IMAD.MOV.U32 R18, RZ, RZ, R7 ;  /* 0x000000ffff127224 */ /* 0x000fce00078e0007 */
[----:B------:R-:W-:Y:S05]  /*1340*/  WARPSYNC.COLLECTIVE R15, `(.L_x_643) ;  /* 0x000000000f087348 */ /* 0x000fea0003c00000 */
[----:B------:R0:W1:Y:S02]  /*1350*/  SHFL.BFLY P3, R13, R18, R17, R20 ;  /* 0x0c000011120d7389 */ /* 0x0000640000060014 */
[----:B01----:R-:W-:Y:S05]  /*1360*/  ENDCOLLECTIVE ;  /* 0x000000000000791b */ /* 0x003fea0003800000 */
.L_x_643:
[----:B------:R-:W-:Y:S01]  /*1370*/  MOV R16, R13 ;  /* 0x0000000d00107202 */ /* 0x000fe20000000f00 */
[----:B------:R-:W-:Y:S06]  /*1380*/  BRA `(.L_x_644) ;  /* 0xfffffff400807947 */ /* 0x000fec000383ffff */
.L_x_645:
        /* <DEDUP_REMOVED lines=15> */
.L_x_1072:


//--------------------- .text._Z17warp_softmax_vec2ILi32ELi13EEvPfS0_ii --------------------------
	.section	.text._Z17warp_softmax_vec2ILi32ELi13EEvPfS0_ii,"ax",@progbits
	.align	128
        .global         _Z17warp_softmax_vec2ILi32ELi13EEvPfS0_ii
        .type           _Z17warp_softmax_vec2ILi32ELi13EEvPfS0_ii,@function
        .size           _Z17warp_softmax_vec2ILi32ELi13EEvPfS0_ii,(.L_x_1073 - _Z17warp_softmax_vec2ILi32ELi13EEvPfS0_ii)
        .other          _Z17warp_softmax_vec2ILi32ELi13EEvPfS0_ii,@"STO_CUDA_ENTRY STV_DEFAULT"
_Z17warp_softmax_vec2ILi32ELi13EEvPfS0_ii:
.text._Z17warp_softmax_vec2ILi32ELi13EEvPfS0_ii:
        /* <DEDUP_REMOVED lines=17> */
.L_x_664:
        /* <DEDUP_REMOVED lines=13> */
.L_x_648:
        /* <DEDUP_REMOVED lines=12> */
.L_x_647:
[----:B------:R-:W-:Y:S05]  /*02a0*/  BSYNC.RECONVERGENT B0 ;  /* 0x0000000000007941 */ /* 0x000fea0003800200 */
.L_x_646:
        /* <DEDUP_REMOVED lines=11> */
.L_x_671:
        /* <DEDUP_REMOVED lines=16> */
.L_x_654:
        /* <DEDUP_REMOVED lines=40> */
.L_x_653:
[----:B------:R-:W-:Y:S05]  /*06e0*/  BSYNC.RECONVERGENT B1 ;  /* 0x0000000000017941 */ /* 0x000fea0003800200 */
.L_x_652:
        /* <DEDUP_REMOVED lines=33> */
.L_x_651:
[----:B------:R-:W-:Y:S05]  /*0900*/  BSYNC.RECONVERGENT B0 ;  /* 0x0000000000007941 */ /* 0x000fea0003800200 */
.L_x_650:
        /* <DEDUP_REMOVED lines=12> */
.L_x_678:
        /* <DEDUP_REMOVED lines=21> */
.L_x_660:
        /* <DEDUP_REMOVED lines=20> */
.L_x_659:
[----:B------:R-:W-:Y:S05]  /*0c60*/  BSYNC.RECONVERGENT B1 ;  /* 0x0000000000017941 */ /* 0x000fea0003800200 */
.L_x_658:
        /* <DEDUP_REMOVED lines=21> */
.L_x_657:
[----:B------:R-:W-:Y:S05]  /*0dc0*/  BSYNC.RECONVERGENT B0 ;  /* 0x0000000000007941 */ /* 0x000fea0003800200 */
.L_x_656:
[----:B------:R-:W-:Y:S04]  /*0dd0*/  BSSY.RECONVERGENT B0, `(.L_x_661) ;  /* 0x0000010000007945 */ /* 0x000fe80003800200 */
[----:B------:R-:W-:Y:S05]  /*0de0*/  @P0 BRA `(.L_x_662) ;  /* 0x0000000000380947 */ /* 0x000fea0003800000 */
[----:B--234-:R-:W-:Y:S01]  /*0df0*/  MOV R14, RZ ;  /* 0x000000ff000e7202 */ /* 0x01cfe20000000f00 */
[----:B------:R-:W-:-:S07]  /*0e00*/  IMAD.MOV.U32 R9, RZ, RZ, R6 ;  /* 0x000000ffff097224 */ /* 0x000fce00078e0006 */
.L_x_663:
        /* <DEDUP_REMOVED lines=12> */
.L_x_662:
[----:B------:R-:W-:Y:S05]  /*0ed0*/  BSYNC.RECONVERGENT B0 ;  /* 0x0000000000007941 */ /* 0x000fea0003800200 */
.L_x_661:
[----:B------:R-:W-:Y:S05]  /*0ee0*/  @!P1 BRA `(.L_x_664) ;  /* 0xfffffff000889947 */ /* 0x000fea000383ffff */
[----:B------:R-:W-:Y:S05]  /*0ef0*/  EXIT ;  /* 0x000000000000794d */ /* 0x000fea0003800000 */
.L_x_649:
        /* <DEDUP_REMOVED lines=8> */
.L_x_666:
[----:B------:R-:W-:Y:S05]  /*0f80*/  BSYNC B0 ;  /* 0x0000000000007941 */ /* 0x000fea0003800000 */
.L_x_665:
        /* <DEDUP_REMOVED lines=8> */
.L_x_667:
[----:B------:R-:W-:Y:S01]  /*1010*/  IMAD.MOV.U32 R17, RZ, RZ, 0x4 ;  /* 0x00000004ff117424 */ /* 0x000fe200078e00ff */
[----:B------:R-:W-:-:S04]  /*1020*/  MOV R11, R16 ;  /* 0x00000010000b7202 */ /* 0x000fc80000000f00 */
[----:B------:R-:W-:-:S04]  /*1030*/  FMNMX R11, R12, R11, !PT ;  /* 0x0000000b0c0b7209 */ /* 0x000fc80007800000 */
[----:B------:R-:W-:-:S07]  /*1040*/  MOV R12, R11 ;  /* 0x0000000b000c7202 */ /* 0x000fce0000000f00 */
[----:B------:R-:W-:Y:S05]  /*1050*/  WARPSYNC.COLLECTIVE R15, `(.L_x_668) ;  /* 0x000000000f087348 */ /* 0x000fea0003c00000 */
[----:B------:R0:W1:Y:S02]  /*1060*/  SHFL.BFLY P3, R16, R12, R17, R18 ;  /* 0x0c0000110c107389 */ /* 0x0000640000060012 */
[----:B01----:R-:W-:Y:S05]  /*1070*/  ENDCOLLECTIVE ;  /* 0x000000000000791b */ /* 0x003fea0003800000 */
.L_x_668:
[----:B------:R-:W-:Y:S01]  /*1080*/  IMAD.MOV.U32 R17, RZ, RZ, 0x2 ;  /* 0x00000002ff117424 */ /* 0x000fe200078e00ff */
[----:B------:R-:W-:-:S04]  /*1090*/  MOV R14, R16 ;  /* 0x00000010000e7202 */ /* 0x000fc80000000f00 */
[----:B------:R-:W-:-:S04]  /*10a0*/  FMNMX R14, R11, R14, !PT ;  /* 0x0000000e0b0e7209 */ /* 0x000fc80007800000 */
[----:B------:R-:W-:-:S07]  /*10b0*/  MOV R12, R14 ;  /* 0x0000000e000c7202 */ /* 0x000fce0000000f00 */
[----:B------:R-:W-:Y:S05]  /*10c0*/  WARPSYNC.COLLECTIVE R15, `(.L_x_669) ;  /* 0x000000000f087348 */ /* 0x000fea0003c00000 */
[----:B------:R0:W1:Y:S02]  /*10d0*/  SHFL.BFLY P3, R16, R12, R17, R18 ;  /* 0x0c0000110c107389 */ /* 0x0000640000060012 */
[----:B01----:R-:W-:Y:S05]  /*10e0*/  ENDCOLLECTIVE ;  /* 0x000000000000791b */ /* 0x003fea0003800000 */
.L_x_669:
[----:B------:R-:W-:Y:S01]  /*10f0*/  IMAD.MOV.U32 R17, RZ, RZ, 0x1 ;  /* 0x00000001ff117424 */ /* 0x000fe200078e00ff */
[----:B------:R-:W-:-:S04]  /*1100*/  MOV R13, R16 ;  /* 0x00000010000d7202 */ /* 0x000fc80000000f00 */
[----:B------:R-:W-:-:S04]  /*1110*/  FMNMX R13, R14, R13, !PT ;  /* 0x0000000d0e0d7209 */ /* 0x000fc80007800000 */
[----:B------:R-:W-:-:S07]  /*1120*/  MOV R12, R13 ;  /* 0x0000000d000c7202 */ /* 0x000fce0000000f00 */
[----:B------:R-:W-:Y:S05]  /*1130*/  WARPSYNC.COLLECTIVE R15, `(.L_x_670) ;  /* 0x000000000f087348 */ /* 0x000fea0003c00000 */
[----:B------:R0:W1:Y:S02]  /*1140*/  SHFL.BFLY P3, R16, R12, R17, R18 ;  /* 0x0c0000110c107389 */ /* 0x0000640000060012 */
[----:B01----:R-:W-:Y:S05]  /*1150*/  ENDCOLLECTIVE ;  /* 0x000000000000791b */ /* 0x003fea0003800000 */
.L_x_670:
[----:B------:R-:W-:Y:S05]  /*1160*/  BRA `(.L_x_671) ;  /* 0xfffffff0007c7947 */ /* 0x000fea000383ffff */
.L_x_655:
        /* <DEDUP_REMOVED lines=8> */
.L_x_673:
[----:B------:R-:W-:Y:S05]  /*11f0*/  BSYNC B0 ;  /* 0x0000000000007941 */ /* 0x000fea0003800000 */
.L_x_672:
        /* <DEDUP_REMOVED lines=8> */
.L_x_674:
[----:B------:R-:W-:Y:S02]  /*1280*/  HFMA2 R17, -RZ, RZ, 0, 2.384185791015625e-07 ;  /* 0x00000004ff117431 */ /* 0x000fe400000001ff */
[----:B------:R-:W-:-:S04]  /*1290*/  IMAD.MOV.U32 R9, RZ, RZ, R16 ;  /* 0x000000ffff097224 */ /* 0x000fc800078e0010 */
[----:B------:R-:W-:-:S05]  /*12a0*/  FADD R9, R12, R9 ;  /* 0x000000090c097221 */ /* 0x000fca0000000000 */
[----:B------:R-:W-:-:S07]  /*12b0*/  MOV R12, R9 ;  /* 0x00000009000c7202 */ /* 0x000fce0000000f00 */
[----:B------:R-:W-:Y:S05]  /*12c0*/  WARPSYNC.COLLECTIVE R15, `(.L_x_675) ;  /* 0x000000000f087348 */ /* 0x000fea0003c00000 */
[----:B------:R0:W1:Y:S02]  /*12d0*/  SHFL.BFLY P3, R16, R12, R17, R18 ;  /* 0x0c0000110c107389 */ /* 0x0000640000060012 */
[----:B01----:R-:W-:Y:S05]  /*12e0*/  ENDCOLLECTIVE ;  /* 0x000000000000791b */ /* 0x003fea0003800000 */
.L_x_675:
[----:B------:R-:W-:Y:S02]  /*12f0*/  HFMA2 R17, -RZ, RZ, 0, 1.1920928955078125e-07 ;  /* 0x00000002ff117431 */ /* 0x000fe400000001ff */
[----:B------:R-:W-:-:S04]  /*1300*/  IMAD.MOV.U32 R14, RZ, RZ, R16 ;  /* 0x000000ffff0e7224 */ /* 0x000fc800078e0010 */
[----:B------:R-:W-:-:S05]  /*1310*/  FADD R14, R9, R14 ;  /* 0x0000000e090e7221 */ /* 0x000fca0000000000 */
[----:B------:R-:W-:-:S07]  /*1320*/  MOV R12, R14 ;  /* 0x0000000e000c7202 */ /* 0x000fce0000000f00 */
[----:B------:R-:W-:Y:S05]  /*1330*/  WARPSYNC.COLLECTIVE R15, `(.L_x_676) ;  /* 0x000000000f087348 */ /* 0x000fea0003c00000 */
[----:B------:R0:W1:Y:S02]  /*1340*/  SHFL.BFLY P3, R16, R12, R17, R18 ;  /* 0x0c0000110c107389 */ /* 0x0000640000060012 */
[----:B01----:R-:W-:Y:S05]  /*1350*/  ENDCOLLECTIVE ;  /* 0x000000000000791b */ /* 0x003fea0003800000 */
.L_x_676:
[----:B------:R-:W-:Y:S02]  /*1360*/  HFMA2 R17, -RZ, RZ, 0, 5.9604644775390625e-08 ;  /* 0x00000001ff117431 */ /* 0x000fe400000001ff */
[----:B------:R-:W-:-:S04]  /*1370*/  IMAD.MOV.U32 R11, RZ, RZ, R16 ;  /* 0x000000ffff0b7224 */ /* 0x000fc800078e0010 */
[----:B------:R-:W-:-:S05]  /*1380*/  FADD R11, R14, R11 ;  /* 0x0000000b0e0b7221 */ /* 0x000fca0000000000 */
[----:B------:R-:W-:-:S07]  /*1390*/  MOV R12, R11 ;  /* 0x0000000b000c7202 */ /* 0x000fce0000000f00 */
[----:B------:R-:W-:Y:S05]  /*13a0*/  WARPSYNC.COLLECTIVE R15, `(.L_x_677) ;  /* 0x000000000f087348 */ /* 0x000fea0003c00000 */
[----:B------:R0:W1:Y:S02]  /*13b0*/  SHFL.BFLY P3, R16, R12, R17, R18 ;  /* 0x0c0000110c107389 */ /* 0x0000640000060012 */
[----:B01----:R-:W-:Y:S05]  /*13c0*/  ENDCOLLECTIVE ;  /* 0x000000000000791b */ /* 0x003fea0003800000 */
.L_x_677:
[----:B------:R-:W-:Y:S05]  /*13d0*/  BRA `(.L_x_678) ;  /* 0xfffffff4007c7947 */ /* 0x000fea000383ffff */
.L_x_679:
        /* <DEDUP_REMOVED lines=10> */
.L_x_1073:


//--------------------- .text._Z17warp_softmax_vec2ILi32ELi12EEvPfS0_ii --------------------------
	.section	.text._Z17warp_softmax_vec2ILi32ELi12EEvPfS0_ii,"ax",@progbits
	.align	128
        .global         _Z17warp_softmax_vec2ILi32ELi12EEvPfS0_ii
        .type           _Z17warp_softmax_vec2ILi32ELi12EEvPfS0_ii,@function
        .size           _Z17warp_softmax_vec2ILi32ELi12EEvPfS0_ii,(.L_x_1074 - _Z17warp_softmax_vec2ILi32ELi12EEvPfS0_ii)
        .other          _Z17warp_softmax_vec2ILi32ELi12EEvPfS0_ii,@"STO_CUDA_ENTRY STV_DEFAULT"
_Z17warp_softmax_vec2ILi32ELi12EEvPfS0_ii:
.text._Z17warp_softmax_vec2ILi32ELi12EEvPfS0_ii:
        /* <DEDUP_REMOVED lines=16> */
.L_x_698:
        /* <DEDUP_REMOVED lines=13> */
.L_x_682:
        /* <DEDUP_REMOVED lines=12> */
.L_x_681:
[----:B------:R-:W-:Y:S05]  /*0290*/  BSYNC.RECONVERGENT B0 ;  /* 0x0000000000007941 */ /* 0x000fea0003800200 */
.L_x_680:
        /* <DEDUP_REMOVED lines=11> */
.L_x_705:
        /* <DEDUP_REMOVED lines=15> */
.L_x_688:
        /* <DEDUP_REMOVED lines=34> */
.L_x_687:
[----:B------:R-:W-:Y:S05]  /*0660*/  BSYNC.RECONVERGENT B1 ;  /* 0x0000000000017941 */ /* 0x000fea0003800200 */
.L_x_686:
        /* <DEDUP_REMOVED lines=33> */
.L_x_685:
[----:B------:R-:W-:Y:S05]  /*0880*/  BSYNC.RECONVERGENT B0 ;  /* 0x0000000000007941 */ /* 0x000fea0003800200 */
.L_x_684:
        /* <DEDUP_REMOVED lines=12> */
.L_x_712:
        /* <DEDUP_REMOVED lines=21> */
.L_x_694:
        /* <DEDUP_REMOVED lines=14> */
.L_x_693:
[----:B------:R-:W-:Y:S05]  /*0b80*/  BSYNC.RECONVERGENT B1 ;  /* 0x0000000000017941 */ /* 0x000fea0003800200 */
.L_x_692:
        /* <DEDUP_REMOVED lines=21> */
.L_x_691:
[----:B------:R-:W-:Y:S05]  /*0ce0*/  BSYNC.RECONVERGENT B0 ;  /* 0x0000000000007941 */ /* 0x000fea0003800200 */
.L_x_690:
[----:B------:R-:W-:Y:S04]  /*0cf0*/  BSSY.RECONVERGENT B0, `(.L_x_695) ;  /* 0x0000010000007945 */ /* 0x000fe80003800200 */
[----:B------:R-:W-:Y:S05]  /*0d00*/  @P0 BRA `(.L_x_696) ;  /* 0x0000000000380947 */ /* 0x000fea0003800000 */
[----:B------:R-:W-:Y:S01]  /*0d10*/  IMAD.MOV.U32 R0, RZ, RZ, RZ ;  /* 0x000000ffff007224 */ /* 0x000fe200078e00ff */
[----:B--2---:R-:W-:-:S07]  /*0d20*/  MOV R6, R10 ;  /* 0x0000000a00067202 */ /* 0x004fce0000000f00 */
.L_x_697:
        /* <DEDUP_REMOVED lines=12> */
.L_x_696:
[----:B------:R-:W-:Y:S05]  /*0df0*/  BSYNC.RECONVERGENT B0 ;  /* 0x0000000000007941 */ /* 0x000fea0003800200 */
.L_x_695:
[----:B------:R-:W-:Y:S05]  /*0e00*/  @!P1 BRA `(.L_x_698) ;  /* 0xfffffff000bc9947 */ /* 0x000fea000383ffff */
[----:B------:R-:W-:Y:S05]  /*0e10*/  EXIT ;  /* 0x000000000000794d */ /* 0x000fea0003800000 */
.L_x_683:
[----:B------:R-:W-:Y:S01]  /*0e20*/  HFMA2 R16, -RZ, RZ, 0, 9.5367431640625e-07 ;  /* 0x00000010ff107431 */ /* 0x000fe200000001ff */
[----:B------:R-:W-:Y:S01]  /*0e30*/  BSSY B0, `(.L_x_699) ;  /* 0x0000006000007945 */ /* 0x000fe20003800000 */
[----:B------:R-:W-:Y:S01]  /*0e40*/  IMAD.MOV.U32 R19, RZ, RZ, 0x1f ;  /* 0x0000001fff137424 */ /* 0x000fe200078e00ff */
[----:B------:R-:W-:-:S07]  /*0e50*/  MOV R15, 0xffffffff ;  /* 0xffffffff000f7802 */ /* 0x000fce0000000f00 */
[----:B01----:R-:W-:Y:S05]  /*0e60*/  WARPSYNC.COLLECTIVE R15, `(.L_x_700) ;  /* 0x000000000f087348 */ /* 0x003fea0003c00000 */
[----:B------:R2:W3:Y:S02]  /*0e70*/  SHFL.BFLY P3, R13, R0, R16, R19 ;  /* 0x0c000010000d7389 */ /* 0x0004e40000060013 */
[----:B0123--:R-:W-:Y:S05]  /*0e80*/  ENDCOLLECTIVE ;  /* 0x000000000000791b */ /* 0x00ffea0003800000 */
.L_x_700:
[----:B------:R-:W-:Y:S05]  /*0e90*/  BSYNC B0 ;  /* 0x0000000000007941 */ /* 0x000fea0003800000 */
.L_x_699:
        /* <DEDUP_REMOVED lines=9> */
.L_x_701:
[----:B------:R-:W-:Y:S01]  /*0f30*/  HFMA2 R16, -RZ, RZ, 0, 2.384185791015625e-07 ;  /* 0x00000004ff107431 */ /* 0x000fe200000001ff */
[----:B------:R-:W-:-:S04]  /*0f40*/  MOV R4, R13 ;  /* 0x0000000d00047202 */ /* 0x000fc80000000f00 */
[----:B------:R-:W-:-:S05]  /*0f50*/  FMNMX R4, R5, R4, !PT ;  /* 0x0000000405047209 */ /* 0x000fca0007800000 */
[----:B------:R-:W-:-:S07]  /*0f60*/  IMAD.MOV.U32 R0, RZ, RZ, R4 ;  /* 0x000000ffff007224 */ /* 0x000fce00078e0004 */
[----:B------:R-:W-:Y:S05]  /*0f70*/  WARPSYNC.COLLECTIVE R15, `(.L_x_702) ;  /* 0x000000000f087348 */ /* 0x000fea0003c00000 */
[----:B------:R0:W1:Y:S02]  /*0f80*/  SHFL.BFLY P3, R13, R0, R16, R19 ;  /* 0x0c000010000d7389 */ /* 0x0000640000060013 */
[----:B01----:R-:W-:Y:S05]  /*0f90*/  ENDCOLLECTIVE ;  /* 0x000000000000791b */ /* 0x003fea0003800000 */
.L_x_702:
[----:B------:R-:W-:Y:S02]  /*0fa0*/  HFMA2 R16, -RZ, RZ, 0, 1.1920928955078125e-07 ;  /* 0x00000002ff107431 */ /* 0x000fe400000001ff */
[----:B------:R-:W-:-:S05]  /*0fb0*/  IMAD.MOV.U32 R7, RZ, RZ, R13 ;  /* 0x000000ffff077224 */ /* 0x000fca00078e000d */
[----:B------:R-:W-:-:S04]  /*0fc0*/  FMNMX R7, R4, R7, !PT ;  /* 0x0000000704077209 */ /* 0x000fc80007800000 */
[----:B------:R-:W-:-:S07]  /*0fd0*/  MOV R0, R7 ;  /* 0x0000000700007202 */ /* 0x000fce0000000f00 */
[----:B------:R-:W-:Y:S05]  /*0fe0*/  WARPSYNC.COLLECTIVE R15, `(.L_x_703) ;  /* 0x000000000f087348 */ /* 0x000fea0003c00000 */
[----:B------:R0:W1:Y:S02]  /*0ff0*/  SHFL.BFLY P3, R13, R0, R16, R19 ;  /* 0x0c000010000d7389 */ /* 0x0000640000060013 */
[----:B01----:R-:W-:Y:S05]  /*1000*/  ENDCOLLECTIVE ;  /* 0x000000000000791b */ /* 0x003fea0003800000 */
.L_x_703:
[----:B------:R-:W-:Y:S02]  /*1010*/  HFMA2 R16, -RZ, RZ, 0, 5.9604644775390625e-08 ;  /* 0x00000001ff107431 */ /* 0x000fe400000001ff */
[----:B------:R-:W-:-:S05]  /*1020*/  IMAD.MOV.U32 R6, RZ, RZ, R13 ;  /* 0x000000ffff067224 */ /* 0x000fca00078e000d */
[----:B------:R-:W-:-:S04]  /*1030*/  FMNMX R6, R7, R6, !PT ;  /* 0x0000000607067209 */ /* 0x000fc80007800000 */
[----:B------:R-:W-:-:S07]  /*1040*/  MOV R0, R6 ;  /* 0x0000000600007202 */ /* 0x000fce0000000f00 */
[----:B------:R-:W-:Y:S05]  /*1050*/  WARPSYNC.COLLECTIVE R15, `(.L_x_704) ;  /* 0x000000000f087348 */ /* 0x000fea0003c00000 */
[----:B------:R0:W1:Y:S02]  /*1060*/  SHFL.BFLY P3, R13, R0, R16, R19 ;  /* 0x0c000010000d7389 */ /* 0x0000640000060013 */
[----:B01----:R-:W-:Y:S05]  /*1070*/  ENDCOLLECTIVE ;  /* 0x000000000000791b */ /* 0x003fea0003800000 */
.L_x_704:
[----:B------:R-:W-:Y:S05]  /*1080*/  BRA `(.L_x_705) ;  /* 0xfffffff000b07947 */ /* 0x000fea000383ffff */
.L_x_689:
        /* <DEDUP_REMOVED lines=8> */
.L_x_707:
[----:B------:R-:W-:Y:S05]  /*1110*/  BSYNC B0 ;  /* 0x0000000000007941 */ /* 0x000fea0003800000 */
.L_x_706:
        /* <DEDUP_REMOVED lines=8> */
.L_x_708:
[----:B------:R-:W-:Y:S01]  /*11a0*/  HFMA2 R16, -RZ, RZ, 0, 2.384185791015625e-07 ;  /* 0x00000004ff107431 */ /* 0x000fe200000001ff */
[----:B------:R-:W-:-:S05]  /*11b0*/  MOV R5, R13 ;  /* 0x0000000d00057202 */ /* 0x000fca0000000f00 */
[----:B------:R-:W-:-:S04]  /*11c0*/  FADD R5, R0, R5 ;  /* 0x0000000500057221 */ /* 0x000fc80000000000 */
[----:B------:R-:W-:-:S07]  /*11d0*/  IMAD.MOV.U32 R0, RZ, RZ, R5 ;  /* 0x000000ffff007224 */ /* 0x000fce00078e0005 */
[----:B------:R-:W-:Y:S05]  /*11e0*/  WARPSYNC.COLLECTIVE R15, `(.L_x_709) ;  /* 0x000000000f087348 */ /* 0x000fea0003c00000 */
[----:B------:R0:W1:Y:S02]  /*11f0*/  SHFL.BFLY P3, R13, R0, R16, R19 ;  /* 0x0c000010000d7389 */ /* 0x0000640000060013 */
[----:B01----:R-:W-:Y:S05]  /*1200*/  ENDCOLLECTIVE ;  /* 0x000000000000791b */ /* 0x003fea0003800000 */
.L_x_709:
[----:B------:R-:W-:Y:S01]  /*1210*/  HFMA2 R16, -RZ, RZ, 0, 1.1920928955078125e-07 ;  /* 0x00000002ff107431 */ /* 0x000fe200000001ff */
[----:B------:R-:W-:-:S05]  /*1220*/  MOV R4, R13 ;  /* 0x0000000d00047202 */ /* 0x000fca0000000f00 */
[----:B------:R-:W-:-:S04]  /*1230*/  FADD R4, R5, R4 ;  /* 0x0000000405047221 */ /* 0x000fc80000000000 */
[----:B------:R-:W-:-:S07]  /*1240*/  IMAD.MOV.U32 R0, RZ, RZ, R4 ;  /* 0x000000ffff007224 */ /* 0x000fce00078e0004 */
[----:B------:R-:W-:Y:S05]  /*1250*/  WARPSYNC.COLLECTIVE R15, `(.L_x_710) ;  /* 0x000000000f087348 */ /* 0x000fea0003c00000 */
[----:B------:R0:W1:Y:S02]  /*1260*/  SHFL.BFLY P3, R13, R0, R16, R19 ;  /* 0x0c000010000d7389 */ /* 0x0000640000060013 */
[----:B01----:R-:W-:Y:S05]  /*1270*/  ENDCOLLECTIVE ;  /* 0x000000000000791b */ /* 0x003fea0003800000 */
.L_x_710:
[----:B------:R-:W-:Y:S01]  /*1280*/  HFMA2 R16, -RZ, RZ, 0, 5.9604644775390625e-08 ;  /* 0x00000001ff107431 */ /* 0x000fe200000001ff */
[----:B------:R-:W-:-:S05]  /*1290*/  MOV R7, R13 ;  /* 0x0000000d00077202 */ /* 0x000fca0000000f00 */
[----:B------:R-:W-:-:S04]  /*12a0*/  FADD R7, R4, R7 ;  /* 0x0000000704077221 */ /* 0x000fc80000000000 */
[----:B------:R-:W-:-:S07]  /*12b0*/  IMAD.MOV.U32 R0, RZ, RZ, R7 ;  /* 0x000000ffff007224 */ /* 0x000fce00078e0007 */
[----:B------:R-:W-:Y:S05]  /*12c0*/  WARPSYNC.COLLECTIVE R15, `(.L_x_711) ;  /* 0x000000000f087348 */ /* 0x000fea0003c00000 */
[----:B------:R0:W1:Y:S02]  /*12d0*/  SHFL.BFLY P3, R13, R0, R16, R19 ;  /* 0x0c000010000d7389 */ /* 0x0000640000060013 */
[----:B01----:R-:W-:Y:S05]  /*12e0*/  ENDCOLLECTIVE ;  /* 0x000000000000791b */ /* 0x003fea0003800000 */
.L_x_711:
[----:B------:R-:W-:Y:S01]  /*12f0*/  MOV R6, R13 ;  /* 0x0000000d00067202 */ /* 0x000fe20000000f00 */
[----:B------:R-:W-:Y:S06]  /*1300*/  BRA `(.L_x_712) ;  /* 0xfffffff400907947 */ /* 0x000fec000383ffff */
.L_x_713:
        /* <DEDUP_REMOVED lines=15> */
.L_x_1074:


//--------------------- .text._Z17warp_softmax_vec2ILi32ELi11EEvPfS0_ii --------------------------
	.section	.text._Z17warp_softmax_vec2ILi32ELi11EEvPfS0_ii,"ax",@progbits
	.align	128
        .global         _Z17warp_softmax_vec2ILi32ELi11EEvPfS0_ii
        .type           _Z17warp_softmax_vec2ILi32ELi11EEvPfS0_ii,@function
        .size           _Z17warp_softmax_vec2ILi32ELi11EEvPfS0_ii,(.L_x_1075 - _Z17warp_softmax_vec2ILi32ELi11EEvPfS0_ii)
        .other          _Z17warp_softmax_vec2ILi32ELi11EEvPfS0_ii,@"STO_CUDA_ENTRY STV_DEFAULT"
_Z17warp_softmax_vec2ILi32ELi11EEvPfS0_ii:
.text._Z17warp_softmax_vec2ILi32ELi11EEvPfS0_ii:
        /* <DEDUP_REMOVED lines=17> */
.L_x_732:
        /* <DEDUP_REMOVED lines=13> */
.L_x_716:
        /* <DEDUP_REMOVED lines=12> */
.L_x_715:
[----:B------:R-:W-:Y:S05]  /*02a0*/  BSYNC.RECONVERGENT B0 ;  /* 0x0000000000007941 */ /* 0x000fea0003800200 */
.L_x_714:
        /* <DEDUP_REMOVED lines=11> */
.L_x_739:
        /* <DEDUP_REMOVED lines=16> */
.L_x_722:
        /* <DEDUP_REMOVED lines=40> */
.L_x_721:
[----:B------:R-:W-:Y:S05]  /*06e0*/  BSYNC.RECONVERGENT B1 ;  /* 0x0000000000017941 */ /* 0x000fea0003800200 */
.L_x_720:
        /* <DEDUP_REMOVED lines=33> */
.L_x_719:
[----:B------:R-:W-:Y:S05]  /*0900*/  BSYNC.RECONVERGENT B0 ;  /* 0x0000000000007941 */ /* 0x000fea0003800200 */
.L_x_718:
        /* <DEDUP_REMOVED lines=12> */
.L_x_746:
        /* <DEDUP_REMOVED lines=21> */
.L_x_728:
        /* <DEDUP_REMOVED lines=20> */
.L_x_727:
[----:B------:R-:W-:Y:S05]  /*0c60*/  BSYNC.RECONVERGENT B1 ;  /* 0x0000000000017941 */ /* 0x000fea0003800200 */
.L_x_726:
        /* <DEDUP_REMOVED lines=21> */
.L_x_725:
[----:B------:R-:W-:Y:S05]  /*0dc0*/  BSYNC.RECONVERGENT B0 ;  /* 0x0000000000007941 */ /* 0x000fea0003800200 */
.L_x_724:
[----:B------:R-:W-:Y:S04]  /*0dd0*/  BSSY.RECONVERGENT B0, `(.L_x_729) ;  /* 0x0000010000007945 */ /* 0x000fe80003800200 */
[----:B------:R-:W-:Y:S05]  /*0de0*/  @P0 BRA `(.L_x_730) ;  /* 0x0000000000380947 */ /* 0x000fea0003800000 */
[----:B--234-:R-:W-:Y:S01]  /*0df0*/  MOV R14, RZ ;  /* 0x000000ff000e7202 */ /* 0x01cfe20000000f00 */
[----:B------:R-:W-:-:S07]  /*0e00*/  IMAD.MOV.U32 R9, RZ, RZ, R6 ;  /* 0x000000ffff097224 */ /* 0x000fce00078e0006 */
.L_x_731:
        /* <DEDUP_REMOVED lines=12> */
.L_x_730:
[----:B------:R-:W-:Y:S05]  /*0ed0*/  BSYNC.RECONVERGENT B0 ;  /* 0x0000000000007941 */ /* 0x000fea0003800200 */
.L_x_729:
[----:B------:R-:W-:Y:S05]  /*0ee0*/  @!P1 BRA `(.L_x_732) ;  /* 0xfffffff000889947 */ /* 0x000fea000383ffff */
[----:B------:R-:W-:Y:S05]  /*0ef0*/  EXIT ;  /* 0x000000000000794d */ /* 0x000fea0003800000 */
.L_x_717:
        /* <DEDUP_REMOVED lines=8> */
.L_x_734:
[----:B------:R-:W-:Y:S05]  /*0f80*/  BSYNC B0 ;  /* 0x0000000000007941 */ /* 0x000fea0003800000 */
.L_x_733:
        /* <DEDUP_REMOVED lines=8> */
.L_x_735:
[----:B------:R-:W-:Y:S01]  /*1010*/  IMAD.MOV.U32 R17, RZ, RZ, 0x4 ;  /* 0x00000004ff117424 */ /* 0x000fe200078e00ff */
[----:B------:R-:W-:-:S04]  /*1020*/  MOV R11, R16 ;  /* 0x00000010000b7202 */ /* 0x000fc80000000f00 */
[----:B------:R-:W-:-:S04]  /*1030*/  FMNMX R11, R12, R11, !PT ;  /* 0x0000000b0c0b7209 */ /* 0x000fc80007800000 */
[----:B------:R-:W-:-:S07]  /*1040*/  MOV R12, R11 ;  /* 0x0000000b000c7202 */ /* 0x000fce0000000f00 */
[----:B------:R-:W-:Y:S05]  /*1050*/  WARPSYNC.COLLECTIVE R15, `(.L_x_736) ;  /* 0x000000000f087348 */ /* 0x000fea0003c00000 */
[----:B------:R0:W1:Y:S02]  /*1060*/  SHFL.BFLY P3, R16, R12, R17, R18 ;  /* 0x0c0000110c107389 */ /* 0x0000640000060012 */
[----:B01----:R-:W-:Y:S05]  /*1070*/  ENDCOLLECTIVE ;  /* 0x000000000000791b */ /* 0x003fea0003800000 */
.L_x_736:
[----:B------:R-:W-:Y:S01]  /*1080*/  IMAD.MOV.U32 R17, RZ, RZ, 0x2 ;  /* 0x00000002ff117424 */ /* 0x000fe200078e00ff */
[----:B------:R-:W-:-:S04]  /*1090*/  MOV R14, R16 ;  /* 0x00000010000e7202 */ /* 0x000fc80000000f00 */
[----:B------:R-:W-:-:S04]  /*10a0*/  FMNMX R14, R11, R14, !PT ;  /* 0x0000000e0b0e7209 */ /* 0x000fc80007800000 */
[----:B------:R-:W-:-:S07]  /*10b0*/  MOV R12, R14 ;  /* 0x0000000e000c7202 */ /* 0x000fce0000000f00 */
[----:B------:R-:W-:Y:S05]  /*10c0*/  WARPSYNC.COLLECTIVE R15, `(.L_x_737) ;  /* 0x000000000f087348 */ /* 0x000fea0003c00000 */
[----:B------:R0:W1:Y:S02]  /*10d0*/  SHFL.BFLY P3, R16, R12, R17, R18 ;  /* 0x0c0000110c107389 */ /* 0x0000640000060012 */
[----:B01----:R-:W-:Y:S05]  /*10e0*/  ENDCOLLECTIVE ;  /* 0x000000000000791b */ /* 0x003fea0003800000 */
.L_x_737:
[----:B------:R-:W-:Y:S01]  /*10f0*/  IMAD.MOV.U32 R17, RZ, RZ, 0x1 ;  /* 0x00000001ff117424 */ /* 0x000fe200078e00ff */
[----:B------:R-:W-:-:S04]  /*1100*/  MOV R13, R16 ;  /* 0x00000010000d7202 */ /* 0x000fc80000000f00 */
[----:B------:R-:W-:-:S04]  /*1110*/  FMNMX R13, R14, R13, !PT ;  /* 0x0000000d0e0d7209 */ /* 0x000fc80007800000 */
[----:B------:R-:W-:-:S07]  /*1120*/  MOV R12, R13 ;  /* 0x0000000d000c7202 */ /* 0x000fce0000000f00 */
[----:B------:R-:W-:Y:S05]  /*1130*/  WARPSYNC.COLLECTIVE R15, `(.L_x_738) ;  /* 0x000000000f087348 */ /* 0x000fea0003c00000 */
[----:B------:R0:W1:Y:S02]  /*1140*/  SHFL.BFLY P3, R16, R12, R17, R18 ;  /* 0x0c0000110c107389 */ /* 0x0000640000060012 */
[----:B01----:R-:W-:Y:S05]  /*1150*/  ENDCOLLECTIVE ;  /* 0x000000000000791b */ /* 0x003fea0003800000 */
.L_x_738:
[----:B------:R-:W-:Y:S05]  /*1160*/  BRA `(.L_x_739) ;  /* 0xfffffff0007c7947 */ /* 0x000fea000383ffff */
.L_x_723:
        /* <DEDUP_REMOVED lines=8> */
.L_x_741:
[----:B------:R-:W-:Y:S05]  /*11f0*/  BSYNC B0 ;  /* 0x0000000000007941 */ /* 0x000fea0003800000 */
.L_x_740:
        /* <DEDUP_REMOVED lines=8> */
.L_x_742:
[----:B------:R-:W-:Y:S02]  /*1280*/  HFMA2 R17, -RZ, RZ, 0, 2.384185791015625e-07 ;  /* 0x00000004ff117431 */ /* 0x000fe400000001ff */
[----:B------:R-:W-:-:S04]  /*1290*/  IMAD.MOV.U32 R9, RZ, RZ, R16 ;  /* 0x000000ffff097224 */ /* 0x000fc800078e0010 */
[----:B------:R-:W-:-:S05]  /*12a0*/  FADD R9, R12, R9 ;  /* 0x000000090c097221 */ /* 0x000fca0000000000 */
[----:B------:R-:W-:-:S07]  /*12b0*/  MOV R12, R9 ;  /* 0x00000009000c7202 */ /* 0x000fce0000000f00 */
[----:B------:R-:W-:Y:S05]  /*12c0*/  WARPSYNC.COLLECTIVE R15, `(.L_x_743) ;  /* 0x000000000f087348 */ /* 0x000fea0003c00000 */
[----:B------:R0:W1:Y:S02]  /*12d0*/  SHFL.BFLY P3, R16, R12, R17, R18 ;  /* 0x0c0000110c107389 */ /* 0x0000640000060012 */
[----:B01----:R-:W-:Y:S05]  /*12e0*/  ENDCOLLECTIVE ;  /* 0x000000000000791b */ /* 0x003fea0003800000 */
.L_x_743:
[----:B------:R-:W-:Y:S02]  /*12f0*/  HFMA2 R17, -RZ, RZ, 0, 1.1920928955078125e-07 ;  /* 0x00000002ff117431 */ /* 0x000fe400000001ff */
[----:B------:R-:W-:-:S04]  /*1300*/  IMAD.MOV.U32 R14, RZ, RZ, R16 ;  /* 0x000000ffff0e7224 */ /* 0x000fc800078e0010 */
[----:B------:R-:W-:-:S05]  /*1310*/  FADD R14, R9, R14 ;  /* 0x0000000e090e7221 */ /* 0x000fca0000000000 */
[----:B------:R-:W-:-:S07]  /*1320*/  MOV R12, R14 ;  /* 0x0000000e000c7202 */ /* 0x000fce0000000f00 */
[----:B------:R-:W-:Y:S05]  /*1330*/  WARPSYNC.COLLECTIVE R15, `(.L_x_744) ;  /* 0x000000000f087348 */ /* 0x000fea0003c00000 */
[----:B------:R0:W1:Y:S02]  /*1340*/  SHFL.BFLY P3, R16, R12, R17, R18 ;  /* 0x0c0000110c107389 */ /* 0x0000640000060012 */
[----:B01----:R-:W-:Y:S05]  /*1350*/  ENDCOLLECTIVE ;  /* 0x000000000000791b */ /* 0x003fea0003800000 */
.L_x_744:
[----:B------:R-:W-:Y:S02]  /*1360*/  HFMA2 R17, -RZ, RZ, 0, 5.9604644775390625e-08 ;  /* 0x00000001ff117431 */ /* 0x000fe400000001ff */
[----:B------:R-:W-:-:S04]  /*1370*/  IMAD.MOV.U32 R11, RZ, RZ, R16 ;  /* 0x000000ffff0b7224 */ /* 0x000fc800078e0010 */
[----:B------:R-:W-:-:S05]  /*1380*/  FADD R11, R14, R11 ;  /* 0x0000000b0e0b7221 */ /* 0x000fca0000000000 */
[----:B------:R-:W-:-:S07]  /*1390*/  MOV R12, R11 ;  /* 0x0000000b000c7202 */ /* 0x000fce0000000f00 */
[----:B------:R-:W-:Y:S05]  /*13a0*/  WARPSYNC.COLLECTIVE R15, `(.L_x_745) ;  /* 0x000000000f087348 */ /* 0x000fea0003c00000 */
[----:B------:R0:W1:Y:S02]  /*13b0*/  SHFL.BFLY P3, R16, R12, R17, R18 ;  /* 0x0c0000110c107389 */ /* 0x0000640000060012 */
[----:B01----:R-:W-:Y:S05]  /*13c0*/  ENDCOLLECTIVE ;  /* 0x000000000000791b */ /* 0x003fea0003800000 */
.L_x_745:
[----:B------:R-:W-:Y:S05]  /*13d0*/  BRA `(.L_x_746) ;  /* 0xfffffff4007c7947 */ /* 0x000fea000383ffff */
.L_x_747:
        /* <DEDUP_REMOVED lines=10> */
.L_x_1075:


//--------------------- .text._Z17warp_softmax_vec2ILi32ELi10EEvPfS0_ii --------------------------
	.section	.text._Z17warp_softmax_vec2ILi32ELi10EEvPfS0_ii,"ax",@progbits
	.align	128
        .global         _Z17warp_softmax_vec2ILi32ELi10EEvPfS0_ii
        .type           _Z17warp_softmax_vec2ILi32ELi10EEvPfS0_ii,@function
        .size           _Z17warp_softmax_vec2ILi32ELi10EEvPfS0_ii,(.L_x_1076 - _Z17warp_softmax_vec2ILi32ELi10EEvPfS0_ii)
        .other          _Z17warp_softmax_vec2ILi32ELi10EEvPfS0_ii,@"STO_CUDA_ENTRY STV_DEFAULT"
_Z17warp_softmax_vec2ILi32ELi10EEvPfS0_ii:
.text._Z17warp_softmax_vec2ILi32ELi10EEvPfS0_ii:
        /* <DEDUP_REMOVED lines=17> */
.L_x_766:
        /* <DEDUP_REMOVED lines=13> */
.L_x_750:
        /* <DEDUP_REMOVED lines=12> */
.L_x_749:
[----:B------:R-:W-:Y:S05]  /*02a0*/  BSYNC.RECONVERGENT B0 ;  /* 0x0000000000007941 */ /* 0x000fea0003800200 */
.L_x_748:
        /* <DEDUP_REMOVED lines=11> */
.L_x_773:
        /* <DEDUP_REMOVED lines=16> */
.L_x_756:
        /* <DEDUP_REMOVED lines=36> */
.L_x_755:
[----:B------:R-:W-:Y:S05]  /*06a0*/  BSYNC.RECONVERGENT B1 ;  /* 0x0000000000017941 */ /* 0x000fea0003800200 */
.L_x_754:
        /* <DEDUP_REMOVED lines=33> */
.L_x_753:
[----:B------:R-:W-:Y:S05]  /*08c0*/  BSYNC.RECONVERGENT B0 ;  /* 0x0000000000007941 */ /* 0x000fea0003800200 */
.L_x_752:
        /* <DEDUP_REMOVED lines=12> */
.L_x_780:
        /* <DEDUP_REMOVED lines=21> */
.L_x_762:
        /* <DEDUP_REMOVED lines=16> */
.L_x_761:
[----:B------:R-:W-:Y:S05]  /*0be0*/  BSYNC.RECONVERGENT B1 ;  /* 0x0000000000017941 */ /* 0x000fea0003800200 */
.L_x_760:
        /* <DEDUP_REMOVED lines=21> */
.L_x_759:
[----:B------:R-:W-:Y:S05]  /*0d40*/  BSYNC.RECONVERGENT B0 ;  /* 0x0000000000007941 */ /* 0x000fea0003800200 */
.L_x_758:
[----:B------:R-:W-:Y:S04]  /*0d50*/  BSSY.RECONVERGENT B0, `(.L_x_763) ;  /* 0x0000010000007945 */ /* 0x000fe80003800200 */
[----:B------:R-:W-:Y:S05]  /*0d60*/  @P0 BRA `(.L_x_764) ;  /* 0x0000000000380947 */ /* 0x000fea0003800000 */
[----:B------:R-:W-:Y:S01]  /*0d70*/  MOV R14, RZ ;  /* 0x000000ff000e7202 */ /* 0x000fe20000000f00 */
[----:B--2---:R-:W-:-:S07]  /*0d80*/  IMAD.MOV.U32 R13, RZ, RZ, R10 ;  /* 0x000000ffff0d7224 */ /* 0x004fce00078e000a */
.L_x_765:
        /* <DEDUP_REMOVED lines=12> */
.L_x_764:
[----:B------:R-:W-:Y:S05]  /*0e50*/  BSYNC.RECONVERGENT B0 ;  /* 0x0000000000007941 */ /* 0x000fea0003800200 */
.L_x_763:
[----:B------:R-:W-:Y:S05]  /*0e60*/  @!P1 BRA `(.L_x_766) ;  /* 0xfffffff000a89947 */ /* 0x000fea000383ffff */
[----:B------:R-:W-:Y:S05]  /*0e70*/  EXIT ;  /* 0x000000000000794d */ /* 0x000fea0003800000 */
.L_x_751:
        /* <DEDUP_REMOVED lines=8> */
.L_x_768:
[----:B------:R-:W-:Y:S05]  /*0f00*/  BSYNC B0 ;  /* 0x0000000000007941 */ /* 0x000fea0003800000 */
.L_x_767:
        /* <DEDUP_REMOVED lines=9> */
.L_x_769:
[----:B------:R-:W-:Y:S01]  /*0fa0*/  HFMA2 R17, -RZ, RZ, 0, 2.384185791015625e-07 ;  /* 0x00000004ff117431 */ /* 0x000fe200000001ff */
[----:B------:R-:W-:-:S04]  /*0fb0*/  MOV R4, R13 ;  /* 0x0000000d00047202 */ /* 0x000fc80000000f00 */
[----:B------:R-:W-:-:S05]  /*0fc0*/  FMNMX R4, R5, R4, !PT ;  /* 0x0000000405047209 */ /* 0x000fca0007800000 */
[----:B------:R-:W-:-:S07]  /*0fd0*/  IMAD.MOV.U32 R18, RZ, RZ, R4 ;  /* 0x000000ffff127224 */ /* 0x000fce00078e0004 */
[----:B------:R-:W-:Y:S05]  /*0fe0*/  WARPSYNC.COLLECTIVE R15, `(.L_x_770) ;  /* 0x000000000f087348 */ /* 0x000fea0003c00000 */
[----:B------:R0:W1:Y:S02]  /*0ff0*/  SHFL.BFLY P3, R13, R18, R17, R20 ;  /* 0x0c000011120d7389 */ /* 0x0000640000060014 */
[----:B01----:R-:W-:Y:S05]  /*1000*/  ENDCOLLECTIVE ;  /* 0x000000000000791b */ /* 0x003fea0003800000 */
.L_x_770:
[----:B------:R-:W-:Y:S01]  /*1010*/  HFMA2 R17, -RZ, RZ, 0, 1.1920928955078125e-07 ;  /* 0x00000002ff117431 */ /* 0x000fe200000001ff */
[----:B------:R-:W-:-:S04]  /*1020*/  MOV R7, R13 ;  /* 0x0000000d00077202 */ /* 0x000fc80000000f00 */
[----:B------:R-:W-:-:S05]  /*1030*/  FMNMX R7, R4, R7, !PT ;  /* 0x0000000704077209 */ /* 0x000fca0007800000 */
[----:B------:R-:W-:-:S07]  /*1040*/  IMAD.MOV.U32 R18, RZ, RZ, R7 ;  /* 0x000000ffff127224 */ /* 0x000fce00078e0007 */
[----:B------:R-:W-:Y:S05]  /*1050*/  WARPSYNC.COLLECTIVE R15, `(.L_x_771) ;  /* 0x000000000f087348 */ /* 0x000fea0003c00000 */
[----:B------:R0:W1:Y:S02]  /*1060*/  SHFL.BFLY P3, R13, R18, R17, R20 ;  /* 0x0c000011120d7389 */ /* 0x0000640000060014 */
[----:B01----:R-:W-:Y:S05]  /*1070*/  ENDCOLLECTIVE ;  /* 0x000000000000791b */ /* 0x003fea0003800000 */
.L_x_771:
[----:B------:R-:W-:Y:S01]  /*1080*/  HFMA2 R17, -RZ, RZ, 0, 5.9604644775390625e-08 ;  /* 0x00000001ff117431 */ /* 0x000fe200000001ff */
[----:B------:R-:W-:-:S04]  /*1090*/  MOV R16, R13 ;  /* 0x0000000d00107202 */ /* 0x000fc80000000f00 */
[----:B------:R-:W-:-:S05]  /*10a0*/  FMNMX R16, R7, R16, !PT ;  /* 0x0000001007107209 */ /* 0x000fca0007800000 */
[----:B------:R-:W-:-:S07]  /*10b0*/  IMAD.MOV.U32 R18, RZ, RZ, R16 ;  /* 0x000000ffff127224 */ /* 0x000fce00078e0010 */
[----:B------:R-:W-:Y:S05]  /*10c0*/  WARPSYNC.COLLECTIVE R15, `(.L_x_772) ;  /* 0x000000000f087348 */ /* 0x000fea0003c00000 */
[----:B------:R0:W1:Y:S02]  /*10d0*/  SHFL.BFLY P3, R13, R18, R17, R20 ;  /* 0x0c000011120d7389 */ /* 0x0000640000060014 */
[----:B01----:R-:W-:Y:S05]  /*10e0*/  ENDCOLLECTIVE ;  /* 0x000000000000791b */ /* 0x003fea0003800000 */
.L_x_772:
[----:B------:R-:W-:Y:S05]  /*10f0*/  BRA `(.L_x_773) ;  /* 0xfffffff000987947 */ /* 0x000fea000383ffff */
.L_x_757:
        /* <DEDUP_REMOVED lines=8> */
.L_x_775:
[----:B------:R-:W-:Y:S05]  /*1180*/  BSYNC B0 ;  /* 0x0000000000007941 */ /* 0x000fea0003800000 */
.L_x_774:
        /* <DEDUP_REMOVED lines=9> */
.L_x_776:
[----:B------:R-:W-:Y:S01]  /*1220*/  HFMA2 R17, -RZ, RZ, 0, 2.384185791015625e-07 ;  /* 0x00000004ff117431 */ /* 0x000fe200000001ff */
[----:B------:R-:W-:-:S05]  /*1230*/  MOV R5, R13 ;  /* 0x0000000d00057202 */ /* 0x000fca0000000f00 */
[----:B------:R-:W-:-:S04]  /*1240*/  FADD R5, R4, R5 ;  /* 0x0000000504057221 */ /* 0x000fc80000000000 */
[----:B------:R-:W-:-:S07]  /*1250*/  IMAD.MOV.U32 R18, RZ, RZ, R5 ;  /* 0x000000ffff127224 */ /* 0x000fce00078e0005 */
[----:B------:R-:W-:Y:S05]  /*1260*/  WARPSYNC.COLLECTIVE R15, `(.L_x_777) ;  /* 0x000000000f087348 */ /* 0x000fea0003c00000 */
[----:B------:R0:W1:Y:S02]  /*1270*/  SHFL.BFLY P3, R13, R18, R17, R20 ;  /* 0x0c000011120d7389 */ /* 0x0000640000060014 */
[----:B01----:R-:W-:Y:S05]  /*1280*/  ENDCOLLECTIVE ;  /* 0x000000000000791b */ /* 0x003fea0003800000 */
.L_x_777:
[----:B------:R-:W-:Y:S01]  /*1290*/  HFMA2 R17, -RZ, RZ, 0, 1.1920928955078125e-07 ;  /* 0x00000002ff117431 */ /* 0x000fe200000001ff */
[----:B------:R-:W-:-:S05]  /*12a0*/  MOV R6, R13 ;  /* 0x0000000d00067202 */ /* 0x000fca0000000f00 */
[----:B------:R-:W-:-:S04]  /*12b0*/  FADD R6, R5, R6 ;  /* 0x0000000605067221 */ /* 0x000fc80000000000 */
[----:B------:R-:W-:-:S07]  /*12c0*/  IMAD.MOV.U32 R18, RZ, RZ, R6 ;  /* 0x000000ffff127224 */ /* 0x000fce00078e0006 */
[----:B------:R-:W-:Y:S05]  /*12d0*/  WARPSYNC.COLLECTIVE R15, `(.L_x_778) ;  /* 0x000000000f087348 */ /* 0x000fea0003c00000 */
[----:B------:R0:W1:Y:S02]  /*12e0*/  SHFL.BFLY P3, R13, R18, R17, R20 ;  /* 0x0c000011120d7389 */ /* 0x0000640000060014 */
[----:B01----:R-:W-:Y:S05]  /*12f0*/  ENDCOLLECTIVE ;  /* 0x000000000000791b */ /* 0x003fea0003800000 */
.L_x_778:
[----:B------:R-:W-:Y:S01]  /*1300*/  HFMA2 R17, -RZ, RZ, 0, 5.9604644775390625e-08 ;  /* 0x00000001ff117431 */ /* 0x000fe200000001ff */
[----:B------:R-:W-:-:S05]  /*1310*/  MOV R7, R13 ;  /* 0x0000000d00077202 */ /* 0x000fca0000000f00 */
[----:B------:R-:W-:-:S04]  /*1320*/  FADD R7, R6, R7 ;  /* 0x0000000706077221 */ /* 0x000fc80000000000 */
[----:B------:R-:W-:-:S07]  /*1330*/  IMAD.MOV.U32 R18, RZ, RZ, R7 ;  /* 0x000000ffff127224 */ /* 0x000fce00078e0007 */
[----:B------:R-:W-:Y:S05]  /*1340*/  WARPSYNC.COLLECTIVE R15, `(.L_x_779) ;  /* 0x000000000f087348 */ /* 0x000fea0003c00000 */
[----:B------:R0:W1:Y:S02]  /*1350*/  SHFL.BFLY P3, R13, R18, R17, R20 ;  /* 0x0c000011120d7389 */ /* 0x0000640000060014 */
[----:B01----:R-:W-:Y:S05]  /*1360*/  ENDCOLLECTIVE ;  /* 0x000000000000791b */ /* 0x003fea0003800000 */
.L_x_779:
[----:B------:R-:W-:Y:S01]  /*1370*/  MOV R16, R13 ;  /* 0x0000000d00107202 */ /* 0x000fe20000000f00 */
[----:B------:R-:W-:Y:S06]  /*1380*/  BRA `(.L_x_780) ;  /* 0xfffffff400807947 */ /* 0x000fec000383ffff */
.L_x_781:
        /* <DEDUP_REMOVED lines=15> */
.L_x_1076:


//--------------------- .text._Z17warp_softmax_vec2ILi32ELi9EEvPfS0_ii --------------------------
	.section	.text._Z17warp_softmax_vec2ILi32ELi9EEvPfS0_ii,"ax",@progbits
	.align	128
        .global         _Z17warp_softmax_vec2ILi32ELi9EEvPfS0_ii
        .type           _Z17warp_softmax_vec2ILi32ELi9EEvPfS0_ii,@function
        .size           _Z17warp_softmax_vec2ILi32ELi9EEvPfS0_ii,(.L_x_1077 - _Z17warp_softmax_vec2ILi32ELi9EEvPfS0_ii)
        .other          _Z17warp_softmax_vec2ILi32ELi9EEvPfS0_ii,@"STO_CUDA_ENTRY STV_DEFAULT"
_Z17warp_softmax_vec2ILi32ELi9EEvPfS0_ii:
.text._Z17warp_softmax_vec2ILi32ELi9EEvPfS0_ii:
        /* <DEDUP_REMOVED lines=17> */
.L_x_800:
        /* <DEDUP_REMOVED lines=13> */
.L_x_784:
        /* <DEDUP_REMOVED lines=12> */
.L_x_783:
[----:B------:R-:W-:Y:S05]  /*02a0*/  BSYNC.RECONVERGENT B0 ;  /* 0x0000000000007941 */ /* 0x000fea0003800200 */
.L_x_782:
        /* <DEDUP_REMOVED lines=11> */
.L_x_807:
        /* <DEDUP_REMOVED lines=16> */
.L_x_790:
        /* <DEDUP_REMOVED lines=40> */
.L_x_789:
[----:B------:R-:W-:Y:S05]  /*06e0*/  BSYNC.RECONVERGENT B1 ;  /* 0x0000000000017941 */ /* 0x000fea0003800200 */
.L_x_788:
        /* <DEDUP_REMOVED lines=33> */
.L_x_787:
[----:B------:R-:W-:Y:S05]  /*0900*/  BSYNC.RECONVERGENT B0 ;  /* 0x0000000000007941 */ /* 0x000fea0003800200 */
.L_x_786:
        /* <DEDUP_REMOVED lines=12> */
.L_x_814:
        /* <DEDUP_REMOVED lines=21> */
.L_x_796:
        /* <DEDUP_REMOVED lines=20> */
.L_x_795:
[----:B------:R-:W-:Y:S05]  /*0c60*/  BSYNC.RECONVERGENT B1 ;  /* 0x0000000000017941 */ /* 0x000fea0003800200 */
.L_x_794:
        /* <DEDUP_REMOVED lines=21> */
.L_x_793:
[----:B------:R-:W-:Y:S05]  /*0dc0*/  BSYNC.RECONVERGENT B0 ;  /* 0x0000000000007941 */ /* 0x000fea0003800200 */
.L_x_792:
[----:B------:R-:W-:Y:S04]  /*0dd0*/  BSSY.RECONVERGENT B0, `(.L_x_797) ;  /* 0x0000010000007945 */ /* 0x000fe80003800200 */
[----:B------:R-:W-:Y:S05]  /*0de0*/  @P0 BRA `(.L_x_798) ;  /* 0x0000000000380947 */ /* 0x000fea0003800000 */
[----:B--234-:R-:W-:Y:S01]  /*0df0*/  MOV R14, RZ ;  /* 0x000000ff000e7202 */ /* 0x01cfe20000000f00 */
[----:B------:R-:W-:-:S07]  /*0e00*/  IMAD.MOV.U32 R9, RZ, RZ, R6 ;  /* 0x000000ffff097224 */ /* 0x000fce00078e0006 */
.L_x_799:
        /* <DEDUP_REMOVED lines=12> */
.L_x_798:
[----:B------:R-:W-:Y:S05]  /*0ed0*/  BSYNC.RECONVERGENT B0 ;  /* 0x0000000000007941 */ /* 0x000fea0003800200 */
.L_x_797:
[----:B------:R-:W-:Y:S05]  /*0ee0*/  @!P1 BRA `(.L_x_800) ;  /* 0xfffffff000889947 */ /* 0x000fea000383ffff */
[----:B------:R-:W-:Y:S05]  /*0ef0*/  EXIT ;  /* 0x000000000000794d */ /* 0x000fea0003800000 */
.L_x_785:
        /* <DEDUP_REMOVED lines=8> */
.L_x_802:
[----:B------:R-:W-:Y:S05]  /*0f80*/  BSYNC B0 ;  /* 0x0000000000007941 */ /* 0x000fea0003800000 */
.L_x_801:
        /* <DEDUP_REMOVED lines=8> */
.L_x_803:
[----:B------:R-:W-:Y:S01]  /*1010*/  IMAD.MOV.U32 R17, RZ, RZ, 0x4 ;  /* 0x00000004ff117424 */ /* 0x000fe200078e00ff */
[----:B------:R-:W-:-:S04]  /*1020*/  MOV R11, R16 ;  /* 0x00000010000b7202 */ /* 0x000fc80000000f00 */
[----:B------:R-:W-:-:S04]  /*1030*/  FMNMX R11, R12, R11, !PT ;  /* 0x0000000b0c0b7209 */ /* 0x000fc80007800000 */
[----:B------:R-:W-:-:S07]  /*1040*/  MOV R12, R11 ;  /* 0x0000000b000c7202 */ /* 0x000fce0000000f00 */
[----:B------:R-:W-:Y:S05]  /*1050*/  WARPSYNC.COLLECTIVE R15, `(.L_x_804) ;  /* 0x000000000f087348 */ /* 0x000fea0003c00000 */
[----:B------:R0:W1:Y:S02]  /*1060*/  SHFL.BFLY P3, R16, R12, R17, R18 ;  /* 0x0c0000110c107389 */ /* 0x0000640000060012 */
[----:B01----:R-:W-:Y:S05]  /*1070*/  ENDCOLLECTIVE ;  /* 0x000000000000791b */ /* 0x003fea0003800000 */
.L_x_804:
[----:B------:R-:W-:Y:S01]  /*1080*/  IMAD.MOV.U32 R17, RZ, RZ, 0x2 ;  /* 0x00000002ff117424 */ /* 0x000fe200078e00ff */
[----:B------:R-:W-:-:S04]  /*1090*/  MOV R14, R16 ;  /* 0x00000010000e7202 */ /* 0x000fc80000000f00 */
[----:B------:R-:W-:-:S04]  /*10a0*/  FMNMX R14, R11, R14, !PT ;  /* 0x0000000e0b0e7209 */ /* 0x000fc80007800000 */
[----:B------:R-:W-:-:S07]  /*10b0*/  MOV R12, R14 ;  /* 0x0000000e000c7202 */ /* 0x000fce0000000f00 */
[----:B------:R-:W-:Y:S05]  /*10c0*/  WARPSYNC.COLLECTIVE R15, `(.L_x_805) ;  /* 0x000000000f087348 */ /* 0x000fea0003c00000 */
[----:B------:R0:W1:Y:S02]  /*10d0*/  SHFL.BFLY P3, R16, R12, R17, R18 ;  /* 0x0c0000110c107389 */ /* 0x0000640000060012 */
[----:B01----:R-:W-:Y:S05]  /*10e0*/  ENDCOLLECTIVE ;  /* 0x000000000000791b */ /* 0x003fea0003800000 */
.L_x_805:
[----:B------:R-:W-:Y:S01]  /*10f0*/  IMAD.MOV.U32 R17, RZ, RZ, 0x1 ;  /* 0x00000001ff117424 */ /* 0x000fe200078e00ff */
[----:B------:R-:W-:-:S04]  /*1100*/  MOV R13, R16 ;  /* 0x00000010000d7202 */ /* 0x000fc80000000f00 */
[----:B------:R-:W-:-:S04]  /*1110*/  FMNMX R13, R14, R13, !PT ;  /* 0x0000000d0e0d7209 */ /* 0x000fc80007800000 */
[----:B------:R-:W-:-:S07]  /*1120*/  MOV R12, R13 ;  /* 0x0000000d000c7202 */ /* 0x000fce0000000f00 */
[----:B------:R-:W-:Y:S05]  /*1130*/  WARPSYNC.COLLECTIVE R15, `(.L_x_806) ;  /* 0x000000000f087348 */ /* 0x000fea0003c00000 */
[----:B------:R0:W1:Y:S02]  /*1140*/  SHFL.BFLY P3, R16, R12, R17, R18 ;  /* 0x0c0000110c107389 */ /* 0x0000640000060012 */
[----:B01----:R-:W-:Y:S05]  /*1150*/  ENDCOLLECTIVE ;  /* 0x000000000000791b */ /* 0x003fea0003800000 */
.L_x_806:
[----:B------:R-:W-:Y:S05]  /*1160*/  BRA `(.L_x_807) ;  /* 0xfffffff0007c7947 */ /* 0x000fea000383ffff */
.L_x_791:
        /* <DEDUP_REMOVED lines=8> */
.L_x_809:
[----:B------:R-:W-:Y:S05]  /*11f0*/  BSYNC B0 ;  /* 0x0000000000007941 */ /* 0x000fea0003800000 */
.L_x_808:
        /* <DEDUP_REMOVED lines=8> */
.L_x_810:
[----:B------:R-:W-:Y:S02]  /*1280*/  HFMA2 R17, -RZ, RZ, 0, 2.384185791015625e-07 ;  /* 0x00000004ff117431 */ /* 0x000fe400000001ff */
[----:B------:R-:W-:-:S04]  /*1290*/  IMAD.MOV.U32 R9, RZ, RZ, R16 ;  /* 0x000000ffff097224 */ /* 0x000fc800078e0010 */
[----:B------:R-:W-:-:S05]  /*12a0*/  FADD R9, R12, R9 ;  /* 0x000000090c097221 */ /* 0x000fca0000000000 */
[----:B------:R-:W-:-:S07]  /*12b0*/  MOV R12, R9 ;  /* 0x00000009000c7202 */ /* 0x000fce0000000f00 */
[----:B------:R-:W-:Y:S05]  /*12c0*/  WARPSYNC.COLLECTIVE R15, `(.L_x_811) ;  /* 0x000000000f087348 */ /* 0x000fea0003c00000 */
[----:B------:R0:W1:Y:S02]  /*12d0*/  SHFL.BFLY P3, R16, R12, R17, R18 ;  /* 0x0c0000110c107389 */ /* 0x0000640000060012 */
[----:B01----:R-:W-:Y:S05]  /*12e0*/  ENDCOLLECTIVE ;  /* 0x000000000000791b */ /* 0x003fea0003800000 */
.L_x_811:
[----:B------:R-:W-:Y:S02]  /*12f0*/  HFMA2 R17, -RZ, RZ, 0, 1.1920928955078125e-07 ;  /* 0x00000002ff117431 */ /* 0x000fe400000001ff */
[----:B------:R-:W-:-:S04]  /*1300*/  IMAD.MOV.U32 R14, RZ, RZ, R16 ;  /* 0x000000ffff0e7224 */ /* 0x000fc800078e0010 */
[----:B------:R-:W-:-:S05]  /*1310*/  FADD R14, R9, R14 ;  /* 0x0000000e090e7221 */ /* 0x000fca0000000000 */
[----:B------:R-:W-:-:S07]  /*1320*/  MOV R12, R14 ;  /* 0x0000000e000c7202 */ /* 0x000fce0000000f00 */
[----:B------:R-:W-:Y:S05]  /*1330*/  WARPSYNC.COLLECTIVE R15, `(.L_x_812) ;  /* 0x000000000f087348 */ /* 0x000fea0003c00000 */
[----:B------:R0:W1:Y:S02]  /*1340*/  SHFL.BFLY P3, R16, R12, R17, R18 ;  /* 0x0c0000110c107389 */ /* 0x0000640000060012 */
[----:B01----:R-:W-:Y:S05]  /*1350*/  ENDCOLLECTIVE ;  /* 0x000000000000791b */ /* 0x003fea0003800000 */
.L_x_812:
[----:B------:R-:W-:Y:S02]  /*1360*/  HFMA2 R17, -RZ, RZ, 0, 5.9604644775390625e-08 ;  /* 0x00000001ff117431 */ /* 0x000fe400000001ff */
[----:B------:R-:W-:-:S04]  /*1370*/  IMAD.MOV.U32 R11, RZ, RZ, R16 ;  /* 0x000000ffff0b7224 */ /* 0x000fc800078e0010 */
[----:B------:R-:W-:-:S05]  /*1380*/  FADD R11, R14, R11 ;  /* 0x0000000b0e0b7221 */ /* 0x000fca0000000000 */
[----:B------:R-:W-:-:S07]  /*1390*/  MOV R12, R11 ;  /* 0x0000000b000c7202 */ /* 0x000fce0000000f00 */
[----:B------:R-:W-:Y:S05]  /*13a0*/  WARPSYNC.COLLECTIVE R15, `(.L_x_813) ;  /* 0x000000000f087348 */ /* 0x000fea0003c00000 */
[----:B------:R0:W1:Y:S02]  /*13b0*/  SHFL.BFLY P3, R16, R12, R17, R18 ;  /* 0x0c0000110c107389 */ /* 0x0000640000060012 */
[----:B01----:R-:W-:Y:S05]  /*13c0*/  ENDCOLLECTIVE ;  /* 0x000000000000791b */ /* 0x003fea0003800000 */
.L_x_813:
[----:B------:R-:W-:Y:S05]  /*13d0*/  BRA `(.L_x_814) ;  /* 0xfffffff4007c7947 */ /* 0x000fea000383ffff */
.L_x_815:
        /* <DEDUP_REMOVED lines=10> */
.L_x_1077:


//--------------------- .text._Z17warp_softmax_vec2ILi32ELi8EEvPfS0_ii --------------------------
	.section	.text._Z17warp_softmax_vec2ILi32ELi8EEvPfS0_ii,"ax",@progbits
	.align	128
        .global         _Z17warp_softmax_vec2ILi32ELi8EEvPfS0_ii
        .type           _Z17warp_softmax_vec2ILi32ELi8EEvPfS0_ii,@function
        .size           _Z17warp_softmax_vec2ILi32ELi8EEvPfS0_ii,(.L_x_1078 - _Z17warp_softmax_vec2ILi32ELi8EEvPfS0_ii)
        .other          _Z17warp_softmax_vec2ILi32ELi8EEvPfS0_ii,@"STO_CUDA_ENTRY STV_DEFAULT"
_Z17warp_softmax_vec2ILi32ELi8EEvPfS0_ii:
.text._Z17warp_softmax_vec2ILi32ELi8EEvPfS0_ii:
        /* <DEDUP_REMOVED lines=16> */
.L_x_834:
        /* <DEDUP_REMOVED lines=13> */
.L_x_818:
        /* <DEDUP_REMOVED lines=12> */
.L_x_817:
[----:B------:R-:W-:Y:S05]  /*0290*/  BSYNC.RECONVERGENT B0 ;  /* 0x0000000000007941 */ /* 0x000fea0003800200 */
.L_x_816:
        /* <DEDUP_REMOVED lines=11> */
.L_x_841:
        /* <DEDUP_REMOVED lines=15> */
.L_x_824:
        /* <DEDUP_REMOVED lines=34> */
.L_x_823:
[----:B------:R-:W-:Y:S05]  /*0660*/  BSYNC.RECONVERGENT B1 ;  /* 0x0000000000017941 */ /* 0x000fea0003800200 */
.L_x_822:
        /* <DEDUP_REMOVED lines=33> */
.L_x_821:
[----:B------:R-:W-:Y:S05]  /*0880*/  BSYNC.RECONVERGENT B0 ;  /* 0x0000000000007941 */ /* 0x000fea0003800200 */
.L_x_820:
        /* <DEDUP_REMOVED lines=12> */
.L_x_848:
        /* <DEDUP_REMOVED lines=21> */
.L_x_830:
        /* <DEDUP_REMOVED lines=14> */
.L_x_829:
[----:B------:R-:W-:Y:S05]  /*0b80*/  BSYNC.RECONVERGENT B1 ;  /* 0x0000000000017941 */ /* 0x000fea0003800200 */
.L_x_828:
        /* <DEDUP_REMOVED lines=21> */
.L_x_827:
[----:B------:R-:W-:Y:S05]  /*0ce0*/  BSYNC.RECONVERGENT B0 ;  /* 0x0000000000007941 */ /* 0x000fea0003800200 */
.L_x_826:
[----:B------:R-:W-:Y:S04]  /*0cf0*/  BSSY.RECONVERGENT B0, `(.L_x_831) ;  /* 0x0000010000007945 */ /* 0x000fe80003800200 */
[----:B------:R-:W-:Y:S05]  /*0d00*/  @P0 BRA `(.L_x_832) ;  /* 0x0000000000380947 */ /* 0x000fea0003800000 */
[----:B------:R-:W-:Y:S01]  /*0d10*/  IMAD.MOV.U32 R0, RZ, RZ, RZ ;  /* 0x000000ffff007224 */ /* 0x000fe200078e00ff */
[----:B--2---:R-:W-:-:S07]  /*0d20*/  MOV R6, R10 ;  /* 0x0000000a00067202 */ /* 0x004fce0000000f00 */
.L_x_833:
        /* <DEDUP_REMOVED lines=12> */
.L_x_832:
[----:B------:R-:W-:Y:S05]  /*0df0*/  BSYNC.RECONVERGENT B0 ;  /* 0x0000000000007941 */ /* 0x000fea0003800200 */
.L_x_831:
[----:B------:R-:W-:Y:S05]  /*0e00*/  @!P1 BRA `(.L_x_834) ;  /* 0xfffffff000bc9947 */ /* 0x000fea000383ffff */
[----:B------:R-:W-:Y:S05]  /*0e10*/  EXIT ;  /* 0x000000000000794d */ /* 0x000fea0003800000 */
.L_x_819:
[----:B------:R-:W-:Y:S01]  /*0e20*/  HFMA2 R16, -RZ, RZ, 0, 9.5367431640625e-07 ;  /* 0x00000010ff107431 */ /* 0x000fe200000001ff */
[----:B------:R-:W-:Y:S01]  /*0e30*/  BSSY B0, `(.L_x_835) ;  /* 0x0000006000007945 */ /* 0x000fe20003800000 */
[----:B------:R-:W-:Y:S01]  /*0e40*/  IMAD.MOV.U32 R19, RZ, RZ, 0x1f ;  /* 0x0000001fff137424 */ /* 0x000fe200078e00ff */
[----:B------:R-:W-:-:S07]  /*0e50*/  MOV R15, 0xffffffff ;  /* 0xffffffff000f7802 */ /* 0x000fce0000000f00 */
[----:B01----:R-:W-:Y:S05]  /*0e60*/  WARPSYNC.COLLECTIVE R15, `(.L_x_836) ;  /* 0x000000000f087348 */ /* 0x003fea0003c00000 */
[----:B------:R2:W3:Y:S02]  /*0e70*/  SHFL.BFLY P3, R13, R0, R16, R19 ;  /* 0x0c000010000d7389 */ /* 0x0004e40000060013 */
[----:B0123--:R-:W-:Y:S05]  /*0e80*/  ENDCOLLECTIVE ;  /* 0x000000000000791b */ /* 0x00ffea0003800000 */
.L_x_836:
[----:B------:R-:W-:Y:S05]  /*0e90*/  BSYNC B0 ;  /* 0x0000000000007941 */ /* 0x000fea0003800000 */
.L_x_835:
        /* <DEDUP_REMOVED lines=9> */
.L_x_837:
[----:B------:R-:W-:Y:S01]  /*0f30*/  HFMA2 R16, -RZ, RZ, 0, 2.384185791015625e-07 ;  /* 0x00000004ff107431 */ /* 0x000fe200000001ff */
[----:B------:R-:W-:-:S04]  /*0f40*/  MOV R4, R13 ;  /* 0x0000000d00047202 */ /* 0x000fc80000000f00 */
[----:B------:R-:W-:-:S05]  /*0f50*/  FMNMX R4, R5, R4, !PT ;  /* 0x0000000405047209 */ /* 0x000fca0007800000 */
[----:B------:R-:W-:-:S07]  /*0f60*/  IMAD.MOV.U32 R0, RZ, RZ, R4 ;  /* 0x000000ffff007224 */ /* 0x000fce00078e0004 */
[----:B------:R-:W-:Y:S05]  /*0f70*/  WARPSYNC.COLLECTIVE R15, `(.L_x_838) ;  /* 0x000000000f087348 */ /* 0x000fea0003c00000 */
[----:B------:R0:W1:Y:S02]  /*0f80*/  SHFL.BFLY P3, R13, R0, R16, R19 ;  /* 0x0c000010000d7389 */ /* 0x0000640000060013 */
[----:B01----:R-:W-:Y:S05]  /*0f90*/  ENDCOLLECTIVE ;  /* 0x000000000000791b */ /* 0x003fea0003800000 */
.L_x_838:
[----:B------:R-:W-:Y:S02]  /*0fa0*/  HFMA2 R16, -RZ, RZ, 0, 1.1920928955078125e-07 ;  /* 0x00000002ff107431 */ /* 0x000fe400000001ff */
[----:B------:R-:W-:-:S05]  /*0fb0*/  IMAD.MOV.U32 R7, RZ, RZ, R13 ;  /* 0x000000ffff077224 */ /* 0x000fca00078e000d */
[----:B------:R-:W-:-:S04]  /*0fc0*/  FMNMX R7, R4, R7, !PT ;  /* 0x0000000704077209 */ /* 0x000fc80007800000 */
[----:B------:R-:W-:-:S07]  /*0fd0*/  MOV R0, R7 ;  /* 0x0000000700007202 */ /* 0x000fce0000000f00 */
[----:B------:R-:W-:Y:S05]  /*0fe0*/  WARPSYNC.COLLECTIVE R15, `(.L_x_839) ;  /* 0x000000000f087348 */ /* 0x000fea0003c00000 */
[----:B------:R0:W1:Y:S02]  /*0ff0*/  SHFL.BFLY P3, R13, R0, R16, R19 ;  /* 0x0c000010000d7389 */ /* 0x0000640000060013 */
[----:B01----:R-:W-:Y:S05]  /*1000*/  ENDCOLLECTIVE ;  /* 0x000000000000791b */ /* 0x003fea0003800000 */
.L_x_839:
[----:B------:R-:W-:Y:S02]  /*1010*/  HFMA2 R16, -RZ, RZ, 0, 5.9604644775390625e-08 ;  /* 0x00000001ff107431 */ /* 0x000fe400000001ff */
[----:B------:R-:W-:-:S05]  /*1020*/  IMAD.MOV.U32 R6, RZ, RZ, R13 ;  /* 0x000000ffff067224 */ /* 0x000fca00078e000d */
[----:B------:R-:W-:-:S04]  /*1030*/  FMNMX R6, R7, R6, !PT ;  /* 0x0000000607067209 */ /* 0x000fc80007800000 */
[----:B------:R-:W-:-:S07]  /*1040*/  MOV R0, R6 ;  /* 0x0000000600007202 */ /* 0x000fce0000000f00 */
[----:B------:R-:W-:Y:S05]  /*1050*/  WARPSYNC.COLLECTIVE R15, `(.L_x_840) ;  /* 0x000000000f087348 */ /* 0x000fea0003c00000 */
[----:B------:R0:W1:Y:S02]  /*1060*/  SHFL.BFLY P3, R13, R0, R16, R19 ;  /* 0x0c000010000d7389 */ /* 0x0000640000060013 */
[----:B01----:R-:W-:Y:S05]  /*1070*/  ENDCOLLECTIVE ;  /* 0x000000000000791b */ /* 0x003fea0003800000 */
.L_x_840:
[----:B------:R-:W-:Y:S05]  /*1080*/  BRA `(.L_x_841) ;  /* 0xfffffff000b07947 */ /* 0x000fea000383ffff */
.L_x_825:
        /* <DEDUP_REMOVED lines=8> */
.L_x_843:
[----:B------:R-:W-:Y:S05]  /*1110*/  BSYNC B0 ;  /* 0x0000000000007941 */ /* 0x000fea0003800000 */
.L_x_842:
        /* <DEDUP_REMOVED lines=8> */
.L_x_844:
[----:B------:R-:W-:Y:S01]  /*11a0*/  HFMA2 R16, -RZ, RZ, 0, 2.384185791015625e-07 ;  /* 0x00000004ff107431 */ /* 0x000fe200000001ff */
[----:B------:R-:W-:-:S05]  /*11b0*/  MOV R5, R13 ;  /* 0x0000000d00057202 */ /* 0x000fca0000000f00 */
[----:B------:R-:W-:-:S04]  /*11c0*/  FADD R5, R0, R5 ;  /* 0x0000000500057221 */ /* 0x000fc80000000000 */
[----:B------:R-:W-:-:S07]  /*11d0*/  IMAD.MOV.U32 R0, RZ, RZ, R5 ;  /* 0x000000ffff007224 */ /* 0x000fce00078e0005 */
[----:B------:R-:W-:Y:S05]  /*11e0*/  WARPSYNC.COLLECTIVE R15, `(.L_x_845) ;  /* 0x000000000f087348 */ /* 0x000fea0003c00000 */
[----:B------:R0:W1:Y:S02]  /*11f0*/  SHFL.BFLY P3, R13, R0, R16, R19 ;  /* 0x0c000010000d7389 */ /* 0x0000640000060013 */
[----:B01----:R-:W-:Y:S05]  /*1200*/  ENDCOLLECTIVE ;  /* 0x000000000000791b */ /* 0x003fea0003800000 */
.L_x_845:
[----:B------:R-:W-:Y:S01]  /*1210*/  HFMA2 R16, -RZ, RZ, 0, 1.1920928955078125e-07 ;  /* 0x00000002ff107431 */ /* 0x000fe200000001ff */
[----:B------:R-:W-:-:S05]  /*1220*/  MOV R4, R13 ;  /* 0x0000000d00047202 */ /* 0x000fca0000000f00 */
[----:B------:R-:W-:-:S04]  /*1230*/  FADD R4, R5, R4 ;  /* 0x0000000405047221 */ /* 0x000fc80000000000 */
[----:B------:R-:W-:-:S07]  /*1240*/  IMAD.MOV.U32 R0, RZ, RZ, R4 ;  /* 0x000000ffff007224 */ /* 0x000fce00078e0004 */
[----:B------:R-:W-:Y:S05]  /*1250*/  WARPSYNC.COLLECTIVE R15, `(.L_x_846) ;  /* 0x000000000f087348 */ /* 0x000fea0003c00000 */
[----:B------:R0:W1:Y:S02]  /*1260*/  SHFL.BFLY P3, R13, R0, R16, R19 ;  /* 0x0c000010000d7389 */ /* 0x0000640000060013 */
[----:B01----:R-:W-:Y:S05]  /*1270*/  ENDCOLLECTIVE ;  /* 0x000000000000791b */ /* 0x003fea0003800000 */
.L_x_846:
[----:B------:R-:W-:Y:S01]  /*1280*/  HFMA2 R16, -RZ, RZ, 0, 5.9604644775390625e-08 ;  /* 0x00000001ff107431 */ /* 0x000fe200000001ff */
[----:B------:R-:W-:-:S05]  /*1290*/  MOV R7, R13 ;  /* 0x0000000d00077202 */ /* 0x000fca0000000f00 */
[----:B------:R-:W-:-:S04]  /*12a0*/  FADD R7, R4, R7 ;  /* 0x0000000704077221 */ /* 0x000fc80000000000 */
[----:B------:R-:W-:-:S07]  /*12b0*/  IMAD.MOV.U32 R0, RZ, RZ, R7 ;  /* 0x000000ffff007224 */ /* 0x000fce00078e0007 */
[----:B------:R-:W-:Y:S05]  /*12c0*/  WARPSYNC.COLLECTIVE R15, `(.L_x_847) ;  /* 0x000000000f087348 */ /* 0x000fea0003c00000 */
[----:B------:R0:W1:Y:S02]  /*12d0*/  SHFL.BFLY P3, R13, R0, R16, R19 ;  /* 0x0c000010000d7389 */ /* 0x0000640000060013 */
[----:B01----:R-:W-:Y:S05]  /*12e0*/  ENDCOLLECTIVE ;  /* 0x000000000000791b */ /* 0x003fea0003800000 */
.L_x_847:
[----:B------:R-:W-:Y:S01]  /*12f0*/  MOV R6, R13 ;  /* 0x0000000d00067202 */ /* 0x000fe20000000f00 */
[----:B------:R-:W-:Y:S06]  /*1300*/  BRA `(.L_x_848) ;  /* 0xfffffff400907947 */ /* 0x000fec000383ffff */
.L_x_849:
        /* <DEDUP_REMOVED lines=15> */
.L_x_1078:


//--------------------- .text._Z17warp_softmax_vec2ILi32ELi7EEvPfS0_ii --------------------------
	.section	.text._Z17warp_softmax_vec2ILi32ELi7EEvPfS0_ii,"ax",@progbits
	.align	128
        .global         _Z17warp_softmax_vec2ILi32ELi7EEvPfS0_ii
        .type           _Z17warp_softmax_vec2ILi32ELi7EEvPfS0_ii,@function
        .size           _Z17warp_softmax_vec2ILi32ELi7EEvPfS0_ii,(.L_x_1079 - _Z17warp_softmax_vec2ILi32ELi7EEvPfS0_ii)
        .other          _Z17warp_softmax_vec2ILi32ELi7EEvPfS0_ii,@"STO_CUDA_ENTRY STV_DEFAULT"
_Z17warp_softmax_vec2ILi32ELi7EEvPfS0_ii:
.text._Z17warp_softmax_vec2ILi32ELi7EEvPfS0_ii:
        /* <DEDUP_REMOVED lines=17> */
.L_x_868:
        /* <DEDUP_REMOVED lines=13> */
.L_x_852:
        /* <DEDUP_REMOVED lines=12> */
.L_x_851:
[----:B------:R-:W-:Y:S05]  /*02a0*/  BSYNC.RECONVERGENT B0 ;  /* 0x0000000000007941 */ /* 0x000fea0003800200 */
.L_x_850:
        /* <DEDUP_REMOVED lines=11> */
.L_x_875:
        /* <DEDUP_REMOVED lines=16> */
.L_x_858:
        /* <DEDUP_REMOVED lines=40> */
.L_x_857:
[----:B------:R-:W-:Y:S05]  /*06e0*/  BSYNC.RECONVERGENT B1 ;  /* 0x0000000000017941 */ /* 0x000fea0003800200 */
.L_x_856:
        /* <DEDUP_REMOVED lines=33> */
.L_x_855:
[----:B------:R-:W-:Y:S05]  /*0900*/  BSYNC.RECONVERGENT B0 ;  /* 0x0000000000007941 */ /* 0x000fea0003800200 */
.L_x_854:
        /* <DEDUP_REMOVED lines=12> */
.L_x_882:
        /* <DEDUP_REMOVED lines=21> */
.L_x_864:
        /* <DEDUP_REMOVED lines=20> */
.L_x_863:
[----:B------:R-:W-:Y:S05]  /*0c60*/  BSYNC.RECONVERGENT B1 ;  /* 0x0000000000017941 */ /* 0x000fea0003800200 */
.L_x_862:
        /* <DEDUP_REMOVED lines=21> */
.L_x_861:
[----:B------:R-:W-:Y:S05]  /*0dc0*/  BSYNC.RECONVERGENT B0 ;  /* 0x0000000000007941 */ /* 0x000fea0003800200 */
.L_x_860:
[----:B------:R-:W-:Y:S04]  /*0dd0*/  BSSY.RECONVERGENT B0, `(.L_x_865) ;  /* 0x0000010000007945 */ /* 0x000fe80003800200 */
[----:B------:R-:W-:Y:S05]  /*0de0*/  @P0 BRA `(.L_x_866) ;  /* 0x0000000000380947 */ /* 0x000fea0003800000 */
[----:B--234-:R-:W-:Y:S01]  /*0df0*/  MOV R14, RZ ;  /* 0x000000ff000e7202 */ /* 0x01cfe20000000f00 */
[----:B------:R-:W-:-:S07]  /*0e00*/  IMAD.MOV.U32 R9, RZ, RZ, R6 ;  /* 0x000000ffff097224 */ /* 0x000fce00078e0006 */
.L_x_867:
        /* <DEDUP_REMOVED lines=12> */
.L_x_866:
[----:B------:R-:W-:Y:S05]  /*0ed0*/  BSYNC.RECONVERGENT B0 ;  /* 0x0000000000007941 */ /* 0x000fea0003800200 */
.L_x_865:
[----:B------:R-:W-:Y:S05]  /*0ee0*/  @!P1 BRA `(.L_x_868) ;  /* 0xfffffff000889947 */ /* 0x000fea000383ffff */
[----:B------:R-:W-:Y:S05]  /*0ef0*/  EXIT ;  /* 0x000000000000794d */ /* 0x000fea0003800000 */
.L_x_853:
        /* <DEDUP_REMOVED lines=8> */
.L_x_870:
[----:B------:R-:W-:Y:S05]  /*0f80*/  BSYNC B0 ;  /* 0x0000000000007941 */ /* 0x000fea0003800000 */
.L_x_869:
        /* <DEDUP_REMOVED lines=8> */
.L_x_871:
[----:B------:R-:W-:Y:S01]  /*1010*/  IMAD.MOV.U32 R17, RZ, RZ, 0x4 ;  /* 0x00000004ff117424 */ /* 0x000fe200078e00ff */
[----:B------:R-:W-:-:S04]  /*1020*/  MOV R11, R16 ;  /* 0x00000010000b7202 */ /* 0x000fc80000000f00 */
[----:B------:R-:W-:-:S04]  /*1030*/  FMNMX R11, R12, R11, !PT ;  /* 0x0000000b0c0b7209 */ /* 0x000fc80007800000 */
[----:B------:R-:W-:-:S07]  /*1040*/  MOV R12, R11 ;  /* 0x0000000b000c7202 */ /* 0x000fce0000000f00 */
[----:B------:R-:W-:Y:S05]  /*1050*/  WARPSYNC.COLLECTIVE R15, `(.L_x_872) ;  /* 0x000000000f087348 */ /* 0x000fea0003c00000 */
[----:B------:R0:W1:Y:S02]  /*1060*/  SHFL.BFLY P3, R16, R12, R17, R18 ;  /* 0x0c0000110c107389 */ /* 0x0000640000060012 */
[----:B01----:R-:W-:Y:S05]  /*1070*/  ENDCOLLECTIVE ;  /* 0x000000000000791b */ /* 0x003fea0003800000 */
.L_x_872:
[----:B------:R-:W-:Y:S01]  /*1080*/  IMAD.MOV.U32 R17, RZ, RZ, 0x2 ;  /* 0x00000002ff117424 */ /* 0x000fe200078e00ff */
[----:B------:R-:W-:-:S04]  /*1090*/  MOV R14, R16 ;  /* 0x00000010000e7202 */ /* 0x000fc80000000f00 */
[----:B------:R-:W-:-:S04]  /*10a0*/  FMNMX R14, R11, R14, !PT ;  /* 0x0000000e0b0e7209 */ /* 0x000fc80007800000 */
[----:B------:R-:W-:-:S07]  /*10b0*/  MOV R12, R14 ;  /* 0x0000000e000c7202 */ /* 0x000fce0000000f00 */
[----:B------:R-:W-:Y:S05]  /*10c0*/  WARPSYNC.COLLECTIVE R15, `(.L_x_873) ;  /* 0x000000000f087348 */ /* 0x000fea0003c00000 */
[----:B------:R0:W1:Y:S02]  /*10d0*/  SHFL.BFLY P3, R16, R12, R17, R18 ;  /* 0x0c0000110c107389 */ /* 0x0000640000060012 */
[----:B01----:R-:W-:Y:S05]  /*10e0*/  ENDCOLLECTIVE ;  /* 0x000000000000791b */ /* 0x003fea0003800000 */
.L_x_873:
[----:B------:R-:W-:Y:S01]  /*10f0*/  IMAD.MOV.U32 R17, RZ, RZ, 0x1 ;  /* 0x00000001ff117424 */ /* 0x000fe200078e00ff */
[----:B------:R-:W-:-:S04]  /*1100*/  MOV R13, R16 ;  /* 0x00000010000d7202 */ /* 0x000fc80000000f00 */
[----:B------:R-:W-:-:S04]  /*1110*/  FMNMX R13, R14, R13, !PT ;  /* 0x0000000d0e0d7209 */ /* 0x000fc80007800000 */
[----:B------:R-:W-:-:S07]  /*1120*/  MOV R12, R13 ;  /* 0x0000000d000c7202 */ /* 0x000fce0000000f00 */
[----:B------:R-:W-:Y:S05]  /*1130*/  WARPSYNC.COLLECTIVE R15, `(.L_x_874) ;  /* 0x000000000f087348 */ /* 0x000fea0003c00000 */
[----:B------:R0:W1:Y:S02]  /*1140*/  SHFL.BFLY P3, R16, R12, R17, R18 ;  /* 0x0c0000110c107389 */ /* 0x0000640000060012 */
[----:B01----:R-:W-:Y:S05]  /*1150*/  ENDCOLLECTIVE ;  /* 0x000000000000791b */ /* 0x003fea0003800000 */
.L_x_874:
[----:B------:R-:W-:Y:S05]  /*1160*/  BRA `(.L_x_875) ;  /* 0xfffffff0007c7947 */ /* 0x000fea000383ffff */
.L_x_859:
        /* <DEDUP_REMOVED lines=8> */
.L_x_877:
[----:B------:R-:W-:Y:S05]  /*11f0*/  BSYNC B0 ;  /* 0x0000000000007941 */ /* 0x000fea0003800000 */
.L_x_876:
        /* <DEDUP_REMOVED lines=8> */
.L_x_878:
[----:B------:R-:W-:Y:S02]  /*1280*/  HFMA2 R17, -RZ, RZ, 0, 2.384185791015625e-07 ;  /* 0x00000004ff117431 */ /* 0x000fe400000001ff */
[----:B------:R-:W-:-:S04]  /*1290*/  IMAD.MOV.U32 R9, RZ, RZ, R16 ;  /* 0x000000ffff097224 */ /* 0x000fc800078e0010 */
[----:B------:R-:W-:-:S05]  /*12a0*/  FADD R9, R12, R9 ;  /* 0x000000090c097221 */ /* 0x000fca0000000000 */
[----:B------:R-:W-:-:S07]  /*12b0*/  MOV R12, R9 ;  /* 0x00000009000c7202 */ /* 0x000fce0000000f00 */
[----:B------:R-:W-:Y:S05]  /*12c0*/  WARPSYNC.COLLECTIVE R15, `(.L_x_879) ;  /* 0x000000000f087348 */ /* 0x000fea0003c00000 */
[----:B------:R0:W1:Y:S02]  /*12d0*/  SHFL.BFLY P3, R16, R12, R17, R18 ;  /* 0x0c0000110c107389 */ /* 0x0000640000060012 */
[----:B01----:R-:W-:Y:S05]  /*12e0*/  ENDCOLLECTIVE ;  /* 0x000000000000791b */ /* 0x003fea0003800000 */
.L_x_879:
[----:B------:R-:W-:Y:S02]  /*12f0*/  HFMA2 R17, -RZ, RZ, 0, 1.1920928955078125e-07 ;  /* 0x00000002ff117431 */ /* 0x000fe400000001ff */
[----:B------:R-:W-:-:S04]  /*1300*/  IMAD.MOV.U32 R14, RZ, RZ, R16 ;  /* 0x000000ffff0e7224 */ /* 0x000fc800078e0010 */
[----:B------:R-:W-:-:S05]  /*1310*/  FADD R14, R9, R14 ;  /* 0x0000000e090e7221 */ /* 0x000fca0000000000 */
[----:B------:R-:W-:-:S07]  /*1320*/  MOV R12, R14 ;  /* 0x0000000e000c7202 */ /* 0x000fce0000000f00 */
[----:B------:R-:W-:Y:S05]  /*1330*/  WARPSYNC.COLLECTIVE R15, `(.L_x_880) ;  /* 0x000000000f087348 */ /* 0x000fea0003c00000 */
[----:B------:R0:W1:Y:S02]  /*1340*/  SHFL.BFLY P3, R16, R12, R17, R18 ;  /* 0x0c0000110c107389 */ /* 0x0000640000060012 */
[----:B01----:R-:W-:Y:S05]  /*1350*/  ENDCOLLECTIVE ;  /* 0x000000000000791b */ /* 0x003fea0003800000 */
.L_x_880:
[----:B------:R-:W-:Y:S02]  /*1360*/  HFMA2 R17, -RZ, RZ, 0, 5.9604644775390625e-08 ;  /* 0x00000001ff117431 */ /* 0x000fe400000001ff */
[----:B------:R-:W-:-:S04]  /*1370*/  IMAD.MOV.U32 R11, RZ, RZ, R16 ;  /* 0x000000ffff0b7224 */ /* 0x000fc800078e0010 */
[----:B------:R-:W-:-:S05]  /*1380*/  FADD R11, R14, R11 ;  /* 0x0000000b0e0b7221 */ /* 0x000fca0000000000 */
[----:B------:R-:W-:-:S07]  /*1390*/  MOV R12, R11 ;  /* 0x0000000b000c7202 */ /* 0x000fce0000000f00 */
[----:B------:R-:W-:Y:S05]  /*13a0*/  WARPSYNC.COLLECTIVE R15, `(.L_x_881) ;  /* 0x000000000f087348 */ /* 0x000fea0003c00000 */
[----:B------:R0:W1:Y:S02]  /*13b0*/  SHFL.BFLY P3, R16, R12, R17, R18 ;  /* 0x0c0000110c107389 */ /* 0x0000640000060012 */
[----:B01----:R-:W-:Y:S05]  /*13c0*/  ENDCOLLECTIVE ;  /* 0x000000000000791b */ /* 0x003fea0003800000 */
.L_x_881:
[----:B------:R-:W-:Y:S05]  /*13d0*/  BRA `(.L_x_882) ;  /* 0xfffffff4007c7947 */ /* 0x000fea000383ffff */
.L_x_883:
        /* <DEDUP_REMOVED lines=10> */
.L_x_1079:


//--------------------- .text._Z17warp_softmax_vec2ILi32ELi6EEvPfS0_ii --------------------------
	.section	.text._Z17warp_softmax_vec2ILi32ELi6EEvPfS0_ii,"ax",@progbits
	.align	128
        .global         _Z17warp_softmax_vec2ILi32ELi6EEvPfS0_ii
        .type           _Z17warp_softmax_vec2ILi32ELi6EEvPfS0_ii,@function
        .size           _Z17warp_softmax_vec2ILi32ELi6EEvPfS0_ii,(.L_x_1080 - _Z17warp_softmax_vec2ILi32ELi6EEvPfS0_ii)
        .other          _Z17warp_softmax_vec2ILi32ELi6EEvPfS0_ii,@"STO_CUDA_ENTRY STV_DEFAULT"
_Z17warp_softmax_vec2ILi32ELi6EEvPfS0_ii:
.text._Z17warp_softmax_vec2ILi32ELi6EEvPfS0_ii:
        /* <DEDUP_REMOVED lines=17> */
.L_x_902:
        /* <DEDUP_REMOVED lines=13> */
.L_x_886:
        /* <DEDUP_REMOVED lines=12> */
.L_x_885:
[----:B------:R-:W-:Y:S05]  /*02a0*/  BSYNC.RECONVERGENT B0 ;  /* 0x0000000000007941 */ /* 0x000fea0003800200 */
.L_x_884:
        /* <DEDUP_REMOVED lines=11> */
.L_x_909:
        /* <DEDUP_REMOVED lines=16> */
.L_x_892:
        /* <DEDUP_REMOVED lines=36> */
.L_x_891:
[----:B------:R-:W-:Y:S05]  /*06a0*/  BSYNC.RECONVERGENT B1 ;  /* 0x0000000000017941 */ /* 0x000fea0003800200 */
.L_x_890:
        /* <DEDUP_REMOVED lines=33> */
.L_x_889:
[----:B------:R-:W-:Y:S05]  /*08c0*/  BSYNC.RECONVERGENT B0 ;  /* 0x0000000000007941 */ /* 0x000fea0003800200 */
.L_x_888:
        /* <DEDUP_REMOVED lines=12> */
.L_x_916:
        /* <DEDUP_REMOVED lines=21> */
.L_x_898:
        /* <DEDUP_REMOVED lines=16> */
.L_x_897:
[----:B------:R-:W-:Y:S05]  /*0be0*/  BSYNC.RECONVERGENT B1 ;  /* 0x0000000000017941 */ /* 0x000fea0003800200 */
.L_x_896:
        /* <DEDUP_REMOVED lines=21> */
.L_x_895:
[----:B------:R-:W-:Y:S05]  /*0d40*/  BSYNC.RECONVERGENT B0 ;  /* 0x0000000000007941 */ /* 0x000fea0003800200 */
.L_x_894:
[----:B------:R-:W-:Y:S04]  /*0d50*/  BSSY.RECONVERGENT B0, `(.L_x_899) ;  /* 0x0000010000007945 */ /* 0x000fe80003800200 */
[----:B------:R-:W-:Y:S05]  /*0d60*/  @P0 BRA `(.L_x_900) ;  /* 0x0000000000380947 */ /* 0x000fea0003800000 */
[----:B------:R-:W-:Y:S01]  /*0d70*/  MOV R14, RZ ;  /* 0x000000ff000e7202 */ /* 0x000fe20000000f00 */
[----:B--2---:R-:W-:-:S07]  /*0d80*/  IMAD.MOV.U32 R13, RZ, RZ, R10 ;  /* 0x000000ffff0d7224 */ /* 0x004fce00078e000a */
.L_x_901:
        /* <DEDUP_REMOVED lines=12> */
.L_x_900:
[----:B------:R-:W-:Y:S05]  /*0e50*/  BSYNC.RECONVERGENT B0 ;  /* 0x0000000000007941 */ /* 0x000fea0003800200 */
.L_x_899:
[----:B------:R-:W-:Y:S05]  /*0e60*/  @!P1 BRA `(.L_x_902) ;  /* 0xfffffff000a89947 */ /* 0x000fea000383ffff */
[----:B------:R-:W-:Y:S05]  /*0e70*/  EXIT ;  /* 0x000000000000794d */ /* 0x000fea0003800000 */
.L_x_887:
        /* <DEDUP_REMOVED lines=8> */
.L_x_904:
[----:B------:R-:W-:Y:S05]  /*0f00*/  BSYNC B0 ;  /* 0x0000000000007941 */ /* 0x000fea0003800000 */
.L_x_903:
        /* <DEDUP_REMOVED lines=9> */
.L_x_905:
[----:B------:R-:W-:Y:S01]  /*0fa0*/  HFMA2 R17, -RZ, RZ, 0, 2.384185791015625e-07 ;  /* 0x00000004ff117431 */ /* 0x000fe200000001ff */
[----:B------:R-:W-:-:S04]  /*0fb0*/  MOV R4, R13 ;  /* 0x0000000d00047202 */ /* 0x000fc80000000f00 */
[----:B------:R-:W-:-:S05]  /*0fc0*/  FMNMX R4, R5, R4, !PT ;  /* 0x0000000405047209 */ /* 0x000fca0007800000 */
[----:B------:R-:W-:-:S07]  /*0fd0*/  IMAD.MOV.U32 R18, RZ, RZ, R4 ;  /* 0x000000ffff127224 */ /* 0x000fce00078e0004 */
[----:B------:R-:W-:Y:S05]  /*0fe0*/  WARPSYNC.COLLECTIVE R15, `(.L_x_906) ;  /* 0x000000000f087348 */ /* 0x000fea0003c00000 */
[----:B------:R0:W1:Y:S02]  /*0ff0*/  SHFL.BFLY P3, R13, R18, R17, R20 ;  /* 0x0c000011120d7389 */ /* 0x0000640000060014 */
[----:B01----:R-:W-:Y:S05]  /*1000*/  ENDCOLLECTIVE ;  /* 0x000000000000791b */ /* 0x003fea0003800000 */
.L_x_906:
[----:B------:R-:W-:Y:S01]  /*1010*/  HFMA2 R17, -RZ, RZ, 0, 1.1920928955078125e-07 ;  /* 0x00000002ff117431 */ /* 0x000fe200000001ff */
[----:B------:R-:W-:-:S04]  /*1020*/  MOV R7, R13 ;  /* 0x0000000d00077202 */ /* 0x000fc80000000f00 */
[----:B------:R-:W-:-:S05]  /*1030*/  FMNMX R7, R4, R7, !PT ;  /* 0x0000000704077209 */ /* 0x000fca0007800000 */
[----:B------:R-:W-:-:S07]  /*1040*/  IMAD.MOV.U32 R18, RZ, RZ, R7 ;  /* 0x000000ffff127224 */ /* 0x000fce00078e0007 */
[----:B------:R-:W-:Y:S05]  /*1050*/  WARPSYNC.COLLECTIVE R15, `(.L_x_907) ;  /* 0x000000000f087348 */ /* 0x000fea0003c00000 */
[----:B------:R0:W1:Y:S02]  /*1060*/  SHFL.BFLY P3, R13, R18, R17, R20 ;  /* 0x0c000011120d7389 */ /* 0x0000640000060014 */
[----:B01----:R-:W-:Y:S05]  /*1070*/  ENDCOLLECTIVE ;  /* 0x000000000000791b */ /* 0x003fea0003800000 */
.L_x_907:
[----:B------:R-:W-:Y:S01]  /*1080*/  HFMA2 R17, -RZ, RZ, 0, 5.9604644775390625e-08 ;  /* 0x00000001ff117431 */ /* 0x000fe200000001ff */
[----:B------:R-:W-:-:S04]  /*1090*/  MOV R16, R13 ;  /* 0x0000000d00107202 */ /* 0x000fc80000000f00 */
[----:B------:R-:W-:-:S05]  /*10a0*/  FMNMX R16, R7, R16, !PT ;  /* 0x0000001007107209 */ /* 0x000fca0007800000 */
[----:B------:R-:W-:-:S07]  /*10b0*/  IMAD.MOV.U32 R18, RZ, RZ, R16 ;  /* 0x000000ffff127224 */ /* 0x000fce00078e0010 */
[----:B------:R-:W-:Y:S05]  /*10c0*/  WARPSYNC.COLLECTIVE R15, `(.L_x_908) ;  /* 0x000000000f087348 */ /* 0x000fea0003c00000 */
[----:B------:R0:W1:Y:S02]  /*10d0*/  SHFL.BFLY P3, R13, R18, R17, R20 ;  /* 0x0c000011120d7389 */ /* 0x0000640000060014 */
[----:B01----:R-:W-:Y:S05]  /*10e0*/  ENDCOLLECTIVE ;  /* 0x000000000000791b */ /* 0x003fea0003800000 */
.L_x_908:
[----:B------:R-:W-:Y:S05]  /*10f0*/  BRA `(.L_x_909) ;  /* 0xfffffff000987947 */ /* 0x000fea000383ffff */
.L_x_893:
        /* <DEDUP_REMOVED lines=8> */
.L_x_911:
[----:B------:R-:W-:Y:S05]  /*1180*/  BSYNC B0 ;  /* 0x0000000000007941 */ /* 0x000fea0003800000 */
.L_x_910:
        /* <DEDUP_REMOVED lines=9> */
.L_x_912:
[----:B------:R-:W-:Y:S01]  /*1220*/  HFMA2 R17, -RZ, RZ, 0, 2.384185791015625e-07 ;  /* 0x00000004ff117431 */ /* 0x000fe200000001ff */
[----:B------:R-:W-:-:S05]  /*1230*/  MOV R5, R13 ;  /* 0x0000000d00057202 */ /* 0x000fca0000000f00 */
[----:B------:R-:W-:-:S04]  /*1240*/  FADD R5, R4, R5 ;  /* 0x0000000504057221 */ /* 0x000fc80000000000 */
[----:B------:R-:W-:-:S07]  /*1250*/  IMAD.MOV.U32 R18, RZ, RZ, R5 ;  /* 0x000000ffff127224 */ /* 0x000fce00078e0005 */
[----:B------:R-:W-:Y:S05]  /*1260*/  WARPSYNC.COLLECTIVE R15, `(.L_x_913) ;  /* 0x000000000f087348 */ /* 0x000fea0003c00000 */
[----:B------:R0:W1:Y:S02]  /*1270*/  SHFL.BFLY P3, R13, R18, R17, R20 ;  /* 0x0c000011120d7389 */ /* 0x0000640000060014 */
[----:B01----:R-:W-:Y:S05]  /*1280*/  ENDCOLLECTIVE ;  /* 0x000000000000791b */ /* 0x003fea0003800000 */
.L_x_913:
[----:B------:R-:W-:Y:S01]  /*1290*/  HFMA2 R17, -RZ, RZ, 0, 1.1920928955078125e-07 ;  /* 0x00000002ff117431 */ /* 0x000fe200000001ff */
[----:B------:R-:W-:-:S05]  /*12a0*/  MOV R6, R13 ;  /* 0x0000000d00067202 */ /* 0x000fca0000000f00 */
[----:B------:R-:W-:-:S04]  /*12b0*/  FADD R6, R5, R6 ;  /* 0x0000000605067221 */ /* 0x000fc80000000000 */
[----:B------:R-:W-:-:S07]  /*12c0*/  IMAD.MOV.U32 R18, RZ, RZ, R6 ;  /* 0x000000ffff127224 */ /* 0x000fce00078e0006 */
[----:B------:R-:W-:Y:S05]  /*12d0*/  WARPSYNC.COLLECTIVE R15, `(.L_x_914) ;  /* 0x000000000f087348 */ /* 0x000fea0003c00000 */
[----:B------:R0:W1:Y:S02]  /*12e0*/  SHFL.BFLY P3, R13, R18, R17, R20 ;  /* 0x0c000011120d7389 */ /* 0x0000640000060014 */
[----:B01----:R-:W-:Y:S05]  /*12f0*/  ENDCOLLECTIVE ;  /* 0x000000000000791b */ /* 0x003fea0003800000 */
.L_x_914:
[----:B------:R-:W-:Y:S01]  /*1300*/  HFMA2 R17, -RZ, RZ, 0, 5.9604644775390625e-08 ;  /* 0x00000001ff117431 */ /* 0x000fe200000001ff */
[----:B------:R-:W-:-:S05]  /*1310*/  MOV R7, R13 ;  /* 0x0000000d00077202 */ /* 0x000fca0000000f00 */
[----:B------:R-:W-:-:S04]  /*1320*/  FADD R7, R6, R7 ;  /* 0x0000000706077221 */ /* 0x000fc80000000000 */
[----:B------:R-:W-:-:S07]  /*1330*/  IMAD.MOV.U32 R18, RZ, RZ, R7 ;  /* 0x000000ffff127224 */ /* 0x000fce00078e0007 */
[----:B------:R-:W-:Y:S05]  /*1340*/  WARPSYNC.COLLECTIVE R15, `(.L_x_915) ;  /* 0x000000000f087348 */ /* 0x000fea0003c00000 */
[----:B------:R0:W1:Y:S02]  /*1350*/  SHFL.BFLY P3, R13, R18, R17, R20 ;  /* 0x0c000011120d7389 */ /* 0x0000640000060014 */
[----:B01----:R-:W-:Y:S05]  /*1360*/  ENDCOLLECTIVE ;  /* 0x000000000000791b */ /* 0x003fea0003800000 */
.L_x_915:
[----:B------:R-:W-:Y:S01]  /*1370*/  MOV R16, R13 ;  /* 0x0000000d00107202 */ /* 0x000fe20000000f00 */
[----:B------:R-:W-:Y:S06]  /*1380*/  BRA `(.L_x_916) ;  /* 0xfffffff400807947 */ /* 0x000fec000383ffff */
.L_x_917:
        /* <DEDUP_REMOVED lines=15> */
.L_x_1080:


//--------------------- .text._Z17warp_softmax_vec2ILi32ELi5EEvPfS0_ii --------------------------
	.section	.text._Z17warp_softmax_vec2ILi32ELi5EEvPfS0_ii,"ax",@progbits
	.align	128
        .global         _Z17warp_softmax_vec2ILi32ELi5EEvPfS0_ii
        .type           _Z17warp_softmax_vec2ILi32ELi5EEvPfS0_ii,@function
        .size           _Z17warp_softmax_vec2ILi32ELi5EEvPfS0_ii,(.L_x_1081 - _Z17warp_softmax_vec2ILi32ELi5EEvPfS0_ii)
        .other          _Z17warp_softmax_vec2ILi32ELi5EEvPfS0_ii,@"STO_CUDA_ENTRY STV_DEFAULT"
_Z17warp_softmax_vec2ILi32ELi5EEvPfS0_ii:
.text._Z17warp_softmax_vec2ILi32ELi5EEvPfS0_ii:
        /* <DEDUP_REMOVED lines=17> */
.L_x_936:
        /* <DEDUP_REMOVED lines=13> */
.L_x_920:
        /* <DEDUP_REMOVED lines=12> */
.L_x_919:
[----:B------:R-:W-:Y:S05]  /*02a0*/  BSYNC.RECONVERGENT B0 ;  /* 0x0000000000007941 */ /* 0x000fea0003800200 */
.L_x_918:
        /* <DEDUP_REMOVED lines=11> */
.L_x_943:
        /* <DEDUP_REMOVED lines=16> */
.L_x_926:
        /* <DEDUP_REMOVED lines=40> */
.L_x_925:
[----:B------:R-:W-:Y:S05]  /*06e0*/  BSYNC.RECONVERGENT B1 ;  /* 0x0000000000017941 */ /* 0x000fea0003800200 */
.L_x_924:
        /* <DEDUP_REMOVED lines=33> */
.L_x_923:
[----:B------:R-:W-:Y:S05]  /*0900*/  BSYNC.RECONVERGENT B0 ;  /* 0x0000000000007941 */ /* 0x000fea0003800200 */
.L_x_922:
        /* <DEDUP_REMOVED lines=12> */
.L_x_950:
        /* <DEDUP_REMOVED lines=21> */
.L_x_932:
        /* <DEDUP_REMOVED lines=20> */
.L_x_931:
[----:B------:R-:W-:Y:S05]  /*0c60*/  BSYNC.RECONVERGENT B1 ;  /* 0x0000000000017941 */ /* 0x000fea0003800200 */
.L_x_930:
        /* <DEDUP_REMOVED lines=21> */
.L_x_929:
[----:B------:R-:W-:Y:S05]  /*0dc0*/  BSYNC.RECONVERGENT B0 ;  /* 0x0000000000007941 */ /* 0x000fea0003800200 */
.L_x_928:
[----:B------:R-:W-:Y:S04]  /*0dd0*/  BSSY.RECONVERGENT B0, `(.L_x_933) ;  /* 0x0000010000007945 */ /* 0x000fe80003800200 */
[----:B------:R-:W-:Y:S05]  /*0de0*/  @P0 BRA `(.L_x_934) ;  /* 0x0000000000380947 */ /* 0x000fea0003800000 */
[----:B--234-:R-:W-:Y:S01]  /*0df0*/  MOV R14, RZ ;  /* 0x000000ff000e7202 */ /* 0x01cfe20000000f00 */
[----:B------:R-:W-:-:S07]  /*0e00*/  IMAD.MOV.U32 R9, RZ, RZ, R6 ;  /* 0x000000ffff097224 */ /* 0x000fce00078e0006 */
.L_x_935:
        /* <DEDUP_REMOVED lines=12> */
.L_x_934:
[----:B------:R-:W-:Y:S05]  /*0ed0*/  BSYNC.RECONVERGENT B0 ;  /* 0x0000000000007941 */ /* 0x000fea0003800200 */
.L_x_933:
[----:B------:R-:W-:Y:S05]  /*0ee0*/  @!P1 BRA `(.L_x_936) ;  /* 0xfffffff000889947 */ /* 0x000fea000383ffff */
[----:B------:R-:W-:Y:S05]  /*0ef0*/  EXIT ;  /* 0x000000000000794d */ /* 0x000fea0003800000 */
.L_x_921:
        /* <DEDUP_REMOVED lines=8> */
.L_x_938:
[----:B------:R-:W-:Y:S05]  /*0f80*/  BSYNC B0 ;  /* 0x0000000000007941 */ /* 0x000fea0003800000 */
.L_x_937:
        /* <DEDUP_REMOVED lines=8> */
.L_x_939:
[----:B------:R-:W-:Y:S01]  /*1010*/  IMAD.MOV.U32 R17, RZ, RZ, 0x4 ;  /* 0x00000004ff117424 */ /* 0x000fe200078e00ff */
[----:B------:R-:W-:-:S04]  /*1020*/  MOV R11, R16 ;  /* 0x00000010000b7202 */ /* 0x000fc80000000f00 */
[----:B------:R-:W-:-:S04]  /*1030*/  FMNMX R11, R12, R11, !PT ;  /* 0x0000000b0c0b7209 */ /* 0x000fc80007800000 */
[----:B------:R-:W-:-:S07]  /*1040*/  MOV R12, R11 ;  /* 0x0000000b000c7202 */ /* 0x000fce0000000f00 */
[----:B------:R-:W-:Y:S05]  /*1050*/  WARPSYNC.COLLECTIVE R15, `(.L_x_940) ;  /* 0x000000000f087348 */ /* 0x000fea0003c00000 */
[----:B------:R0:W1:Y:S02]  /*1060*/  SHFL.BFLY P3, R16, R12, R17, R18 ;  /* 0x0c0000110c107389 */ /* 0x0000640000060012 */
[----:B01----:R-:W-:Y:S05]  /*1070*/  ENDCOLLECTIVE ;  /* 0x000000000000791b */ /* 0x003fea0003800000 */
.L_x_940:
[----:B------:R-:W-:Y:S01]  /*1080*/  IMAD.MOV.U32 R17, RZ, RZ, 0x2 ;  /* 0x00000002ff117424 */ /* 0x000fe200078e00ff */
[----:B------:R-:W-:-:S04]  /*1090*/  MOV R14, R16 ;  /* 0x00000010000e7202 */ /* 0x000fc80000000f00 */
[----:B------:R-:W-:-:S04]  /*10a0*/  FMNMX R14, R11, R14, !PT ;  /* 0x0000000e0b0e7209 */ /* 0x000fc80007800000 */
[----:B------:R-:W-:-:S07]  /*10b0*/  MOV R12, R14 ;  /* 0x0000000e000c7202 */ /* 0x000fce0000000f00 */
[----:B------:R-:W-:Y:S05]  /*10c0*/  WARPSYNC.COLLECTIVE R15, `(.L_x_941) ;  /* 0x000000000f087348 */ /* 0x000fea0003c00000 */
[----:B------:R0:W1:Y:S02]  /*10d0*/  SHFL.BFLY P3, R16, R12, R17, R18 ;  /* 0x0c0000110c107389 */ /* 0x0000640000060012 */
[----:B01----:R-:W-:Y:S05]  /*10e0*/  ENDCOLLECTIVE ;  /* 0x000000000000791b */ /* 0x003fea0003800000 */
.L_x_941:
[----:B------:R-:W-:Y:S01]  /*10f0*/  IMAD.MOV.U32 R17, RZ, RZ, 0x1 ;  /* 0x00000001ff117424 */ /* 0x000fe200078e00ff */
[----:B------:R-:W-:-:S04]  /*1100*/  MOV R13, R16 ;  /* 0x00000010000d7202 */ /* 0x000fc80000000f00 */
[----:B------:R-:W-:-:S04]  /*1110*/  FMNMX R13, R14, R13, !PT ;  /* 0x0000000d0e0d7209 */ /* 0x000fc80007800000 */
[----:B------:R-:W-:-:S07]  /*1120*/  MOV R12, R13 ;  /* 0x0000000d000c7202 */ /* 0x000fce0000000f00 */
[----:B------:R-:W-:Y:S05]  /*1130*/  WARPSYNC.COLLECTIVE R15, `(.L_x_942) ;  /* 0x000000000f087348 */ /* 0x000fea0003c00000 */
[----:B------:R0:W1:Y:S02]  /*1140*/  SHFL.BFLY P3, R16, R12, R17, R18 ;  /* 0x0c0000110c107389 */ /* 0x0000640000060012 */
[----:B01----:R-:W-:Y:S05]  /*1150*/  ENDCOLLECTIVE ;  /* 0x000000000000791b */ /* 0x003fea0003800000 */
.L_x_942:
[----:B------:R-:W-:Y:S05]  /*1160*/  BRA `(.L_x_943) ;  /* 0xfffffff0007c7947 */ /* 0x000fea000383ffff */
.L_x_927:
        /* <DEDUP_REMOVED lines=8> */
.L_x_945:
[----:B------:R-:W-:Y:S05]  /*11f0*/  BSYNC B0 ;  /* 0x0000000000007941 */ /* 0x000fea0003800000 */
.L_x_944:
        /* <DEDUP_REMOVED lines=8> */
.L_x_946:
[----:B------:R-:W-:Y:S02]  /*1280*/  HFMA2 R17, -RZ, RZ, 0, 2.384185791015625e-07 ;  /* 0x00000004ff117431 */ /* 0x000fe400000001ff */
[----:B------:R-:W-:-:S04]  /*1290*/  IMAD.MOV.U32 R9, RZ, RZ, R16 ;  /* 0x000000ffff097224 */ /* 0x000fc800078e0010 */
[----:B------:R-:W-:-:S05]  /*12a0*/  FADD R9, R12, R9 ;  /* 0x000000090c097221 */ /* 0x000fca0000000000 */
[----:B------:R-:W-:-:S07]  /*12b0*/  MOV R12, R9 ;  /* 0x00000009000c7202 */ /* 0x000fce0000000f00 */
[----:B------:R-:W-:Y:S05]  /*12c0*/  WARPSYNC.COLLECTIVE R15, `(.L_x_947) ;  /* 0x000000000f087348 */ /* 0x000fea0003c00000 */
[----:B------:R0:W1:Y:S02]  /*12d0*/  SHFL.BFLY P3, R16, R12, R17, R18 ;  /* 0x0c0000110c107389 */ /* 0x0000640000060012 */
[----:B01----:R-:W-:Y:S05]  /*12e0*/  ENDCOLLECTIVE ;  /* 0x000000000000791b */ /* 0x003fea0003800000 */
.L_x_947:
[----:B------:R-:W-:Y:S02]  /*12f0*/  HFMA2 R17, -RZ, RZ, 0, 1.1920928955078125e-07 ;  /* 0x00000002ff117431 */ /* 0x000fe400000001ff */
[----:B------:R-:W-:-:S04]  /*1300*/  IMAD.MOV.U32 R14, RZ, RZ, R16 ;  /* 0x000000ffff0e7224 */ /* 0x000fc800078e0010 */
[----:B------:R-:W-:-:S05]  /*1310*/  FADD R14, R9, R14 ;  /* 0x0000000e090e7221 */ /* 0x000fca0000000000 */
[----:B------:R-:W-:-:S07]  /*1320*/  MOV R12, R14 ;  /* 0x0000000e000c7202 */ /* 0x000fce0000000f00 */
[----:B------:R-:W-:Y:S05]  /*1330*/  WARPSYNC.COLLECTIVE R15, `(.L_x_948) ;  /* 0x000000000f087348 */ /* 0x000fea0003c00000 */
[----:B------:R0:W1:Y:S02]  /*1340*/  SHFL.BFLY P3, R16, R12, R17, R18 ;  /* 0x0c0000110c107389 */ /* 0x0000640000060012 */
[----:B01----:R-:W-:Y:S05]  /*1350*/  ENDCOLLECTIVE ;  /* 0x000000000000791b */ /* 0x003fea0003800000 */
.L_x_948:
[----:B------:R-:W-:Y:S02]  /*1360*/  HFMA2 R17, -RZ, RZ, 0, 5.9604644775390625e-08 ;  /* 0x00000001ff117431 */ /* 0x000fe400000001ff */
[----:B------:R-:W-:-:S04]  /*1370*/  IMAD.MOV.U32 R11, RZ, RZ, R16 ;  /* 0x000000ffff0b7224 */ /* 0x000fc800078e0010 */
[----:B------:R-:W-:-:S05]  /*1380*/  FADD R11, R14, R11 ;  /* 0x0000000b0e0b7221 */ /* 0x000fca0000000000 */
[----:B------:R-:W-:-:S07]  /*1390*/  MOV R12, R11 ;  /* 0x0000000b000c7202 */ /* 0x000fce0000000f00 */
[----:B------:R-:W-:Y:S05]  /*13a0*/  WARPSYNC.COLLECTIVE R15, `(.L_x_949) ;  /* 0x000000000f087348 */ /* 0x000fea0003c00000 */
[----:B------:R0:W1:Y:S02]  /*13b0*/  SHFL.BFLY P3, R16, R12, R17, R18 ;  /* 0x0c0000110c107389 */ /* 0x0000640000060012 */
[----:B01----:R-:W-:Y:S05]  /*13c0*/  ENDCOLLECTIVE ;  /* 0x000000000000791b */ /* 0x003fea0003800000 */
.L_x_949:
[----:B------:R-:W-:Y:S05]  /*13d0*/  BRA `(.L_x_950) ;  /* 0xfffffff4007c7947 */ /* 0x000fea000383ffff */
.L_x_951:
        /* <DEDUP_REMOVED lines=10> */
.L_x_1081:


//--------------------- .text._Z17warp_softmax_vec2ILi32ELi4EEvPfS0_ii --------------------------
	.section	.text._Z17warp_softmax_vec2ILi32ELi4EEvPfS0_ii,"ax",@progbits
	.align	128
        .global         _Z17warp_softmax_vec2ILi32ELi4EEvPfS0_ii
        .type           _Z17warp_softmax_vec2ILi32ELi4EEvPfS0_ii,@function
        .size           _Z17warp_softmax_vec2ILi32ELi4EEvPfS0_ii,(.L_x_1082 - _Z17warp_softmax_vec2ILi32ELi4EEvPfS0_ii)
        .other          _Z17warp_softmax_vec2ILi32ELi4EEvPfS0_ii,@"STO_CUDA_ENTRY STV_DEFAULT"
_Z17warp_softmax_vec2ILi32ELi4EEvPfS0_ii:
.text._Z17warp_softmax_vec2ILi32ELi4EEvPfS0_ii:
        /* <DEDUP_REMOVED lines=16> */
.L_x_970:
        /* <DEDUP_REMOVED lines=13> */
.L_x_954:
        /* <DEDUP_REMOVED lines=12> */
.L_x_953:
[----:B------:R-:W-:Y:S05]  /*0290*/  BSYNC.RECONVERGENT B0 ;  /* 0x0000000000007941 */ /* 0x000fea0003800200 */
.L_x_952:
        /* <DEDUP_REMOVED lines=11> */
.L_x_977:
        /* <DEDUP_REMOVED lines=15> */
.L_x_960:
        /* <DEDUP_REMOVED lines=34> */
.L_x_959:
[----:B------:R-:W-:Y:S05]  /*0660*/  BSYNC.RECONVERGENT B1 ;  /* 0x0000000000017941 */ /* 0x000fea0003800200 */
.L_x_958:
        /* <DEDUP_REMOVED lines=33> */
.L_x_957:
[----:B------:R-:W-:Y:S05]  /*0880*/  BSYNC.RECONVERGENT B0 ;  /* 0x0000000000007941 */ /* 0x000fea0003800200 */
.L_x_956:
        /* <DEDUP_REMOVED lines=12> */
.L_x_984:
        /* <DEDUP_REMOVED lines=21> */
.L_x_966:
        /* <DEDUP_REMOVED lines=14> */
.L_x_965:
[----:B------:R-:W-:Y:S05]  /*0b80*/  BSYNC.RECONVERGENT B1 ;  /* 0x0000000000017941 */ /* 0x000fea0003800200 */
.L_x_964:
        /* <DEDUP_REMOVED lines=21> */
.L_x_963:
[----:B------:R-:W-:Y:S05]  /*0ce0*/  BSYNC.RECONVERGENT B0 ;  /* 0x0000000000007941 */ /* 0x000fea0003800200 */
.L_x_962:
[----:B------:R-:W-:Y:S04]  /*0cf0*/  BSSY.RECONVERGENT B0, `(.L_x_967) ;  /* 0x0000010000007945 */ /* 0x000fe80003800200 */
[----:B------:R-:W-:Y:S05]  /*0d00*/  @P0 BRA `(.L_x_968) ;  /* 0x0000000000380947 */ /* 0x000fea0003800000 */
[----:B------:R-:W-:Y:S01]  /*0d10*/  IMAD.MOV.U32 R0, RZ, RZ, RZ ;  /* 0x000000ffff007224 */ /* 0x000fe200078e00ff */
[----:B--2---:R-:W-:-:S07]  /*0d20*/  MOV R6, R10 ;  /* 0x0000000a00067202 */ /* 0x004fce0000000f00 */
.L_x_969:
        /* <DEDUP_REMOVED lines=12> */
.L_x_968:
[----:B------:R-:W-:Y:S05]  /*0df0*/  BSYNC.RECONVERGENT B0 ;  /* 0x0000000000007941 */ /* 0x000fea0003800200 */
.L_x_967:
[----:B------:R-:W-:Y:S05]  /*0e00*/  @!P1 BRA `(.L_x_970) ;  /* 0xfffffff000bc9947 */ /* 0x000fea000383ffff */
[----:B------:R-:W-:Y:S05]  /*0e10*/  EXIT ;  /* 0x000000000000794d */ /* 0x000fea0003800000 */
.L_x_955:
[----:B------:R-:W-:Y:S01]  /*0e20*/  HFMA2 R16, -RZ, RZ, 0, 9.5367431640625e-07 ;  /* 0x00000010ff107431 */ /* 0x000fe200000001ff */
[----:B------:R-:W-:Y:S01]  /*0e30*/  BSSY B0, `(.L_x_971) ;  /* 0x0000006000007945 */ /* 0x000fe20003800000 */
[----:B------:R-:W-:Y:S01]  /*0e40*/  IMAD.MOV.U32 R19, RZ, RZ, 0x1f ;  /* 0x0000001fff137424 */ /* 0x000fe200078e00ff */
[----:B------:R-:W-:-:S07]  /*0e50*/  MOV R15, 0xffffffff ;  /* 0xffffffff000f7802 */ /* 0x000fce0000000f00 */
[----:B01----:R-:W-:Y:S05]  /*0e60*/  WARPSYNC.COLLECTIVE R15, `(.L_x_972) ;  /* 0x000000000f087348 */ /* 0x003fea0003c00000 */
[----:B------:R2:W3:Y:S02]  /*0e70*/  SHFL.BFLY P3, R13, R0, R16, R19 ;  /* 0x0c000010000d7389 */ /* 0x0004e40000060013 */
[----:B0123--:R-:W-:Y:S05]  /*0e80*/  ENDCOLLECTIVE ;  /* 0x000000000000791b */ /* 0x00ffea0003800000 */
.L_x_972:
[----:B------:R-:W-:Y:S05]  /*0e90*/  BSYNC B0 ;  /* 0x0000000000007941 */ /* 0x000fea0003800000 */
.L_x_971:
        /* <DEDUP_REMOVED lines=9> */
.L_x_973:
[----:B------:R-:W-:Y:S01]  /*0f30*/  HFMA2 R16, -RZ, RZ, 0, 2.384185791015625e-07 ;  /* 0x00000004ff107431 */ /* 0x000fe200000001ff */
[----:B------:R-:W-:-:S04]  /*0f40*/  MOV R4, R13 ;  /* 0x0000000d00047202 */ /* 0x000fc80000000f00 */
[----:B------:R-:W-:-:S05]  /*0f50*/  FMNMX R4, R5, R4, !PT ;  /* 0x0000000405047209 */ /* 0x000fca0007800000 */
[----:B------:R-:W-:-:S07]  /*0f60*/  IMAD.MOV.U32 R0, RZ, RZ, R4 ;  /* 0x000000ffff007224 */ /* 0x000fce00078e0004 */
[----:B------:R-:W-:Y:S05]  /*0f70*/  WARPSYNC.COLLECTIVE R15, `(.L_x_974) ;  /* 0x000000000f087348 */ /* 0x000fea0003c00000 */
[----:B------:R0:W1:Y:S02]  /*0f80*/  SHFL.BFLY P3, R13, R0, R16, R19 ;  /* 0x0c000010000d7389 */ /* 0x0000640000060013 */
[----:B01----:R-:W-:Y:S05]  /*0f90*/  ENDCOLLECTIVE ;  /* 0x000000000000791b */ /* 0x003fea0003800000 */
.L_x_974:
[----:B------:R-:W-:Y:S02]  /*0fa0*/  HFMA2 R16, -RZ, RZ, 0, 1.1920928955078125e-07 ;  /* 0x00000002ff107431 */ /* 0x000fe400000001ff */
[----:B------:R-:W-:-:S05]  /*0fb0*/  IMAD.MOV.U32 R7, RZ, RZ, R13 ;  /* 0x000000ffff077224 */ /* 0x000fca00078e000d */
[----:B------:R-:W-:-:S04]  /*0fc0*/  FMNMX R7, R4, R7, !PT ;  /* 0x0000000704077209 */ /* 0x000fc80007800000 */
[----:B------:R-:W-:-:S07]  /*0fd0*/  MOV R0, R7 ;  /* 0x0000000700007202 */ /* 0x000fce0000000f00 */
[----:B------:R-:W-:Y:S05]  /*0fe0*/  WARPSYNC.COLLECTIVE R15, `(.L_x_975) ;  /* 0x000000000f087348 */ /* 0x000fea0003c00000 */
[----:B------:R0:W1:Y:S02]  /*0ff0*/  SHFL.BFLY P3, R13, R0, R16, R19 ;  /* 0x0c000010000d7389 */ /* 0x0000640000060013 */
[----:B01----:R-:W-:Y:S05]  /*1000*/  ENDCOLLECTIVE ;  /* 0x000000000000791b */ /* 0x003fea0003800000 */
.L_x_975:
[----:B------:R-:W-:Y:S02]  /*1010*/  HFMA2 R16, -RZ, RZ, 0, 5.9604644775390625e-08 ;  /* 0x00000001ff107431 */ /* 0x000fe400000001ff */
[----:B------:R-:W-:-:S05]  /*1020*/  IMAD.MOV.U32 R6, RZ, RZ, R13 ;  /* 0x000000ffff067224 */ /* 0x000fca00078e000d */
[----:B------:R-:W-:-:S04]  /*1030*/  FMNMX R6, R7, R6, !PT ;  /* 0x0000000607067209 */ /* 0x000fc80007800000 */
[----:B------:R-:W-:-:S07]  /*1040*/  MOV R0, R6 ;  /* 0x0000000600007202 */ /* 0x000fce0000000f00 */
[----:B------:R-:W-:Y:S05]  /*1050*/  WARPSYNC.COLLECTIVE R15, `(.L_x_976) ;  /* 0x000000000f087348 */ /* 0x000fea0003c00000 */
[----:B------:R0:W1:Y:S02]  /*1060*/  SHFL.BFLY P3, R13, R0, R16, R19 ;  /* 0x0c000010000d7389 */ /* 0x0000640000060013 */
[----:B01----:R-:W-:Y:S05]  /*1070*/  ENDCOLLECTIVE ;  /* 0x000000000000791b */ /* 0x003fea0003800000 */
.L_x_976:
[----:B------:R-:W-:Y:S05]  /*1080*/  BRA `(.L_x_977) ;  /* 0xfffffff000b07947 */ /* 0x000fea000383ffff */
.L_x_961:
        /* <DEDUP_REMOVED lines=8> */
.L_x_979:
[----:B------:R-:W-:Y:S05]  /*1110*/  BSYNC B0 ;  /* 0x0000000000007941 */ /* 0x000fea0003800000 */
.L_x_978:
        /* <DEDUP_REMOVED lines=8> */
.L_x_980:
[----:B------:R-:W-:Y:S01]  /*11a0*/  HFMA2 R16, -RZ, RZ, 0, 2.384185791015625e-07 ;  /* 0x00000004ff107431 */ /* 0x000fe200000001ff */
[----:B------:R-:W-:-:S05]  /*11b0*/  MOV R5, R13 ;  /* 0x0000000d00057202 */ /* 0x000fca0000000f00 */
[----:B------:R-:W-:-:S04]  /*11c0*/  FADD R5, R0, R5 ;  /* 0x0000000500057221 */ /* 0x000fc80000000000 */
[----:B------:R-:W-:-:S07]  /*11d0*/  IMAD.MOV.U32 R0, RZ, RZ, R5 ;  /* 0x000000ffff007224 */ /* 0x000fce00078e0005 */
[----:B------:R-:W-:Y:S05]  /*11e0*/  WARPSYNC.COLLECTIVE R15, `(.L_x_981) ;  /* 0x000000000f087348 */ /* 0x000fea0003c00000 */
[----:B------:R0:W1:Y:S02]  /*11f0*/  SHFL.BFLY P3, R13, R0, R16, R19 ;  /* 0x0c000010000d7389 */ /* 0x0000640000060013 */
[----:B01----:R-:W-:Y:S05]  /*1200*/  ENDCOLLECTIVE ;  /* 0x000000000000791b */ /* 0x003fea0003800000 */
.L_x_981:
[----:B------:R-:W-:Y:S01]  /*1210*/  HFMA2 R16, -RZ, RZ, 0, 1.1920928955078125e-07 ;  /* 0x00000002ff107431 */ /* 0x000fe200000001ff */
[----:B------:R-:W-:-:S05]  /*1220*/  MOV R4, R13 ;  /* 0x0000000d00047202 */ /* 0x000fca0000000f00 */
[----:B------:R-:W-:-:S04]  /*1230*/  FADD R4, R5, R4 ;  /* 0x0000000405047221 */ /* 0x000fc80000000000 */
[----:B------:R-:W-:-:S07]  /*1240*/  IMAD.MOV.U32 R0, RZ, RZ, R4 ;  /* 0x000000ffff007224 */ /* 0x000fce00078e0004 */
[----:B------:R-:W-:Y:S05]  /*1250*/  WARPSYNC.COLLECTIVE R15, `(.L_x_982) ;  /* 0x000000000f087348 */ /* 0x000fea0003c00000 */
[----:B------:R0:W1:Y:S02]  /*1260*/  SHFL.BFLY P3, R13, R0, R16, R19 ;  /* 0x0c000010000d7389 */ /* 0x0000640000060013 */
[----:B01----:R-:W-:Y:S05]  /*1270*/  ENDCOLLECTIVE ;  /* 0x000000000000791b */ /* 0x003fea0003800000 */
.L_x_982:
[----:B------:R-:W-:Y:S01]  /*1280*/  HFMA2 R16, -RZ, RZ, 0, 5.9604644775390625e-08 ;  /* 0x00000001ff107431 */ /* 0x000fe200000001ff */
[----:B------:R-:W-:-:S05]  /*1290*/  MOV R7, R13 ;  /* 0x0000000d00077202 */ /* 0x000fca0000000f00 */
[----:B------:R-:W-:-:S04]  /*12a0*/  FADD R7, R4, R7 ;  /* 0x0000000704077221 */ /* 0x000fc80000000000 */
[----:B------:R-:W-:-:S07]  /*12b0*/  IMAD.MOV.U32 R0, RZ, RZ, R7 ;  /* 0x000000ffff007224 */ /* 0x000fce00078e0007 */
[----:B------:R-:W-:Y:S05]  /*12c0*/  WARPSYNC.COLLECTIVE R15, `(.L_x_983) ;  /* 0x000000000f087348 */ /* 0x000fea0003c00000 */
[----:B------:R0:W1:Y:S02]  /*12d0*/  SHFL.BFLY P3, R13, R0, R16, R19 ;  /* 0x0c000010000d7389 */ /* 0x0000640000060013 */
[----:B01----:R-:W-:Y:S05]  /*12e0*/  ENDCOLLECTIVE ;  /* 0x000000000000791b */ /* 0x003fea0003800000 */
.L_x_983:
[----:B------:R-:W-:Y:S01]  /*12f0*/  MOV R6, R13 ;  /* 0x0000000d00067202 */ /* 0x000fe20000000f00 */
[----:B------:R-:W-:Y:S06]  /*1300*/  BRA `(.L_x_984) ;  /* 0xfffffff400907947 */ /* 0x000fec000383ffff */
.L_x_985:
        /* <DEDUP_REMOVED lines=15> */
.L_x_1082:


//--------------------- .text._Z17warp_softmax_vec2ILi32ELi3EEvPfS0_ii --------------------------
	.section	.text._Z17warp_softmax_vec2ILi32ELi3EEvPfS0_ii,"ax",@progbits
	.align	128
        .global         _Z17warp_softmax_vec2ILi32ELi3EEvPfS0_ii
        .type           _Z17warp_softmax_vec2ILi32ELi3EEvPfS0_ii,@function
        .size           _Z17warp_softmax_vec2ILi32ELi3EEvPfS0_ii,(.L_x_1083 - _Z17warp_softmax_vec2ILi32ELi3EEvPfS0_ii)
        .other          _Z17warp_softmax_vec2ILi32ELi3EEvPfS0_ii,@"STO_CUDA_ENTRY STV_DEFAULT"
_Z17warp_softmax_vec2ILi32ELi3EEvPfS0_ii:
.text._Z17warp_softmax_vec2ILi32ELi3EEvPfS0_ii:
        /* <DEDUP_REMOVED lines=17> */
.L_x_1004:
        /* <DEDUP_REMOVED lines=13> */
.L_x_988:
        /* <DEDUP_REMOVED lines=12> */
.L_x_987:
[----:B------:R-:W-:Y:S05]  /*02a0*/  BSYNC.RECONVERGENT B0 ;  /* 0x0000000000007941 */ /* 0x000fea0003800200 */
.L_x_986:
        /* <DEDUP_REMOVED lines=11> */
.L_x_1011:
        /* <DEDUP_REMOVED lines=16> */
.L_x_994:
        /* <DEDUP_REMOVED lines=40> */
.L_x_993:
[----:B------:R-:W-:Y:S05]  /*06e0*/  BSYNC.RECONVERGENT B1 ;  /* 0x0000000000017941 */ /* 0x000fea0003800200 */
.L_x_992:
        /* <DEDUP_REMOVED lines=33> */
.L_x_991:
[----:B------:R-:W-:Y:S05]  /*0900*/  BSYNC.RECONVERGENT B0 ;  /* 0x0000000000007941 */ /* 0x000fea0003800200 */
.L_x_990:
        /* <DEDUP_REMOVED lines=12> */
.L_x_1018:
        /* <DEDUP_REMOVED lines=21> */
.L_x_1000:
        /* <DEDUP_REMOVED lines=20> */
.L_x_999:
[----:B------:R-:W-:Y:S05]  /*0c60*/  BSYNC.RECONVERGENT B1 ;  /* 0x0000000000017941 */ /* 0x000fea0003800200 */
.L_x_998:
        /* <DEDUP_REMOVED lines=21> */
.L_x_997:
[----:B------:R-:W-:Y:S05]  /*0dc0*/  BSYNC.RECONVERGENT B0 ;  /* 0x0000000000007941 */ /* 0x000fea0003800200 */
.L_x_996:
[----:B------:R-:W-:Y:S04]  /*0dd0*/  BSSY.RECONVERGENT B0, `(.L_x_1001) ;  /* 0x0000010000007945 */ /* 0x000fe80003800200 */
[----:B------:R-:W-:Y:S05]  /*0de0*/  @P0 BRA `(.L_x_1002) ;  /* 0x0000000000380947 */ /* 0x000fea0003800000 */
[----:B--234-:R-:W-:Y:S01]  /*0df0*/  MOV R14, RZ ;  /* 0x000000ff000e7202 */ /* 0x01cfe20000000f00 */
[----:B------:R-:W-:-:S07]  /*0e00*/  IMAD.MOV.U32 R9, RZ, RZ, R6 ;  /* 0x000000ffff097224 */ /* 0x000fce00078e0006 */
.L_x_1003:
        /* <DEDUP_REMOVED lines=12> */
.L_x_1002:
[----:B------:R-:W-:Y:S05]  /*0ed0*/  BSYNC.RECONVERGENT B0 ;  /* 0x0000000000007941 */ /* 0x000fea0003800200 */
.L_x_1001:
[----:B------:R-:W-:Y:S05]  /*0ee0*/  @!P1 BRA `(.L_x_1004) ;  /* 0xfffffff000889947 */ /* 0x000fea000383ffff */
[----:B------:R-:W-:Y:S05]  /*0ef0*/  EXIT ;  /* 0x000000000000794d */ /* 0x000fea0003800000 */
.L_x_989:
        /* <DEDUP_REMOVED lines=8> */
.L_x_1006:
[----:B------:R-:W-:Y:S05]  /*0f80*/  BSYNC B0 ;  /* 0x0000000000007941 */ /* 0x000fea0003800000 */
.L_x_1005:
        /* <DEDUP_REMOVED lines=8> */
.L_x_1007:
[----:B------:R-:W-:Y:S01]  /*1010*/  IMAD.MOV.U32 R17, RZ, RZ, 0x4 ;  /* 0x00000004ff117424 */ /* 0x000fe200078e00ff */
[----:B------:R-:W-:-:S04]  /*1020*/  MOV R11, R16 ;  /* 0x00000010000b7202 */ /* 0x000fc80000000f00 */
[----:B------:R-:W-:-:S04]  /*1030*/  FMNMX R11, R12, R11, !PT ;  /* 0x0000000b0c0b7209 */ /* 0x000fc80007800000 */
[----:B------:R-:W-:-:S07]  /*1040*/  MOV R12, R11 ;  /* 0x0000000b000c7202 */ /* 0x000fce0000000f00 */
[----:B------:R-:W-:Y:S05]  /*1050*/  WARPSYNC.COLLECTIVE R15, `(.L_x_1008) ;  /* 0x000000000f087348 */ /* 0x000fea0003c00000 */
[----:B------:R0:W1:Y:S02]  /*1060*/  SHFL.BFLY P3, R16, R12, R17, R18 ;  /* 0x0c0000110c107389 */ /* 0x0000640000060012 */
[----:B01----:R-:W-:Y:S05]  /*1070*/  ENDCOLLECTIVE ;  /* 0x000000000000791b */ /* 0x003fea0003800000 */
.L_x_1008:
[----:B------:R-:W-:Y:S01]  /*1080*/  IMAD.MOV.U32 R17, RZ, RZ, 0x2 ;  /* 0x00000002ff117424 */ /* 0x000fe200078e00ff */
[----:B------:R-:W-:-:S04]  /*1090*/  MOV R14, R16 ;  /* 0x00000010000e7202 */ /* 0x000fc80000000f00 */
[----:B------:R-:W-:-:S04]  /*10a0*/  FMNMX R14, R11, R14, !PT ;  /* 0x0000000e0b0e7209 */ /* 0x000fc80007800000 */
[----:B------:R-:W-:-:S07]  /*10b0*/  MOV R12, R14 ;  /* 0x0000000e000c7202 */ /* 0x000fce0000000f00 */
[----:B------:R-:W-:Y:S05]  /*10c0*/  WARPSYNC.COLLECTIVE R15, `(.L_x_1009) ;  /* 0x000000000f087348 */ /* 0x000fea0003c00000 */
[----:B------:R0:W1:Y:S02]  /*10d0*/  SHFL.BFLY P3, R16, R12, R17, R18 ;  /* 0x0c0000110c107389 */ /* 0x0000640000060012 */
[----:B01----:R-:W-:Y:S05]  /*10e0*/  ENDCOLLECTIVE ;  /* 0x000000000000791b */ /* 0x003fea0003800000 */
.L_x_1009:
[----:B------:R-:W-:Y:S01]  /*10f0*/  IMAD.MOV.U32 R17, RZ, RZ, 0x1 ;  /* 0x00000001ff117424 */ /* 0x000fe200078e00ff */
[----:B------:R-:W-:-:S04]  /*1100*/  MOV R13, R16 ;  /* 0x00000010000d7202 */ /* 0x000fc80000000f00 */
[----:B------:R-:W-:-:S04]  /*1110*/  FMNMX R13, R14, R13, !PT ;  /* 0x0000000d0e0d7209 */ /* 0x000fc80007800000 */
[----:B------:R-:W-:-:S07]  /*1120*/  MOV R12, R13 ;  /* 0x0000000d000c7202 */ /* 0x000fce0000000f00 */
[----:B------:R-:W-:Y:S05]  /*1130*/  WARPSYNC.COLLECTIVE R15, `(.L_x_1010) ;  /* 0x000000000f087348 */ /* 0x000fea0003c00000 */
[----:B------:R0:W1:Y:S02]  /*1140*/  SHFL.BFLY P3, R16, R12, R17, R18 ;  /* 0x0c0000110c107389 */ /* 0x0000640000060012 */
[----:B01----:R-:W-:Y:S05]  /*1150*/  ENDCOLLECTIVE ;  /* 0x000000000000791b */ /* 0x003fea0003800000 */
.L_x_1010:
[----:B------:R-:W-:Y:S05]  /*1160*/  BRA `(.L_x_1011) ;  /* 0xfffffff0007c7947 */ /* 0x000fea000383ffff */
.L_x_995:
        /* <DEDUP_REMOVED lines=8> */
.L_x_1013:
[----:B------:R-:W-:Y:S05]  /*11f0*/  BSYNC B0 ;  /* 0x0000000000007941 */ /* 0x000fea0003800000 */
.L_x_1012:
        /* <DEDUP_REMOVED lines=8> */
.L_x_1014:
[----:B------:R-:W-:Y:S02]  /*1280*/  HFMA2 R17, -RZ, RZ, 0, 2.384185791015625e-07 ;  /* 0x00000004ff117431 */ /* 0x000fe400000001ff */
[----:B------:R-:W-:-:S04]  /*1290*/  IMAD.MOV.U32 R9, RZ, RZ, R16 ;  /* 0x000000ffff097224 */ /* 0x000fc800078e0010 */
[----:B------:R-:W-:-:S05]  /*12a0*/  FADD R9, R12, R9 ;  /* 0x000000090c097221 */ /* 0x000fca0000000000 */
[----:B------:R-:W-:-:S07]  /*12b0*/  MOV R12, R9 ;  /* 0x00000009000c7202 */ /* 0x000fce0000000f00 */
[----:B------:R-:W-:Y:S05]  /*12c0*/  WARPSYNC.COLLECTIVE R15, `(.L_x_1015) ;  /* 0x000000000f087348 */ /* 0x000fea0003c00000 */
[----:B------:R0:W1:Y:S02]  /*12d0*/  SHFL.BFLY P3, R16, R12, R17, R18 ;  /* 0x0c0000110c107389 */ /* 0x0000640000060012 */
[----:B01----:R-:W-:Y:S05]  /*12e0*/  ENDCOLLECTIVE ;  /* 0x000000000000791b */ /* 0x003fea0003800000 */
.L_x_1015:
[----:B------:R-:W-:Y:S02]  /*12f0*/  HFMA2 R17, -RZ, RZ, 0, 1.1920928955078125e-07 ;  /* 0x00000002ff117431 */ /* 0x000fe400000001ff */
[----:B------:R-:W-:-:S04]  /*1300*/  IMAD.MOV.U32 R14, RZ, RZ, R16 ;  /* 0x000000ffff0e7224 */ /* 0x000fc800078e0010 */
[----:B------:R-:W-:-:S05]  /*1310*/  FADD R14, R9, R14 ;  /* 0x0000000e090e7221 */ /* 0x000fca0000000000 */
[----:B------:R-:W-:-:S07]  /*1320*/  MOV R12, R14 ;  /* 0x0000000e000c7202 */ /* 0x000fce0000000f00 */
[----:B------:R-:W-:Y:S05]  /*1330*/  WARPSYNC.COLLECTIVE R15, `(.L_x_1016) ;  /* 0x000000000f087348 */ /* 0x000fea0003c00000 */
[----:B------:R0:W1:Y:S02]  /*1340*/  SHFL.BFLY P3, R16, R12, R17, R18 ;  /* 0x0c0000110c107389 */ /* 0x0000640000060012 */
[----:B01----:R-:W-:Y:S05]  /*1350*/  ENDCOLLECTIVE ;  /* 0x000000000000791b */ /* 0x003fea0003800000 */
.L_x_1016:
[----:B------:R-:W-:Y:S02]  /*1360*/  HFMA2 R17, -RZ, RZ, 0, 5.9604644775390625e-08 ;  /* 0x00000001ff117431 */ /* 0x000fe400000001ff */
[----:B------:R-:W-:-:S04]  /*1370*/  IMAD.MOV.U32 R11, RZ, RZ, R16 ;  /* 0x000000ffff0b7224 */ /* 0x000fc800078e0010 */
[----:B------:R-:W-:-:S05]  /*1380*/  FADD R11, R14, R11 ;  /* 0x0000000b0e0b7221 */ /* 0x000fca0000000000 */
[----:B------:R-:W-:-:S07]  /*1390*/  MOV R12, R11 ;  /* 0x0000000b000c7202 */ /* 0x000fce0000000f00 */
[----:B------:R-:W-:Y:S05]  /*13a0*/  WARPSYNC.COLLECTIVE R15, `(.L_x_1017) ;  /* 0x000000000f087348 */ /* 0x000fea0003c00000 */
[----:B------:R0:W1:Y:S02]  /*13b0*/  SHFL.BFLY P3, R16, R12, R17, R18 ;  /* 0x0c0000110c107389 */ /* 0x0000640000060012 */
[----:B01----:R-:W-:Y:S05]  /*13c0*/  ENDCOLLECTIVE ;  /* 0x000000000000791b */ /* 0x003fea0003800000 */
.L_x_1017:
[----:B------:R-:W-:Y:S05]  /*13d0*/  BRA `(.L_x_1018) ;  /* 0xfffffff4007c7947 */ /* 0x000fea000383ffff */
.L_x_1019:
        /* <DEDUP_REMOVED lines=10> */
.L_x_1083:


//--------------------- .text._Z17warp_softmax_vec2ILi32ELi2EEvPfS0_ii --------------------------
	.section	.text._Z17warp_softmax_vec2ILi32ELi2EEvPfS0_ii,"ax",@progbits
	.align	128
        .global         _Z17warp_softmax_vec2ILi32ELi2EEvPfS0_ii
        .type           _Z17warp_softmax_vec2ILi32ELi2EEvPfS0_ii,@function
        .size           _Z17warp_softmax_vec2ILi32ELi2EEvPfS0_ii,(.L_x_1084 - _Z17warp_softmax_vec2ILi32ELi2EEvPfS0_ii)
        .other          _Z17warp_softmax_vec2ILi32ELi2EEvPfS0_ii,@"STO_CUDA_ENTRY STV_DEFAULT"
_Z17warp_softmax_vec2ILi32ELi2EEvPfS0_ii:
.text._Z17warp_softmax_vec2ILi32ELi2EEvPfS0_ii:
        /* <DEDUP_REMOVED lines=17> */
.L_x_1038:
        /* <DEDUP_REMOVED lines=13> */
.L_x_1022:
        /* <DEDUP_REMOVED lines=12> */
.L_x_1021:
[----:B------:R-:W-:Y:S05]  /*02a0*/  BSYNC.RECONVERGENT B0 ;  /* 0x0000000000007941 */ /* 0x000fea0003800200 */
.L_x_1020:
        /* <DEDUP_REMOVED lines=11> */
.L_x_1045:
        /* <DEDUP_REMOVED lines=16> */
.L_x_1028:
        /* <DEDUP_REMOVED lines=36> */
.L_x_1027:
[----:B------:R-:W-:Y:S05]  /*06a0*/  BSYNC.RECONVERGENT B1 ;  /* 0x0000000000017941 */ /* 0x000fea0003800200 */
.L_x_1026:
        /* <DEDUP_REMOVED lines=33> */
.L_x_1025:
[----:B------:R-:W-:Y:S05]  /*08c0*/  BSYNC.RECONVERGENT B0 ;  /* 0x0000000000007941 */ /* 0x000fea0003800200 */
.L_x_1024:
        /* <DEDUP_REMOVED lines=12> */
.L_x_1052:
        /* <DEDUP_REMOVED lines=21> */
.L_x_1034:
        /* <DEDUP_REMOVED lines=16> */
.L_x_1033:
[----:B------:R-:W-:Y:S05]  /*0be0*/  BSYNC.RECONVERGENT B1 ;  /* 0x0000000000017941 */ /* 0x000fea0003800200 */
.L_x_1032:
        /* <DEDUP_REMOVED lines=21> */
.L_x_1031:
[----:B------:R-:W-:Y:S05]  /*0d40*/  BSYNC.RECONVERGENT B0 ;  /* 0x0000000000007941 */ /* 0x000fea0003800200 */
.L_x_1030:
[----:B------:R-:W-:Y:S04]  /*0d50*/  BSSY.RECONVERGENT B0, `(.L_x_1035) ;  /* 0x0000010000007945 */ /* 0x000fe80003800200 */
[----:B------:R-:W-:Y:S05]  /*0d60*/  @P0 BRA `(.L_x_1036) ;  /* 0x0000000000380947 */ /* 0x000fea0003800000 */
[----:B------:R-:W-:Y:S01]  /*0d70*/  MOV R14, RZ ;  /* 0x000000ff000e7202 */ /* 0x000fe20000000f00 */
[----:B--2---:R-:W-:-:S07]  /*0d80*/  IMAD.MOV.U32 R13, RZ, RZ, R10 ;  /* 0x000000ffff0d7224 */ /* 0x004fce00078e000a */
.L_x_1037:
        /* <DEDUP_REMOVED lines=12> */
.L_x_1036:
[----:B------:R-:W-:Y:S05]  /*0e50*/  BSYNC.RECONVERGENT B0 ;  /* 0x0000000000007941 */ /* 0x000fea0003800200 */
.L_x_1035:
[----:B------:R-:W-:Y:S05]  /*0e60*/  @!P1 BRA `(.L_x_1038) ;  /* 0xfffffff000a89947 */ /* 0x000fea000383ffff */
[----:B------:R-:W-:Y:S05]  /*0e70*/  EXIT ;  /* 0x000000000000794d */ /* 0x000fea0003800000 */
.L_x_1023:
        /* <DEDUP_REMOVED lines=8> */
.L_x_1040:
[----:B------:R-:W-:Y:S05]  /*0f00*/  BSYNC B0 ;  /* 0x0000000000007941 */ /* 0x000fea0003800000 */
.L_x_1039:
        /* <DEDUP_REMOVED lines=9> */
.L_x_1041:
[----:B------:R-:W-:Y:S01]  /*0fa0*/  HFMA2 R17, -RZ, RZ, 0, 2.384185791015625e-07 ;  /* 0x00000004ff117431 */ /* 0x000fe200000001ff */
[----:B------:R-:W-:-:S04]  /*0fb0*/  MOV R4, R13 ;  /* 0x0000000d00047202 */ /* 0x000fc80000000f00 */
[----:B------:R-:W-:-:S05]  /*0fc0*/  FMNMX R4, R5, R4, !PT ;  /* 0x0000000405047209 */ /* 0x000fca0007800000 */
[----:B------:R-:W-:-:S07]  /*0fd0*/  IMAD.MOV.U32 R18, RZ, RZ, R4 ;  /* 0x000000ffff127224 */ /* 0x000fce00078e0004 */
[----:B------:R-:W-:Y:S05]  /*0fe0*/  WARPSYNC.COLLECTIVE R15, `(.L_x_1042) ;  /* 0x000000000f087348 */ /* 0x000fea0003c00000 */
[----:B------:R0:W1:Y:S02]  /*0ff0*/  SHFL.BFLY P3, R13, R18, R17, R20 ;  /* 0x0c000011120d7389 */ /* 0x0000640000060014 */
[----:B01----:R-:W-:Y:S05]  /*1000*/  ENDCOLLECTIVE ;  /* 0x000000000000791b */ /* 0x003fea0003800000 */
.L_x_1042:
[----:B------:R-:W-:Y:S01]  /*1010*/  HFMA2 R17, -RZ, RZ, 0, 1.1920928955078125e-07 ;  /* 0x00000002ff117431 */ /* 0x000fe200000001ff */
[----:B------:R-:W-:-:S04]  /*1020*/  MOV R7, R13 ;  /* 0x0000000d00077202 */ /* 0x000fc80000000f00 */
[----:B------:R-:W-:-:S05]  /*1030*/  FMNMX R7, R4, R7, !PT ;  /* 0x0000000704077209 */ /* 0x000fca0007800000 */
[----:B------:R-:W-:-:S07]  /*1040*/  IMAD.MOV.U32 R18, RZ, RZ, R7 ;  /* 0x000000ffff127224 */ /* 0x000fce00078e0007 */
[----:B------:R-:W-:Y:S05]  /*1050*/  WARPSYNC.COLLECTIVE R15, `(.L_x_1043) ;  /* 0x000000000f087348 */ /* 0x000fea0003c00000 */
[----:B------:R0:W1:Y:S02]  /*1060*/  SHFL.BFLY P3, R13, R18, R17, R20 ;  /* 0x0c000011120d7389 */ /* 0x0000640000060014 */
[----:B01----:R-:W-:Y:S05]  /*1070*/  ENDCOLLECTIVE ;  /* 0x000000000000791b */ /* 0x003fea0003800000 */
.L_x_1043:
[----:B------:R-:W-:Y:S01]  /*1080*/  HFMA2 R17, -RZ, RZ, 0, 5.9604644775390625e-08 ;  /* 0x00000001ff117431 */ /* 0x000fe200000001ff */
[----:B------:R-:W-:-:S04]  /*1090*/  MOV R16, R13 ;  /* 0x0000000d00107202 */ /* 0x000fc80000000f00 */
[----:B------:R-:W-:-:S05]  /*10a0*/  FMNMX R16, R7, R16, !PT ;  /* 0x0000001007107209 */ /* 0x000fca0007800000 */
[----:B------:R-:W-:-:S07]  /*10b0*/  IMAD.MOV.U32 R18, RZ, RZ, R16 ;  /* 0x000000ffff127224 */ /* 0x000fce00078e0010 */
[----:B------:R-:W-:Y:S05]  /*10c0*/  WARPSYNC.COLLECTIVE R15, `(.L_x_1044) ;  /* 0x000000000f087348 */ /* 0x000fea0003c00000 */
[----:B------:R0:W1:Y:S02]  /*10d0*/  SHFL.BFLY P3, R13, R18, R17, R20 ;  /* 0x0c000011120d7389 */ /* 0x0000640000060014 */
[----:B01----:R-:W-:Y:S05]  /*10e0*/  ENDCOLLECTIVE ;  /* 0x000000000000791b */ /* 0x003fea0003800000 */
.L_x_1044:
[----:B------:R-:W-:Y:S05]  /*10f0*/  BRA `(.L_x_1045) ;  /* 0xfffffff000987947 */ /* 0x000fea000383ffff */
.L_x_1029:
        /* <DEDUP_REMOVED lines=8> */
.L_x_1047:
[----:B------:R-:W-:Y:S05]  /*1180*/  BSYNC B0 ;  /* 0x0000000000007941 */ /* 0x000fea0003800000 */
.L_x_1046:
        /* <DEDUP_REMOVED lines=9> */
.L_x_1048:
[----:B------:R-:W-:Y:S01]  /*1220*/  HFMA2 R17, -RZ, RZ, 0, 2.384185791015625e-07 ;  /* 0x00000004ff117431 */ /* 0x000fe200000001ff */
[----:B------:R-:W-:-:S05]  /*1230*/  MOV R5, R13 ;  /* 0x0000000d00057202 */ /* 0x000fca0000000f00 */
[----:B------:R-:W-:-:S04]  /*1240*/  FADD R5, R4, R5 ;  /* 0x0000000504057221 */ /* 0x000fc80000000000 */
[----:B------:R-:W-:-:S07]  /*1250*/  IMAD.MOV.U32 R18, RZ, RZ, R5 ;  /* 0x000000ffff127224 */ /* 0x000fce00078e0005 */
[----:B------:R-:W-:Y:S05]  /*1260*/  WARPSYNC.COLLECTIVE R15, `(.L_x_1049) ;  /* 0x000000000f087348 */ /* 0x000fea0003c00000 */
[----:B------:R0:W1:Y:S02]  /*1270*/  SHFL.BFLY P3, R13, R18, R17, R20 ;  /* 0x0c000011120d7389 */ /* 0x0000640000060014 */
[----:B01----:R-:W-:Y:S05]  /*1280*/  ENDCOLLECTIVE ;  /* 0x000000000000791b */ /* 0x003fea0003800000 */
.L_x_1049:
[----:B------:R-:W-:Y:S01]  /*1290*/  HFMA2 R17, -RZ, RZ, 0, 1.1920928955078125e-07 ;  /* 0x00000002ff117431 */ /* 0x000fe200000001ff */
[----:B------:R-:W-:-:S05]  /*12a0*/  MOV R6, R13 ;  /* 0x0000000d00067202 */ /* 0x000fca0000000f00 */
[----:B------:R-:W-:-:S04]  /*12b0*/  FADD R6, R5, R6 ;  /* 0x0000000605067221 */ /* 0x000fc80000000000 */
[----:B------:R-:W-:-:S07]  /*12c0*/  IMAD.MOV.U32 R18, RZ, RZ, R6 ;  /* 0x000000ffff127224 */ /* 0x000fce00078e0006 */
[----:B------:R-:W-:Y:S05]  /*12d0*/  WARPSYNC.COLLECTIVE R15, `(.L_x_1050) ;  /* 0x000000000f087348 */ /* 0x000fea0003c00000 */
[----:B------:R0:W1:Y:S02]  /*12e0*/  SHFL.BFLY P3, R13, R18, R17, R20 ;  /* 0x0c000011120d7389 */ /* 0x0000640000060014 */
[----:B01----:R-:W-:Y:S05]  /*12f0*/  ENDCOLLECTIVE ;  /* 0x000000000000791b */ /* 0x003fea0003800000 */
.L_x_1050:
[----:B------:R-:W-:Y:S01]  /*1300*/  HFMA2 R17, -RZ, RZ, 0, 5.9604644775390625e-08 ;  /* 0x00000001ff117431 */ /* 0x000fe200000001ff */
[----:B------:R-:W-:-:S05]  /*1310*/  MOV R7, R13 ;  /* 0x0000000d00077202 */ /* 0x000fca0000000f00 */
[----:B------:R-:W-:-:S04]  /*1320*/  FADD R7, R6, R7 ;  /* 0x0000000706077221 */ /* 0x000fc80000000000 */
[----:B------:R-:W-:-:S07]  /*1330*/  IMAD.MOV.U32 R18, RZ, RZ, R7 ;  /* 0x000000ffff127224 */ /* 0x000fce00078e0007 */
[----:B------:R-:W-:Y:S05]  /*1340*/  WARPSYNC.COLLECTIVE R15, `(.L_x_1051) ;  /* 0x000000000f087348 */ /* 0x000fea0003c00000 */
[----:B------:R0:W1:Y:S02]  /*1350*/  SHFL.BFLY P3, R13, R18, R17, R20 ;  /* 0x0c000011120d7389 */ /* 0x0000640000060014 */
[----:B01----:R-:W-:Y:S05]  /*1360*/  ENDCOLLECTIVE ;  /* 0x000000000000791b */ /* 0x003fea0003800000 */
.L_x_1051:
[----:B------:R-:W-:Y:S01]  /*1370*/  MOV R16, R13 ;  /* 0x0000000d00107202 */ /* 0x000fe20000000f00 */
[----:B------:R-:W-:Y:S06]  /*1380*/  BRA `(.L_x_1052) ;  /* 0xfffffff400807947 */ /* 0x000fec000383ffff */
.L_x_1053:
        /* <DEDUP_REMOVED lines=15> */
.L_x_1084:


//--------------------- .nv.shared.reserved.0     --------------------------
	.section	.nv.shared.reserved.0,"aw",@nobits
	.weak		__nv_reservedSMEM_offset_0_alias
	.size		__nv_reservedSMEM_offset_0_alias, 0, 64
	.other		__nv_reservedSMEM_offset_0_alias,@"STO_CUDA_RESERVED_SHARED STV_DEFAULT"
__nv_reservedSMEM_offset_0_alias:
	.zero		0
	.zero		64


//--------------------- .nv.constant0._Z17warp_softmax_vec2ILi32ELi32EEvPfS0_ii --------------------------
	.section	.nv.constant0._Z17warp_softmax_vec2ILi32ELi32EEvPfS0_ii,"a",@progbits
	.sectionflags	@""
	.align	4
.nv.constant0._Z17warp_softmax_vec2ILi32ELi32EEvPfS0_ii:
	.zero		920


//--------------------- .nv.constant0._Z17warp_softmax_vec2ILi32ELi31EEvPfS0_ii --------------------------
	.section	.nv.constant0._Z17warp_softmax_vec2ILi32ELi31EEvPfS0_ii,"a",@progbits
	.sectionflags	@""
	.align	4
.nv.constant0._Z17warp_softmax_vec2ILi32ELi31EEvPfS0_ii:
	.zero		920


//--------------------- .nv.constant0._Z17warp_softmax_vec2ILi32ELi30EEvPfS0_ii --------------------------
	.section	.nv.constant0._Z17warp_softmax_vec2ILi32ELi30EEvPfS0_ii,"a",@progbits
	.sectionflags	@""
	.align	4
.nv.constant0._Z17warp_softmax_vec2ILi32ELi30EEvPfS0_ii:
	.zero		920


//--------------------- .nv.constant0._Z17warp_softmax_vec2ILi32ELi29EEvPfS0_ii --------------------------
	.section	.nv.constant0._Z17warp_softmax_vec2ILi32ELi29EEvPfS0_ii,"a",@progbits
	.sectionflags	@""
	.align	4
.nv.constant0._Z17warp_softmax_vec2ILi32ELi29EEvPfS0_ii:
	.zero		920


//--------------------- .nv.constant0._Z17warp_softmax_vec2ILi32ELi28EEvPfS0_ii --------------------------
	.section	.nv.constant0._Z17warp_softmax_vec2ILi32ELi28EEvPfS0_ii,"a",@progbits
	.sectionflags	@""
	.align	4
.nv.constant0._Z17warp_softmax_vec2ILi32ELi28EEvPfS0_ii:
	.zero		920


//--------------------- .nv.constant0._Z17warp_softmax_vec2ILi32ELi27EEvPfS0_ii --------------------------
	.section	.nv.constant0._Z17warp_softmax_vec2ILi32ELi27EEvPfS0_ii,"a",@progbits
	.sectionflags	@""
	.align	4
.nv.constant0._Z17warp_softmax_vec2ILi32ELi27EEvPfS0_ii:
	.zero		920


//--------------------- .nv.constant0._Z17warp_softmax_vec2ILi32ELi26EEvPfS0_ii --------------------------
	.section	.nv.constant0._Z17warp_softmax_vec2ILi32ELi26EEvPfS0_ii,"a",@progbits
	.sectionflags	@""
	.align	4
.nv.constant0._Z17warp_softmax_vec2ILi32ELi26EEvPfS0_ii:
	.zero		920


//--------------------- .nv.constant0._Z17warp_softmax_vec2ILi32ELi25EEvPfS0_ii --------------------------
	.section	.nv.constant0._Z17warp_softmax_vec2ILi32ELi25EEvPfS0_ii,"a",@progbits
	.sectionflags	@""
	.align	4
.nv.constant0._Z17warp_softmax_vec2ILi32ELi25EEvPfS0_ii:
	.zero		920


//--------------------- .nv.constant0._Z17warp_softmax_vec2ILi32ELi24EEvPfS0_ii --------------------------
	.section	.nv.constant0._Z17warp_softmax_vec2ILi32ELi24EEvPfS0_ii,"a",@progbits
	.sectionflags	@""
	.align	4
.nv.constant0._Z17warp_softmax_vec2ILi32ELi24EEvPfS0_ii:
	.zero		920


//--------------------- .nv.constant0._Z17warp_softmax_vec2ILi32ELi23EEvPfS0_ii --------------------------
	.section	.nv.constant0._Z17warp_softmax_vec2ILi32ELi23EEvPfS0_ii,"a",@progbits
	.sectionflags	@""
	.align	4
.nv.constant0._Z17warp_softmax_vec2ILi32ELi23EEvPfS0_ii:
	.zero		920


//--------------------- .nv.constant0._Z17warp_softmax_vec2ILi32ELi22EEvPfS0_ii --------------------------
	.section	.nv.constant0._Z17warp_softmax_vec2ILi32ELi22EEvPfS0_ii,"a",@progbits
	.sectionflags	@""
	.align	4
.nv.constant0._Z17warp_softmax_vec2ILi32ELi22EEvPfS0_ii:
	.zero		920


//--------------------- .nv.constant0._Z17warp_softmax_vec2ILi32ELi21EEvPfS0_ii --------------------------
	.section	.nv.constant0._Z17warp_softmax_vec2ILi32ELi21EEvPfS0_ii,"a",@progbits
	.sectionflags	@""
	.align	4
.nv.constant0._Z17warp_softmax_vec2ILi32ELi21EEvPfS0_ii:
	.zero		920


//--------------------- .nv.constant0._Z17warp_softmax_vec2ILi32ELi20EEvPfS0_ii --------------------------
	.section	.nv.constant0._Z17warp_softmax_vec2ILi32ELi20EEvPfS0_ii,"a",@progbits
	.sectionflags	@""
	.align	4
.nv.constant0._Z17warp_softmax_vec2ILi32ELi20EEvPfS0_ii:
	.zero		920


//--------------------- .nv.constant0._Z17warp_softmax_vec2ILi32ELi19EEvPfS0_ii --------------------------
	.section	.nv.constant0._Z17warp_softmax_vec2ILi32ELi19EEvPfS0_ii,"a",@progbits
	.sectionflags	@""
	.align	4
.nv.constant0._Z17warp_softmax_vec2ILi32ELi19EEvPfS0_ii:
	.zero		920


//--------------------- .nv.constant0._Z17warp_softmax_vec2ILi32ELi18EEvPfS0_ii --------------------------
	.section	.nv.constant0._Z17warp_softmax_vec2ILi32ELi18EEvPfS0_ii,"a",@progbits
	.sectionflags	@""
	.align	4
.nv.constant0._Z17warp_softmax_vec2ILi32ELi18EEvPfS0_ii:
	.zero		920


//--------------------- .nv.constant0._Z17warp_softmax_vec2ILi32ELi17EEvPfS0_ii --------------------------
	.section	.nv.constant0._Z17warp_softmax_vec2ILi32ELi17EEvPfS0_ii,"a",@progbits
	.sectionflags	@""
	.align	4
.nv.constant0._Z17warp_softmax_vec2ILi32ELi17EEvPfS0_ii:
	.zero		920


//--------------------- .nv.constant0._Z17warp_softmax_vec2ILi32ELi16EEvPfS0_ii --------------------------
	.section	.nv.constant0._Z17warp_softmax_vec2ILi32ELi16EEvPfS0_ii,"a",@progbits
	.sectionflags	@""
	.align	4
.nv.constant0._Z17warp_softmax_vec2ILi32ELi16EEvPfS0_ii:
	.zero		920


//--------------------- .nv.constant0._Z17warp_softmax_vec2ILi32ELi15EEvPfS0_ii --------------------------
	.section	.nv.constant0._Z17warp_softmax_vec2ILi32ELi15EEvPfS0_ii,"a",@progbits
	.sectionflags	@""
	.align	4
.nv.constant0._Z17warp_softmax_vec2ILi32ELi15EEvPfS0_ii:
	.zero		920


//--------------------- .nv.constant0._Z17warp_softmax_vec2ILi32ELi14EEvPfS0_ii --------------------------
	.section	.nv.constant0._Z17warp_softmax_vec2ILi32ELi14EEvPfS0_ii,"a",@progbits
	.sectionflags	@""
	.align	4
.nv.constant0._Z17warp_softmax_vec2ILi32ELi14EEvPfS0_ii:
	.zero		920


//--------------------- .nv.constant0._Z17warp_softmax_vec2ILi32ELi13EEvPfS0_ii --------------------------
	.section	.nv.constant0._Z17warp_softmax_vec2ILi32ELi13EEvPfS0_ii,"a",@progbits
	.sectionflags	@""
	.align	4
.nv.constant0._Z17warp_softmax_vec2ILi32ELi13EEvPfS0_ii:
	.zero		920


//--------------------- .nv.constant0._Z17warp_softmax_vec2ILi32ELi12EEvPfS0_ii --------------------------
	.section	.nv.constant0._Z17warp_softmax_vec2ILi32ELi12EEvPfS0_ii,"a",@progbits
	.sectionflags	@""
	.align	4
.nv.constant0._Z17warp_softmax_vec2ILi32ELi12EEvPfS0_ii:
	.zero		920


//--------------------- .nv.constant0._Z17warp_softmax_vec2ILi32ELi11EEvPfS0_ii --------------------------
	.section	.nv.constant0._Z17warp_softmax_vec2ILi32ELi11EEvPfS0_ii,"a",@progbits
	.sectionflags	@""
	.align	4
.nv.constant0._Z17warp_softmax_vec2ILi32ELi11EEvPfS0_ii:
	.zero		920


//--------------------- .nv.constant0._Z17warp_softmax_vec2ILi32ELi10EEvPfS0_ii --------------------------
	.section	.nv.constant0._Z17warp_softmax_vec2ILi32ELi10EEvPfS0_ii,"a",@progbits
	.sectionflags	@""
	.align	4
.nv.constant0._Z17warp_softmax_vec2ILi32ELi10EEvPfS0_ii:
	.zero		920


//--------------------- .nv.constant0._Z17warp_softmax_vec2ILi32ELi9EEvPfS0_ii --------------------------
	.section	.nv.constant0._Z17warp_softmax_vec2ILi32ELi9EEvPfS0_ii,"a",@progbits
	.sectionflags	@""
	.align	4
.nv.constant0._Z17warp_softmax_vec2ILi32ELi9EEvPfS0_ii:
	.zero		920


//--------------------- .nv.constant0._Z17warp_softmax_vec2ILi32ELi8EEvPfS0_ii --------------------------
	.section	.nv.constant0._Z17warp_softmax_vec2ILi32ELi8EEvPfS0_ii,"a",@progbits
	.sectionflags	@""
	.align	4
.nv.constant0._Z17warp_softmax_vec2ILi32ELi8EEvPfS0_ii:
	.zero		920


//--------------------- .nv.constant0._Z17warp_softmax_vec2ILi32ELi7EEvPfS0_ii --------------------------
	.section	.nv.constant0._Z17warp_softmax_vec2ILi32ELi7EEvPfS0_ii,"a",@progbits
	.sectionflags	@""
	.align	4
.nv.constant0._Z17warp_softmax_vec2ILi32ELi7EEvPfS0_ii:
	.zero		920


//--------------------- .nv.constant0._Z17warp_softmax_vec2ILi32ELi6EEvPfS0_ii --------------------------
	.section	.nv.constant0._Z17warp_softmax_vec2ILi32ELi6EEvPfS0_ii,"a",@progbits
	.sectionflags	@""
	.align	4
.nv.constant0._Z17warp_softmax_vec2ILi32ELi6EEvPfS0_ii:
	.zero		920


//--------------------- .nv.constant0._Z17warp_softmax_vec2ILi32ELi5EEvPfS0_ii --------------------------
	.section	.nv.constant0._Z17warp_softmax_vec2ILi32ELi5EEvPfS0_ii,"a",@progbits
	.sectionflags	@""
	.align	4
.nv.constant0._Z17warp_softmax_vec2ILi32ELi5EEvPfS0_ii:
	.zero		920


//--------------------- .nv.constant0._Z17warp_softmax_vec2ILi32ELi4EEvPfS0_ii --------------------------
	.section	.nv.constant0._Z17warp_softmax_vec2ILi32ELi4EEvPfS0_ii,"a",@progbits
	.sectionflags	@""
	.align	4
.nv.constant0._Z17warp_softmax_vec2ILi32ELi4EEvPfS0_ii:
	.zero		920


//--------------------- .nv.constant0._Z17warp_softmax_vec2ILi32ELi3EEvPfS0_ii --------------------------
	.section	.nv.constant0._Z17warp_softmax_vec2ILi32ELi3EEvPfS0_ii,"a",@progbits
	.sectionflags	@""
	.align	4
.nv.constant0._Z17warp_softmax_vec2ILi32ELi3EEvPfS0_ii:
	.zero		920


//--------------------- .nv.constant0._Z17warp_softmax_vec2ILi32ELi2EEvPfS0_ii --------------------------
	.section	.nv.constant0._Z17warp_softmax_vec2ILi32ELi2EEvPfS0_ii,"a",@progbits
	.sectionflags	@""
	.align	4
.nv.constant0._Z17warp_softmax_vec2ILi32ELi2EEvPfS0_ii:
	.zero		920


//--------------------- SYMBOLS --------------------------

	.type		.nv.reservedSmem.offset0,@object
	.size		.nv.reservedSmem.offset0,0x4
